//
// Generated by NVIDIA NVVM Compiler
//
// Compiler Build ID: CL-36424714
// Cuda compilation tools, release 13.0, V13.0.88
// Based on NVVM 20.0.0
//

.version 9.0
.target sm_100
.address_size 64

	// .globl	_ZN3cub18CUB_300001_SM_10006detail11EmptyKernelIvEEvv
.global .align 1 .b8 _ZN30_INTERNAL_2af2c870_4_k_cu_main4cuda3std3__45__cpo5beginE[1];
.global .align 1 .b8 _ZN30_INTERNAL_2af2c870_4_k_cu_main4cuda3std3__45__cpo3endE[1];
.global .align 1 .b8 _ZN30_INTERNAL_2af2c870_4_k_cu_main4cuda3std3__45__cpo6cbeginE[1];
.global .align 1 .b8 _ZN30_INTERNAL_2af2c870_4_k_cu_main4cuda3std3__45__cpo4cendE[1];
.global .align 1 .b8 _ZN30_INTERNAL_2af2c870_4_k_cu_main4cuda3std3__45__cpo6rbeginE[1];
.global .align 1 .b8 _ZN30_INTERNAL_2af2c870_4_k_cu_main4cuda3std3__45__cpo4rendE[1];
.global .align 1 .b8 _ZN30_INTERNAL_2af2c870_4_k_cu_main4cuda3std3__45__cpo7crbeginE[1];
.global .align 1 .b8 _ZN30_INTERNAL_2af2c870_4_k_cu_main4cuda3std3__45__cpo5crendE[1];
.global .align 1 .b8 _ZN30_INTERNAL_2af2c870_4_k_cu_main4cuda3std3__432_GLOBAL__N__2af2c870_4_k_cu_main6ignoreE[1];
.global .align 1 .b8 _ZN30_INTERNAL_2af2c870_4_k_cu_main4cuda3std3__419piecewise_constructE[1];
.global .align 1 .b8 _ZN30_INTERNAL_2af2c870_4_k_cu_main4cuda3std3__48in_placeE[1];
.global .align 1 .b8 _ZN30_INTERNAL_2af2c870_4_k_cu_main4cuda3std3__420unreachable_sentinelE[1];
.global .align 1 .b8 _ZN30_INTERNAL_2af2c870_4_k_cu_main4cuda3std3__47nulloptE[1];
.global .align 1 .b8 _ZN30_INTERNAL_2af2c870_4_k_cu_main4cuda3std3__48unexpectE[1];
.global .align 1 .b8 _ZN30_INTERNAL_2af2c870_4_k_cu_main4cuda3std6ranges3__45__cpo4swapE[1];
.global .align 1 .b8 _ZN30_INTERNAL_2af2c870_4_k_cu_main4cuda3std6ranges3__45__cpo9iter_moveE[1];
.global .align 1 .b8 _ZN30_INTERNAL_2af2c870_4_k_cu_main4cuda3std6ranges3__45__cpo5beginE[1];
.global .align 1 .b8 _ZN30_INTERNAL_2af2c870_4_k_cu_main4cuda3std6ranges3__45__cpo3endE[1];
.global .align 1 .b8 _ZN30_INTERNAL_2af2c870_4_k_cu_main4cuda3std6ranges3__45__cpo6cbeginE[1];
.global .align 1 .b8 _ZN30_INTERNAL_2af2c870_4_k_cu_main4cuda3std6ranges3__45__cpo4cendE[1];
.global .align 1 .b8 _ZN30_INTERNAL_2af2c870_4_k_cu_main4cuda3std6ranges3__45__cpo7advanceE[1];
.global .align 1 .b8 _ZN30_INTERNAL_2af2c870_4_k_cu_main4cuda3std6ranges3__45__cpo9iter_swapE[1];
.global .align 1 .b8 _ZN30_INTERNAL_2af2c870_4_k_cu_main4cuda3std6ranges3__45__cpo4nextE[1];
.global .align 1 .b8 _ZN30_INTERNAL_2af2c870_4_k_cu_main4cuda3std6ranges3__45__cpo4prevE[1];
.global .align 1 .b8 _ZN30_INTERNAL_2af2c870_4_k_cu_main4cuda3std6ranges3__45__cpo4dataE[1];
.global .align 1 .b8 _ZN30_INTERNAL_2af2c870_4_k_cu_main4cuda3std6ranges3__45__cpo5cdataE[1];
.global .align 1 .b8 _ZN30_INTERNAL_2af2c870_4_k_cu_main4cuda3std6ranges3__45__cpo4sizeE[1];
.global .align 1 .b8 _ZN30_INTERNAL_2af2c870_4_k_cu_main4cuda3std6ranges3__45__cpo5ssizeE[1];
.global .align 1 .b8 _ZN30_INTERNAL_2af2c870_4_k_cu_main4cuda3std6ranges3__45__cpo8distanceE[1];
.global .align 1 .b8 _ZN30_INTERNAL_2af2c870_4_k_cu_main6thrust24THRUST_300001_SM_1000_NS8cuda_cub3parE[1];
.global .align 1 .b8 _ZN30_INTERNAL_2af2c870_4_k_cu_main6thrust24THRUST_300001_SM_1000_NS8cuda_cub10par_nosyncE[1];
.global .align 1 .b8 _ZN30_INTERNAL_2af2c870_4_k_cu_main6thrust24THRUST_300001_SM_1000_NS6system6detail10sequential3seqE[1];
.global .align 1 .b8 _ZN30_INTERNAL_2af2c870_4_k_cu_main6thrust24THRUST_300001_SM_1000_NS12placeholders2_1E[1];
.global .align 1 .b8 _ZN30_INTERNAL_2af2c870_4_k_cu_main6thrust24THRUST_300001_SM_1000_NS12placeholders2_2E[1];
.global .align 1 .b8 _ZN30_INTERNAL_2af2c870_4_k_cu_main6thrust24THRUST_300001_SM_1000_NS12placeholders2_3E[1];
.global .align 1 .b8 _ZN30_INTERNAL_2af2c870_4_k_cu_main6thrust24THRUST_300001_SM_1000_NS12placeholders2_4E[1];
.global .align 1 .b8 _ZN30_INTERNAL_2af2c870_4_k_cu_main6thrust24THRUST_300001_SM_1000_NS12placeholders2_5E[1];
.global .align 1 .b8 _ZN30_INTERNAL_2af2c870_4_k_cu_main6thrust24THRUST_300001_SM_1000_NS12placeholders2_6E[1];
.global .align 1 .b8 _ZN30_INTERNAL_2af2c870_4_k_cu_main6thrust24THRUST_300001_SM_1000_NS12placeholders2_7E[1];
.global .align 1 .b8 _ZN30_INTERNAL_2af2c870_4_k_cu_main6thrust24THRUST_300001_SM_1000_NS12placeholders2_8E[1];
.global .align 1 .b8 _ZN30_INTERNAL_2af2c870_4_k_cu_main6thrust24THRUST_300001_SM_1000_NS12placeholders2_9E[1];
.global .align 1 .b8 _ZN30_INTERNAL_2af2c870_4_k_cu_main6thrust24THRUST_300001_SM_1000_NS12placeholders3_10E[1];
.global .align 1 .b8 _ZN30_INTERNAL_2af2c870_4_k_cu_main6thrust24THRUST_300001_SM_1000_NS3seqE[1];

.visible .entry _ZN3cub18CUB_300001_SM_10006detail11EmptyKernelIvEEvv()
{


	ret;

}
	// .globl	_ZN3cub18CUB_300001_SM_10006detail8for_each13static_kernelINS2_12policy_hub_t12policy_500_tEmNS2_12op_wrapper_tImN6thrust24THRUST_300001_SM_1000_NS6detail23allocator_traits_detail24construct1_via_allocatorINS9_18no_throw_allocatorINS9_19temporary_allocatorI11AutomobilisNS8_8cuda_cub3tagEEEEEEENS8_7pointerISE_SG_NS8_11use_defaultESL_EEEEEEvT0_T1_
.visible .entry _ZN3cub18CUB_300001_SM_10006detail8for_each13static_kernelINS2_12policy_hub_t12policy_500_tEmNS2_12op_wrapper_tImN6thrust24THRUST_300001_SM_1000_NS6detail23allocator_traits_detail24construct1_via_allocatorINS9_18no_throw_allocatorINS9_19temporary_allocatorI11AutomobilisNS8_8cuda_cub3tagEEEEEEENS8_7pointerISE_SG_NS8_11use_defaultESL_EEEEEEvT0_T1_(
	.param .u64 _ZN3cub18CUB_300001_SM_10006detail8for_each13static_kernelINS2_12policy_hub_t12policy_500_tEmNS2_12op_wrapper_tImN6thrust24THRUST_300001_SM_1000_NS6detail23allocator_traits_detail24construct1_via_allocatorINS9_18no_throw_allocatorINS9_19temporary_allocatorI11AutomobilisNS8_8cuda_cub3tagEEEEEEENS8_7pointerISE_SG_NS8_11use_defaultESL_EEEEEEvT0_T1__param_0,
	.param .align 8 .b8 _ZN3cub18CUB_300001_SM_10006detail8for_each13static_kernelINS2_12policy_hub_t12policy_500_tEmNS2_12op_wrapper_tImN6thrust24THRUST_300001_SM_1000_NS6detail23allocator_traits_detail24construct1_via_allocatorINS9_18no_throw_allocatorINS9_19temporary_allocatorI11AutomobilisNS8_8cuda_cub3tagEEEEEEENS8_7pointerISE_SG_NS8_11use_defaultESL_EEEEEEvT0_T1__param_1[16]
)
.maxntid 256
{
	.reg .pred 	%p<8>;
	.reg .b16 	%rs<9>;
	.reg .b32 	%r<9>;
	.reg .b64 	%rd<39>;

	ld.param.u64 	%rd13, [_ZN3cub18CUB_300001_SM_10006detail8for_each13static_kernelINS2_12policy_hub_t12policy_500_tEmNS2_12op_wrapper_tImN6thrust24THRUST_300001_SM_1000_NS6detail23allocator_traits_detail24construct1_via_allocatorINS9_18no_throw_allocatorINS9_19temporary_allocatorI11AutomobilisNS8_8cuda_cub3tagEEEEEEENS8_7pointerISE_SG_NS8_11use_defaultESL_EEEEEEvT0_T1__param_1];
	ld.param.u64 	%rd15, [_ZN3cub18CUB_300001_SM_10006detail8for_each13static_kernelINS2_12policy_hub_t12policy_500_tEmNS2_12op_wrapper_tImN6thrust24THRUST_300001_SM_1000_NS6detail23allocator_traits_detail24construct1_via_allocatorINS9_18no_throw_allocatorINS9_19temporary_allocatorI11AutomobilisNS8_8cuda_cub3tagEEEEEEENS8_7pointerISE_SG_NS8_11use_defaultESL_EEEEEEvT0_T1__param_0];
	mov.u32 	%r2, %ctaid.x;
	mul.wide.u32 	%rd1, %r2, 512;
	sub.s64 	%rd2, %rd15, %rd1;
	setp.lt.u64 	%p1, %rd2, 512;
	@%p1 bra 	$L__BB1_6;
	mov.u32 	%r6, %tid.x;
	cvta.to.global.u64 	%rd27, %rd13;
	cvt.u64.u32 	%rd28, %r6;
	add.s64 	%rd29, %rd1, %rd28;
	mad.lo.s64 	%rd3, %rd29, 104, %rd27;
	mov.b32 	%r7, 0;
	st.global.u32 	[%rd3+92], %r7;
	mov.b64 	%rd35, 0;
	st.global.u64 	[%rd3+96], %rd35;
$L__BB1_2:
	add.s64 	%rd30, %rd3, %rd35;
	mov.b16 	%rs5, 32;
	st.global.u8 	[%rd30], %rs5;
	add.s64 	%rd5, %rd35, 1;
	setp.lt.u64 	%p6, %rd35, 88;
	mov.u64 	%rd35, %rd5;
	@%p6 bra 	$L__BB1_2;
	mov.b16 	%rs6, 0;
	st.global.u8 	[%rd3+90], %rs6;
	mov.b32 	%r8, 0;
	st.global.u32 	[%rd3+26716], %r8;
	mov.b64 	%rd32, 0;
	st.global.u64 	[%rd3+26720], %rd32;
	mov.b64 	%rd36, 26624;
$L__BB1_4:
	add.s64 	%rd33, %rd3, %rd36;
	mov.b16 	%rs7, 32;
	st.global.u8 	[%rd33], %rs7;
	add.s64 	%rd7, %rd36, 1;
	add.s64 	%rd34, %rd36, -26624;
	setp.lt.u64 	%p7, %rd34, 88;
	mov.u64 	%rd36, %rd7;
	@%p7 bra 	$L__BB1_4;
	mov.b16 	%rs8, 0;
	st.global.u8 	[%rd3+26714], %rs8;
	bra.uni 	$L__BB1_14;
$L__BB1_6:
	cvta.to.global.u64 	%rd16, %rd13;
	mov.u32 	%r1, %tid.x;
	cvt.u64.u32 	%rd17, %r1;
	setp.le.u64 	%p2, %rd2, %rd17;
	add.s64 	%rd18, %rd1, %rd17;
	mad.lo.s64 	%rd8, %rd18, 104, %rd16;
	@%p2 bra 	$L__BB1_10;
	mov.b32 	%r3, 0;
	st.global.u32 	[%rd8+92], %r3;
	mov.b64 	%rd37, 0;
	st.global.u64 	[%rd8+96], %rd37;
$L__BB1_8:
	add.s64 	%rd20, %rd8, %rd37;
	mov.b16 	%rs1, 32;
	st.global.u8 	[%rd20], %rs1;
	add.s64 	%rd10, %rd37, 1;
	setp.lt.u64 	%p3, %rd37, 88;
	mov.u64 	%rd37, %rd10;
	@%p3 bra 	$L__BB1_8;
	mov.b16 	%rs2, 0;
	st.global.u8 	[%rd8+90], %rs2;
$L__BB1_10:
	add.s32 	%r4, %r1, 256;
	cvt.u64.u32 	%rd21, %r4;
	setp.le.u64 	%p4, %rd2, %rd21;
	@%p4 bra 	$L__BB1_14;
	mov.b32 	%r5, 0;
	st.global.u32 	[%rd8+26716], %r5;
	mov.b64 	%rd23, 0;
	st.global.u64 	[%rd8+26720], %rd23;
	mov.b64 	%rd38, 26624;
$L__BB1_12:
	add.s64 	%rd24, %rd8, %rd38;
	mov.b16 	%rs3, 32;
	st.global.u8 	[%rd24], %rs3;
	add.s64 	%rd12, %rd38, 1;
	add.s64 	%rd25, %rd38, -26624;
	setp.lt.u64 	%p5, %rd25, 88;
	mov.u64 	%rd38, %rd12;
	@%p5 bra 	$L__BB1_12;
	mov.b16 	%rs4, 0;
	st.global.u8 	[%rd8+26714], %rs4;
$L__BB1_14:
	ret;

}
	// .globl	_ZN3cub18CUB_300001_SM_10006detail8for_each13static_kernelINS2_12policy_hub_t12policy_500_tElNS2_12op_wrapper_tIlN6thrust24THRUST_300001_SM_1000_NS6detail23allocator_traits_detail5gozerENS8_7pointerI11AutomobilisNS8_8cuda_cub3tagENS8_11use_defaultESG_EEEEEEvT0_T1_
.visible .entry _ZN3cub18CUB_300001_SM_10006detail8for_each13static_kernelINS2_12policy_hub_t12policy_500_tElNS2_12op_wrapper_tIlN6thrust24THRUST_300001_SM_1000_NS6detail23allocator_traits_detail5gozerENS8_7pointerI11AutomobilisNS8_8cuda_cub3tagENS8_11use_defaultESG_EEEEEEvT0_T1_(
	.param .u64 _ZN3cub18CUB_300001_SM_10006detail8for_each13static_kernelINS2_12policy_hub_t12policy_500_tElNS2_12op_wrapper_tIlN6thrust24THRUST_300001_SM_1000_NS6detail23allocator_traits_detail5gozerENS8_7pointerI11AutomobilisNS8_8cuda_cub3tagENS8_11use_defaultESG_EEEEEEvT0_T1__param_0,
	.param .align 8 .b8 _ZN3cub18CUB_300001_SM_10006detail8for_each13static_kernelINS2_12policy_hub_t12policy_500_tElNS2_12op_wrapper_tIlN6thrust24THRUST_300001_SM_1000_NS6detail23allocator_traits_detail5gozerENS8_7pointerI11AutomobilisNS8_8cuda_cub3tagENS8_11use_defaultESG_EEEEEEvT0_T1__param_1[16]
)
.maxntid 256
{


	ret;

}
	// .globl	_ZN3cub18CUB_300001_SM_10006detail8for_each13static_kernelINS2_12policy_hub_t12policy_500_tElN6thrust24THRUST_300001_SM_1000_NS8cuda_cub20__uninitialized_copy7functorINS7_10device_ptrI11AutomobilisEENS7_7pointerISC_NS8_3tagENS7_11use_defaultESG_EEEEEEvT0_T1_
.visible .entry _ZN3cub18CUB_300001_SM_10006detail8for_each13static_kernelINS2_12policy_hub_t12policy_500_tElN6thrust24THRUST_300001_SM_1000_NS8cuda_cub20__uninitialized_copy7functorINS7_10device_ptrI11AutomobilisEENS7_7pointerISC_NS8_3tagENS7_11use_defaultESG_EEEEEEvT0_T1_(
	.param .u64 _ZN3cub18CUB_300001_SM_10006detail8for_each13static_kernelINS2_12policy_hub_t12policy_500_tElN6thrust24THRUST_300001_SM_1000_NS8cuda_cub20__uninitialized_copy7functorINS7_10device_ptrI11AutomobilisEENS7_7pointerISC_NS8_3tagENS7_11use_defaultESG_EEEEEEvT0_T1__param_0,
	.param .align 8 .b8 _ZN3cub18CUB_300001_SM_10006detail8for_each13static_kernelINS2_12policy_hub_t12policy_500_tElN6thrust24THRUST_300001_SM_1000_NS8cuda_cub20__uninitialized_copy7functorINS7_10device_ptrI11AutomobilisEENS7_7pointerISC_NS8_3tagENS7_11use_defaultESG_EEEEEEvT0_T1__param_1[16]
)
.maxntid 256
{
	.reg .pred 	%p<4>;
	.reg .b32 	%r<110>;
	.reg .b64 	%rd<26>;

	ld.param.u64 	%rd8, [_ZN3cub18CUB_300001_SM_10006detail8for_each13static_kernelINS2_12policy_hub_t12policy_500_tElN6thrust24THRUST_300001_SM_1000_NS8cuda_cub20__uninitialized_copy7functorINS7_10device_ptrI11AutomobilisEENS7_7pointerISC_NS8_3tagENS7_11use_defaultESG_EEEEEEvT0_T1__param_1+8];
	ld.param.u64 	%rd7, [_ZN3cub18CUB_300001_SM_10006detail8for_each13static_kernelINS2_12policy_hub_t12policy_500_tElN6thrust24THRUST_300001_SM_1000_NS8cuda_cub20__uninitialized_copy7functorINS7_10device_ptrI11AutomobilisEENS7_7pointerISC_NS8_3tagENS7_11use_defaultESG_EEEEEEvT0_T1__param_1];
	ld.param.u64 	%rd9, [_ZN3cub18CUB_300001_SM_10006detail8for_each13static_kernelINS2_12policy_hub_t12policy_500_tElN6thrust24THRUST_300001_SM_1000_NS8cuda_cub20__uninitialized_copy7functorINS7_10device_ptrI11AutomobilisEENS7_7pointerISC_NS8_3tagENS7_11use_defaultESG_EEEEEEvT0_T1__param_0];
	mov.u32 	%r1, %ctaid.x;
	mul.wide.u32 	%rd1, %r1, 512;
	sub.s64 	%rd2, %rd9, %rd1;
	setp.lt.s64 	%p1, %rd2, 512;
	@%p1 bra 	$L__BB3_2;
	mov.u32 	%r57, %tid.x;
	cvta.to.global.u64 	%rd19, %rd8;
	cvta.to.global.u64 	%rd20, %rd7;
	cvt.u64.u32 	%rd21, %r57;
	add.s64 	%rd22, %rd1, %rd21;
	mul.lo.s64 	%rd23, %rd22, 104;
	add.s64 	%rd24, %rd20, %rd23;
	add.s64 	%rd25, %rd19, %rd23;
	ld.global.v2.u32 	{%r58, %r59}, [%rd24];
	ld.global.v2.u32 	{%r60, %r61}, [%rd24+8];
	ld.global.v2.u32 	{%r62, %r63}, [%rd24+16];
	ld.global.v2.u32 	{%r64, %r65}, [%rd24+24];
	ld.global.v2.u32 	{%r66, %r67}, [%rd24+32];
	ld.global.v2.u32 	{%r68, %r69}, [%rd24+40];
	ld.global.v2.u32 	{%r70, %r71}, [%rd24+48];
	ld.global.v2.u32 	{%r72, %r73}, [%rd24+56];
	ld.global.v2.u32 	{%r74, %r75}, [%rd24+64];
	ld.global.v2.u32 	{%r76, %r77}, [%rd24+72];
	ld.global.v2.u32 	{%r78, %r79}, [%rd24+80];
	.pragma "used_bytes_mask 247";
	ld.global.v2.u32 	{%r80, %r81}, [%rd24+88];
	ld.global.v2.u32 	{%r82, %r83}, [%rd24+96];
	st.global.v2.u32 	[%rd25], {%r58, %r59};
	st.global.v2.u32 	[%rd25+8], {%r60, %r61};
	st.global.v2.u32 	[%rd25+16], {%r62, %r63};
	st.global.v2.u32 	[%rd25+24], {%r64, %r65};
	st.global.v2.u32 	[%rd25+32], {%r66, %r67};
	st.global.v2.u32 	[%rd25+40], {%r68, %r69};
	st.global.v2.u32 	[%rd25+48], {%r70, %r71};
	st.global.v2.u32 	[%rd25+56], {%r72, %r73};
	st.global.v2.u32 	[%rd25+64], {%r74, %r75};
	st.global.v2.u32 	[%rd25+72], {%r76, %r77};
	st.global.v2.u32 	[%rd25+80], {%r78, %r79};
	st.global.v2.u32 	[%rd25+88], {%r80, %r81};
	st.global.v2.u32 	[%rd25+96], {%r82, %r83};
	ld.global.v2.u32 	{%r84, %r85}, [%rd24+26624];
	ld.global.v2.u32 	{%r86, %r87}, [%rd24+26632];
	ld.global.v2.u32 	{%r88, %r89}, [%rd24+26640];
	ld.global.v2.u32 	{%r90, %r91}, [%rd24+26648];
	ld.global.v2.u32 	{%r92, %r93}, [%rd24+26656];
	ld.global.v2.u32 	{%r94, %r95}, [%rd24+26664];
	ld.global.v2.u32 	{%r96, %r97}, [%rd24+26672];
	ld.global.v2.u32 	{%r98, %r99}, [%rd24+26680];
	ld.global.v2.u32 	{%r100, %r101}, [%rd24+26688];
	ld.global.v2.u32 	{%r102, %r103}, [%rd24+26696];
	ld.global.v2.u32 	{%r104, %r105}, [%rd24+26704];
	.pragma "used_bytes_mask 247";
	ld.global.v2.u32 	{%r106, %r107}, [%rd24+26712];
	ld.global.v2.u32 	{%r108, %r109}, [%rd24+26720];
	st.global.v2.u32 	[%rd25+26624], {%r84, %r85};
	st.global.v2.u32 	[%rd25+26632], {%r86, %r87};
	st.global.v2.u32 	[%rd25+26640], {%r88, %r89};
	st.global.v2.u32 	[%rd25+26648], {%r90, %r91};
	st.global.v2.u32 	[%rd25+26656], {%r92, %r93};
	st.global.v2.u32 	[%rd25+26664], {%r94, %r95};
	st.global.v2.u32 	[%rd25+26672], {%r96, %r97};
	st.global.v2.u32 	[%rd25+26680], {%r98, %r99};
	st.global.v2.u32 	[%rd25+26688], {%r100, %r101};
	st.global.v2.u32 	[%rd25+26696], {%r102, %r103};
	st.global.v2.u32 	[%rd25+26704], {%r104, %r105};
	st.global.v2.u32 	[%rd25+26712], {%r106, %r107};
	st.global.v2.u32 	[%rd25+26720], {%r108, %r109};
	bra.uni 	$L__BB3_6;
$L__BB3_2:
	cvta.to.global.u64 	%rd3, %rd7;
	cvta.to.global.u64 	%rd4, %rd8;
	mov.u32 	%r2, %tid.x;
	cvt.s64.s32 	%rd5, %rd2;
	cvt.u64.u32 	%rd6, %r2;
	setp.le.s64 	%p2, %rd5, %rd6;
	@%p2 bra 	$L__BB3_4;
	add.s64 	%rd10, %rd1, %rd6;
	mul.lo.s64 	%rd11, %rd10, 104;
	add.s64 	%rd12, %rd3, %rd11;
	add.s64 	%rd13, %rd4, %rd11;
	ld.global.v2.u32 	{%r3, %r4}, [%rd12];
	ld.global.v2.u32 	{%r5, %r6}, [%rd12+8];
	ld.global.v2.u32 	{%r7, %r8}, [%rd12+16];
	ld.global.v2.u32 	{%r9, %r10}, [%rd12+24];
	ld.global.v2.u32 	{%r11, %r12}, [%rd12+32];
	ld.global.v2.u32 	{%r13, %r14}, [%rd12+40];
	ld.global.v2.u32 	{%r15, %r16}, [%rd12+48];
	ld.global.v2.u32 	{%r17, %r18}, [%rd12+56];
	ld.global.v2.u32 	{%r19, %r20}, [%rd12+64];
	ld.global.v2.u32 	{%r21, %r22}, [%rd12+72];
	ld.global.v2.u32 	{%r23, %r24}, [%rd12+80];
	.pragma "used_bytes_mask 247";
	ld.global.v2.u32 	{%r25, %r26}, [%rd12+88];
	ld.global.v2.u32 	{%r27, %r28}, [%rd12+96];
	st.global.v2.u32 	[%rd13], {%r3, %r4};
	st.global.v2.u32 	[%rd13+8], {%r5, %r6};
	st.global.v2.u32 	[%rd13+16], {%r7, %r8};
	st.global.v2.u32 	[%rd13+24], {%r9, %r10};
	st.global.v2.u32 	[%rd13+32], {%r11, %r12};
	st.global.v2.u32 	[%rd13+40], {%r13, %r14};
	st.global.v2.u32 	[%rd13+48], {%r15, %r16};
	st.global.v2.u32 	[%rd13+56], {%r17, %r18};
	st.global.v2.u32 	[%rd13+64], {%r19, %r20};
	st.global.v2.u32 	[%rd13+72], {%r21, %r22};
	st.global.v2.u32 	[%rd13+80], {%r23, %r24};
	st.global.v2.u32 	[%rd13+88], {%r25, %r26};
	st.global.v2.u32 	[%rd13+96], {%r27, %r28};
$L__BB3_4:
	cvt.u32.u64 	%r29, %rd6;
	add.s32 	%r30, %r29, 256;
	cvt.u64.u32 	%rd14, %r30;
	setp.le.s64 	%p3, %rd5, %rd14;
	@%p3 bra 	$L__BB3_6;
	add.s64 	%rd15, %rd1, %rd6;
	mul.lo.s64 	%rd16, %rd15, 104;
	add.s64 	%rd17, %rd3, %rd16;
	add.s64 	%rd18, %rd4, %rd16;
	ld.global.v2.u32 	{%r31, %r32}, [%rd17+26624];
	ld.global.v2.u32 	{%r33, %r34}, [%rd17+26632];
	ld.global.v2.u32 	{%r35, %r36}, [%rd17+26640];
	ld.global.v2.u32 	{%r37, %r38}, [%rd17+26648];
	ld.global.v2.u32 	{%r39, %r40}, [%rd17+26656];
	ld.global.v2.u32 	{%r41, %r42}, [%rd17+26664];
	ld.global.v2.u32 	{%r43, %r44}, [%rd17+26672];
	ld.global.v2.u32 	{%r45, %r46}, [%rd17+26680];
	ld.global.v2.u32 	{%r47, %r48}, [%rd17+26688];
	ld.global.v2.u32 	{%r49, %r50}, [%rd17+26696];
	ld.global.v2.u32 	{%r51, %r52}, [%rd17+26704];
	.pragma "used_bytes_mask 247";
	ld.global.v2.u32 	{%r53, %r54}, [%rd17+26712];
	ld.global.v2.u32 	{%r55, %r56}, [%rd17+26720];
	st.global.v2.u32 	[%rd18+26624], {%r31, %r32};
	st.global.v2.u32 	[%rd18+26632], {%r33, %r34};
	st.global.v2.u32 	[%rd18+26640], {%r35, %r36};
	st.global.v2.u32 	[%rd18+26648], {%r37, %r38};
	st.global.v2.u32 	[%rd18+26656], {%r39, %r40};
	st.global.v2.u32 	[%rd18+26664], {%r41, %r42};
	st.global.v2.u32 	[%rd18+26672], {%r43, %r44};
	st.global.v2.u32 	[%rd18+26680], {%r45, %r46};
	st.global.v2.u32 	[%rd18+26688], {%r47, %r48};
	st.global.v2.u32 	[%rd18+26696], {%r49, %r50};
	st.global.v2.u32 	[%rd18+26704], {%r51, %r52};
	st.global.v2.u32 	[%rd18+26712], {%r53, %r54};
	st.global.v2.u32 	[%rd18+26720], {%r55, %r56};
$L__BB3_6:
	ret;

}
	// .globl	_ZN3cub18CUB_300001_SM_10006detail8for_each13static_kernelINS2_12policy_hub_t12policy_500_tElN6thrust24THRUST_300001_SM_1000_NS8cuda_cub20__uninitialized_copy7functorINS7_7pointerI11AutomobilisNS8_3tagENS7_11use_defaultESE_EESF_EEEEvT0_T1_
.visible .entry _ZN3cub18CUB_300001_SM_10006detail8for_each13static_kernelINS2_12policy_hub_t12policy_500_tElN6thrust24THRUST_300001_SM_1000_NS8cuda_cub20__uninitialized_copy7functorINS7_7pointerI11AutomobilisNS8_3tagENS7_11use_defaultESE_EESF_EEEEvT0_T1_(
	.param .u64 _ZN3cub18CUB_300001_SM_10006detail8for_each13static_kernelINS2_12policy_hub_t12policy_500_tElN6thrust24THRUST_300001_SM_1000_NS8cuda_cub20__uninitialized_copy7functorINS7_7pointerI11AutomobilisNS8_3tagENS7_11use_defaultESE_EESF_EEEEvT0_T1__param_0,
	.param .align 8 .b8 _ZN3cub18CUB_300001_SM_10006detail8for_each13static_kernelINS2_12policy_hub_t12policy_500_tElN6thrust24THRUST_300001_SM_1000_NS8cuda_cub20__uninitialized_copy7functorINS7_7pointerI11AutomobilisNS8_3tagENS7_11use_defaultESE_EESF_EEEEvT0_T1__param_1[16]
)
.maxntid 256
{
	.reg .pred 	%p<4>;
	.reg .b32 	%r<110>;
	.reg .b64 	%rd<26>;

	ld.param.u64 	%rd8, [_ZN3cub18CUB_300001_SM_10006detail8for_each13static_kernelINS2_12policy_hub_t12policy_500_tElN6thrust24THRUST_300001_SM_1000_NS8cuda_cub20__uninitialized_copy7functorINS7_7pointerI11AutomobilisNS8_3tagENS7_11use_defaultESE_EESF_EEEEvT0_T1__param_1+8];
	ld.param.u64 	%rd7, [_ZN3cub18CUB_300001_SM_10006detail8for_each13static_kernelINS2_12policy_hub_t12policy_500_tElN6thrust24THRUST_300001_SM_1000_NS8cuda_cub20__uninitialized_copy7functorINS7_7pointerI11AutomobilisNS8_3tagENS7_11use_defaultESE_EESF_EEEEvT0_T1__param_1];
	ld.param.u64 	%rd9, [_ZN3cub18CUB_300001_SM_10006detail8for_each13static_kernelINS2_12policy_hub_t12policy_500_tElN6thrust24THRUST_300001_SM_1000_NS8cuda_cub20__uninitialized_copy7functorINS7_7pointerI11AutomobilisNS8_3tagENS7_11use_defaultESE_EESF_EEEEvT0_T1__param_0];
	mov.u32 	%r1, %ctaid.x;
	mul.wide.u32 	%rd1, %r1, 512;
	sub.s64 	%rd2, %rd9, %rd1;
	setp.lt.s64 	%p1, %rd2, 512;
	@%p1 bra 	$L__BB4_2;
	mov.u32 	%r57, %tid.x;
	cvta.to.global.u64 	%rd19, %rd8;
	cvta.to.global.u64 	%rd20, %rd7;
	cvt.u64.u32 	%rd21, %r57;
	add.s64 	%rd22, %rd1, %rd21;
	mul.lo.s64 	%rd23, %rd22, 104;
	add.s64 	%rd24, %rd20, %rd23;
	add.s64 	%rd25, %rd19, %rd23;
	ld.global.v2.u32 	{%r58, %r59}, [%rd24];
	ld.global.v2.u32 	{%r60, %r61}, [%rd24+8];
	ld.global.v2.u32 	{%r62, %r63}, [%rd24+16];
	ld.global.v2.u32 	{%r64, %r65}, [%rd24+24];
	ld.global.v2.u32 	{%r66, %r67}, [%rd24+32];
	ld.global.v2.u32 	{%r68, %r69}, [%rd24+40];
	ld.global.v2.u32 	{%r70, %r71}, [%rd24+48];
	ld.global.v2.u32 	{%r72, %r73}, [%rd24+56];
	ld.global.v2.u32 	{%r74, %r75}, [%rd24+64];
	ld.global.v2.u32 	{%r76, %r77}, [%rd24+72];
	ld.global.v2.u32 	{%r78, %r79}, [%rd24+80];
	.pragma "used_bytes_mask 247";
	ld.global.v2.u32 	{%r80, %r81}, [%rd24+88];
	ld.global.v2.u32 	{%r82, %r83}, [%rd24+96];
	st.global.v2.u32 	[%rd25], {%r58, %r59};
	st.global.v2.u32 	[%rd25+8], {%r60, %r61};
	st.global.v2.u32 	[%rd25+16], {%r62, %r63};
	st.global.v2.u32 	[%rd25+24], {%r64, %r65};
	st.global.v2.u32 	[%rd25+32], {%r66, %r67};
	st.global.v2.u32 	[%rd25+40], {%r68, %r69};
	st.global.v2.u32 	[%rd25+48], {%r70, %r71};
	st.global.v2.u32 	[%rd25+56], {%r72, %r73};
	st.global.v2.u32 	[%rd25+64], {%r74, %r75};
	st.global.v2.u32 	[%rd25+72], {%r76, %r77};
	st.global.v2.u32 	[%rd25+80], {%r78, %r79};
	st.global.v2.u32 	[%rd25+88], {%r80, %r81};
	st.global.v2.u32 	[%rd25+96], {%r82, %r83};
	ld.global.v2.u32 	{%r84, %r85}, [%rd24+26624];
	ld.global.v2.u32 	{%r86, %r87}, [%rd24+26632];
	ld.global.v2.u32 	{%r88, %r89}, [%rd24+26640];
	ld.global.v2.u32 	{%r90, %r91}, [%rd24+26648];
	ld.global.v2.u32 	{%r92, %r93}, [%rd24+26656];
	ld.global.v2.u32 	{%r94, %r95}, [%rd24+26664];
	ld.global.v2.u32 	{%r96, %r97}, [%rd24+26672];
	ld.global.v2.u32 	{%r98, %r99}, [%rd24+26680];
	ld.global.v2.u32 	{%r100, %r101}, [%rd24+26688];
	ld.global.v2.u32 	{%r102, %r103}, [%rd24+26696];
	ld.global.v2.u32 	{%r104, %r105}, [%rd24+26704];
	.pragma "used_bytes_mask 247";
	ld.global.v2.u32 	{%r106, %r107}, [%rd24+26712];
	ld.global.v2.u32 	{%r108, %r109}, [%rd24+26720];
	st.global.v2.u32 	[%rd25+26624], {%r84, %r85};
	st.global.v2.u32 	[%rd25+26632], {%r86, %r87};
	st.global.v2.u32 	[%rd25+26640], {%r88, %r89};
	st.global.v2.u32 	[%rd25+26648], {%r90, %r91};
	st.global.v2.u32 	[%rd25+26656], {%r92, %r93};
	st.global.v2.u32 	[%rd25+26664], {%r94, %r95};
	st.global.v2.u32 	[%rd25+26672], {%r96, %r97};
	st.global.v2.u32 	[%rd25+26680], {%r98, %r99};
	st.global.v2.u32 	[%rd25+26688], {%r100, %r101};
	st.global.v2.u32 	[%rd25+26696], {%r102, %r103};
	st.global.v2.u32 	[%rd25+26704], {%r104, %r105};
	st.global.v2.u32 	[%rd25+26712], {%r106, %r107};
	st.global.v2.u32 	[%rd25+26720], {%r108, %r109};
	bra.uni 	$L__BB4_6;
$L__BB4_2:
	cvta.to.global.u64 	%rd3, %rd7;
	cvta.to.global.u64 	%rd4, %rd8;
	mov.u32 	%r2, %tid.x;
	cvt.s64.s32 	%rd5, %rd2;
	cvt.u64.u32 	%rd6, %r2;
	setp.le.s64 	%p2, %rd5, %rd6;
	@%p2 bra 	$L__BB4_4;
	add.s64 	%rd10, %rd1, %rd6;
	mul.lo.s64 	%rd11, %rd10, 104;
	add.s64 	%rd12, %rd3, %rd11;
	add.s64 	%rd13, %rd4, %rd11;
	ld.global.v2.u32 	{%r3, %r4}, [%rd12];
	ld.global.v2.u32 	{%r5, %r6}, [%rd12+8];
	ld.global.v2.u32 	{%r7, %r8}, [%rd12+16];
	ld.global.v2.u32 	{%r9, %r10}, [%rd12+24];
	ld.global.v2.u32 	{%r11, %r12}, [%rd12+32];
	ld.global.v2.u32 	{%r13, %r14}, [%rd12+40];
	ld.global.v2.u32 	{%r15, %r16}, [%rd12+48];
	ld.global.v2.u32 	{%r17, %r18}, [%rd12+56];
	ld.global.v2.u32 	{%r19, %r20}, [%rd12+64];
	ld.global.v2.u32 	{%r21, %r22}, [%rd12+72];
	ld.global.v2.u32 	{%r23, %r24}, [%rd12+80];
	.pragma "used_bytes_mask 247";
	ld.global.v2.u32 	{%r25, %r26}, [%rd12+88];
	ld.global.v2.u32 	{%r27, %r28}, [%rd12+96];
	st.global.v2.u32 	[%rd13], {%r3, %r4};
	st.global.v2.u32 	[%rd13+8], {%r5, %r6};
	st.global.v2.u32 	[%rd13+16], {%r7, %r8};
	st.global.v2.u32 	[%rd13+24], {%r9, %r10};
	st.global.v2.u32 	[%rd13+32], {%r11, %r12};
	st.global.v2.u32 	[%rd13+40], {%r13, %r14};
	st.global.v2.u32 	[%rd13+48], {%r15, %r16};
	st.global.v2.u32 	[%rd13+56], {%r17, %r18};
	st.global.v2.u32 	[%rd13+64], {%r19, %r20};
	st.global.v2.u32 	[%rd13+72], {%r21, %r22};
	st.global.v2.u32 	[%rd13+80], {%r23, %r24};
	st.global.v2.u32 	[%rd13+88], {%r25, %r26};
	st.global.v2.u32 	[%rd13+96], {%r27, %r28};
$L__BB4_4:
	cvt.u32.u64 	%r29, %rd6;
	add.s32 	%r30, %r29, 256;
	cvt.u64.u32 	%rd14, %r30;
	setp.le.s64 	%p3, %rd5, %rd14;
	@%p3 bra 	$L__BB4_6;
	add.s64 	%rd15, %rd1, %rd6;
	mul.lo.s64 	%rd16, %rd15, 104;
	add.s64 	%rd17, %rd3, %rd16;
	add.s64 	%rd18, %rd4, %rd16;
	ld.global.v2.u32 	{%r31, %r32}, [%rd17+26624];
	ld.global.v2.u32 	{%r33, %r34}, [%rd17+26632];
	ld.global.v2.u32 	{%r35, %r36}, [%rd17+26640];
	ld.global.v2.u32 	{%r37, %r38}, [%rd17+26648];
	ld.global.v2.u32 	{%r39, %r40}, [%rd17+26656];
	ld.global.v2.u32 	{%r41, %r42}, [%rd17+26664];
	ld.global.v2.u32 	{%r43, %r44}, [%rd17+26672];
	ld.global.v2.u32 	{%r45, %r46}, [%rd17+26680];
	ld.global.v2.u32 	{%r47, %r48}, [%rd17+26688];
	ld.global.v2.u32 	{%r49, %r50}, [%rd17+26696];
	ld.global.v2.u32 	{%r51, %r52}, [%rd17+26704];
	.pragma "used_bytes_mask 247";
	ld.global.v2.u32 	{%r53, %r54}, [%rd17+26712];
	ld.global.v2.u32 	{%r55, %r56}, [%rd17+26720];
	st.global.v2.u32 	[%rd18+26624], {%r31, %r32};
	st.global.v2.u32 	[%rd18+26632], {%r33, %r34};
	st.global.v2.u32 	[%rd18+26640], {%r35, %r36};
	st.global.v2.u32 	[%rd18+26648], {%r37, %r38};
	st.global.v2.u32 	[%rd18+26656], {%r39, %r40};
	st.global.v2.u32 	[%rd18+26664], {%r41, %r42};
	st.global.v2.u32 	[%rd18+26672], {%r43, %r44};
	st.global.v2.u32 	[%rd18+26680], {%r45, %r46};
	st.global.v2.u32 	[%rd18+26688], {%r47, %r48};
	st.global.v2.u32 	[%rd18+26696], {%r49, %r50};
	st.global.v2.u32 	[%rd18+26704], {%r51, %r52};
	st.global.v2.u32 	[%rd18+26712], {%r53, %r54};
	st.global.v2.u32 	[%rd18+26720], {%r55, %r56};
$L__BB4_6:
	ret;

}
	// .globl	_ZN3cub18CUB_300001_SM_10006detail8for_each13static_kernelINS2_12policy_hub_t12policy_500_tElNS2_12op_wrapper_tIlN6thrust24THRUST_300001_SM_1000_NS6detail23allocator_traits_detail5gozerENS8_10device_ptrI11AutomobilisEEEEEEvT0_T1_
.visible .entry _ZN3cub18CUB_300001_SM_10006detail8for_each13static_kernelINS2_12policy_hub_t12policy_500_tElNS2_12op_wrapper_tIlN6thrust24THRUST_300001_SM_1000_NS6detail23allocator_traits_detail5gozerENS8_10device_ptrI11AutomobilisEEEEEEvT0_T1_(
	.param .u64 _ZN3cub18CUB_300001_SM_10006detail8for_each13static_kernelINS2_12policy_hub_t12policy_500_tElNS2_12op_wrapper_tIlN6thrust24THRUST_300001_SM_1000_NS6detail23allocator_traits_detail5gozerENS8_10device_ptrI11AutomobilisEEEEEEvT0_T1__param_0,
	.param .align 8 .b8 _ZN3cub18CUB_300001_SM_10006detail8for_each13static_kernelINS2_12policy_hub_t12policy_500_tElNS2_12op_wrapper_tIlN6thrust24THRUST_300001_SM_1000_NS6detail23allocator_traits_detail5gozerENS8_10device_ptrI11AutomobilisEEEEEEvT0_T1__param_1[16]
)
.maxntid 256
{


	ret;

}
	// .globl	_ZN3cub18CUB_300001_SM_10006detail8for_each13static_kernelINS2_12policy_hub_t12policy_500_tEmNS2_12op_wrapper_tImN6thrust24THRUST_300001_SM_1000_NS6detail23allocator_traits_detail24construct1_via_allocatorINS8_16device_allocatorI11AutomobilisEEEENS8_10device_ptrISD_EEEEEEvT0_T1_
.visible .entry _ZN3cub18CUB_300001_SM_10006detail8for_each13static_kernelINS2_12policy_hub_t12policy_500_tEmNS2_12op_wrapper_tImN6thrust24THRUST_300001_SM_1000_NS6detail23allocator_traits_detail24construct1_via_allocatorINS8_16device_allocatorI11AutomobilisEEEENS8_10device_ptrISD_EEEEEEvT0_T1_(
	.param .u64 _ZN3cub18CUB_300001_SM_10006detail8for_each13static_kernelINS2_12policy_hub_t12policy_500_tEmNS2_12op_wrapper_tImN6thrust24THRUST_300001_SM_1000_NS6detail23allocator_traits_detail24construct1_via_allocatorINS8_16device_allocatorI11AutomobilisEEEENS8_10device_ptrISD_EEEEEEvT0_T1__param_0,
	.param .align 8 .b8 _ZN3cub18CUB_300001_SM_10006detail8for_each13static_kernelINS2_12policy_hub_t12policy_500_tEmNS2_12op_wrapper_tImN6thrust24THRUST_300001_SM_1000_NS6detail23allocator_traits_detail24construct1_via_allocatorINS8_16device_allocatorI11AutomobilisEEEENS8_10device_ptrISD_EEEEEEvT0_T1__param_1[16]
)
.maxntid 256
{
	.reg .pred 	%p<8>;
	.reg .b16 	%rs<9>;
	.reg .b32 	%r<9>;
	.reg .b64 	%rd<39>;

	ld.param.u64 	%rd13, [_ZN3cub18CUB_300001_SM_10006detail8for_each13static_kernelINS2_12policy_hub_t12policy_500_tEmNS2_12op_wrapper_tImN6thrust24THRUST_300001_SM_1000_NS6detail23allocator_traits_detail24construct1_via_allocatorINS8_16device_allocatorI11AutomobilisEEEENS8_10device_ptrISD_EEEEEEvT0_T1__param_1];
	ld.param.u64 	%rd15, [_ZN3cub18CUB_300001_SM_10006detail8for_each13static_kernelINS2_12policy_hub_t12policy_500_tEmNS2_12op_wrapper_tImN6thrust24THRUST_300001_SM_1000_NS6detail23allocator_traits_detail24construct1_via_allocatorINS8_16device_allocatorI11AutomobilisEEEENS8_10device_ptrISD_EEEEEEvT0_T1__param_0];
	mov.u32 	%r2, %ctaid.x;
	mul.wide.u32 	%rd1, %r2, 512;
	sub.s64 	%rd2, %rd15, %rd1;
	setp.lt.u64 	%p1, %rd2, 512;
	@%p1 bra 	$L__BB6_6;
	mov.u32 	%r6, %tid.x;
	cvta.to.global.u64 	%rd27, %rd13;
	cvt.u64.u32 	%rd28, %r6;
	add.s64 	%rd29, %rd1, %rd28;
	mad.lo.s64 	%rd3, %rd29, 104, %rd27;
	mov.b32 	%r7, 0;
	st.global.u32 	[%rd3+92], %r7;
	mov.b64 	%rd35, 0;
	st.global.u64 	[%rd3+96], %rd35;
$L__BB6_2:
	add.s64 	%rd30, %rd3, %rd35;
	mov.b16 	%rs5, 32;
	st.global.u8 	[%rd30], %rs5;
	add.s64 	%rd5, %rd35, 1;
	setp.lt.u64 	%p6, %rd35, 88;
	mov.u64 	%rd35, %rd5;
	@%p6 bra 	$L__BB6_2;
	mov.b16 	%rs6, 0;
	st.global.u8 	[%rd3+90], %rs6;
	mov.b32 	%r8, 0;
	st.global.u32 	[%rd3+26716], %r8;
	mov.b64 	%rd32, 0;
	st.global.u64 	[%rd3+26720], %rd32;
	mov.b64 	%rd36, 26624;
$L__BB6_4:
	add.s64 	%rd33, %rd3, %rd36;
	mov.b16 	%rs7, 32;
	st.global.u8 	[%rd33], %rs7;
	add.s64 	%rd7, %rd36, 1;
	add.s64 	%rd34, %rd36, -26624;
	setp.lt.u64 	%p7, %rd34, 88;
	mov.u64 	%rd36, %rd7;
	@%p7 bra 	$L__BB6_4;
	mov.b16 	%rs8, 0;
	st.global.u8 	[%rd3+26714], %rs8;
	bra.uni 	$L__BB6_14;
$L__BB6_6:
	cvta.to.global.u64 	%rd16, %rd13;
	mov.u32 	%r1, %tid.x;
	cvt.u64.u32 	%rd17, %r1;
	setp.le.u64 	%p2, %rd2, %rd17;
	add.s64 	%rd18, %rd1, %rd17;
	mad.lo.s64 	%rd8, %rd18, 104, %rd16;
	@%p2 bra 	$L__BB6_10;
	mov.b32 	%r3, 0;
	st.global.u32 	[%rd8+92], %r3;
	mov.b64 	%rd37, 0;
	st.global.u64 	[%rd8+96], %rd37;
$L__BB6_8:
	add.s64 	%rd20, %rd8, %rd37;
	mov.b16 	%rs1, 32;
	st.global.u8 	[%rd20], %rs1;
	add.s64 	%rd10, %rd37, 1;
	setp.lt.u64 	%p3, %rd37, 88;
	mov.u64 	%rd37, %rd10;
	@%p3 bra 	$L__BB6_8;
	mov.b16 	%rs2, 0;
	st.global.u8 	[%rd8+90], %rs2;
$L__BB6_10:
	add.s32 	%r4, %r1, 256;
	cvt.u64.u32 	%rd21, %r4;
	setp.le.u64 	%p4, %rd2, %rd21;
	@%p4 bra 	$L__BB6_14;
	mov.b32 	%r5, 0;
	st.global.u32 	[%rd8+26716], %r5;
	mov.b64 	%rd23, 0;
	st.global.u64 	[%rd8+26720], %rd23;
	mov.b64 	%rd38, 26624;
$L__BB6_12:
	add.s64 	%rd24, %rd8, %rd38;
	mov.b16 	%rs3, 32;
	st.global.u8 	[%rd24], %rs3;
	add.s64 	%rd12, %rd38, 1;
	add.s64 	%rd25, %rd38, -26624;
	setp.lt.u64 	%p5, %rd25, 88;
	mov.u64 	%rd38, %rd12;
	@%p5 bra 	$L__BB6_12;
	mov.b16 	%rs4, 0;
	st.global.u8 	[%rd8+26714], %rs4;
$L__BB6_14:
	ret;

}
	// .globl	_ZN3cub18CUB_300001_SM_10006detail8for_each13static_kernelINS2_12policy_hub_t12policy_500_tElN6thrust24THRUST_300001_SM_1000_NS8cuda_cub20__uninitialized_copy7functorINS7_6detail15normal_iteratorINS7_10device_ptrIK11AutomobilisEEEENS7_7pointerISE_NS8_3tagENS7_11use_defaultESK_EEEEEEvT0_T1_
.visible .entry _ZN3cub18CUB_300001_SM_10006detail8for_each13static_kernelINS2_12policy_hub_t12policy_500_tElN6thrust24THRUST_300001_SM_1000_NS8cuda_cub20__uninitialized_copy7functorINS7_6detail15normal_iteratorINS7_10device_ptrIK11AutomobilisEEEENS7_7pointerISE_NS8_3tagENS7_11use_defaultESK_EEEEEEvT0_T1_(
	.param .u64 _ZN3cub18CUB_300001_SM_10006detail8for_each13static_kernelINS2_12policy_hub_t12policy_500_tElN6thrust24THRUST_300001_SM_1000_NS8cuda_cub20__uninitialized_copy7functorINS7_6detail15normal_iteratorINS7_10device_ptrIK11AutomobilisEEEENS7_7pointerISE_NS8_3tagENS7_11use_defaultESK_EEEEEEvT0_T1__param_0,
	.param .align 8 .b8 _ZN3cub18CUB_300001_SM_10006detail8for_each13static_kernelINS2_12policy_hub_t12policy_500_tElN6thrust24THRUST_300001_SM_1000_NS8cuda_cub20__uninitialized_copy7functorINS7_6detail15normal_iteratorINS7_10device_ptrIK11AutomobilisEEEENS7_7pointerISE_NS8_3tagENS7_11use_defaultESK_EEEEEEvT0_T1__param_1[16]
)
.maxntid 256
{
	.reg .pred 	%p<4>;
	.reg .b32 	%r<110>;
	.reg .b64 	%rd<26>;

	ld.param.u64 	%rd8, [_ZN3cub18CUB_300001_SM_10006detail8for_each13static_kernelINS2_12policy_hub_t12policy_500_tElN6thrust24THRUST_300001_SM_1000_NS8cuda_cub20__uninitialized_copy7functorINS7_6detail15normal_iteratorINS7_10device_ptrIK11AutomobilisEEEENS7_7pointerISE_NS8_3tagENS7_11use_defaultESK_EEEEEEvT0_T1__param_1+8];
	ld.param.u64 	%rd7, [_ZN3cub18CUB_300001_SM_10006detail8for_each13static_kernelINS2_12policy_hub_t12policy_500_tElN6thrust24THRUST_300001_SM_1000_NS8cuda_cub20__uninitialized_copy7functorINS7_6detail15normal_iteratorINS7_10device_ptrIK11AutomobilisEEEENS7_7pointerISE_NS8_3tagENS7_11use_defaultESK_EEEEEEvT0_T1__param_1];
	ld.param.u64 	%rd9, [_ZN3cub18CUB_300001_SM_10006detail8for_each13static_kernelINS2_12policy_hub_t12policy_500_tElN6thrust24THRUST_300001_SM_1000_NS8cuda_cub20__uninitialized_copy7functorINS7_6detail15normal_iteratorINS7_10device_ptrIK11AutomobilisEEEENS7_7pointerISE_NS8_3tagENS7_11use_defaultESK_EEEEEEvT0_T1__param_0];
	mov.u32 	%r1, %ctaid.x;
	mul.wide.u32 	%rd1, %r1, 512;
	sub.s64 	%rd2, %rd9, %rd1;
	setp.lt.s64 	%p1, %rd2, 512;
	@%p1 bra 	$L__BB7_2;
	mov.u32 	%r57, %tid.x;
	cvta.to.global.u64 	%rd19, %rd8;
	cvta.to.global.u64 	%rd20, %rd7;
	cvt.u64.u32 	%rd21, %r57;
	add.s64 	%rd22, %rd1, %rd21;
	mul.lo.s64 	%rd23, %rd22, 104;
	add.s64 	%rd24, %rd20, %rd23;
	add.s64 	%rd25, %rd19, %rd23;
	ld.global.v2.u32 	{%r58, %r59}, [%rd24];
	ld.global.v2.u32 	{%r60, %r61}, [%rd24+8];
	ld.global.v2.u32 	{%r62, %r63}, [%rd24+16];
	ld.global.v2.u32 	{%r64, %r65}, [%rd24+24];
	ld.global.v2.u32 	{%r66, %r67}, [%rd24+32];
	ld.global.v2.u32 	{%r68, %r69}, [%rd24+40];
	ld.global.v2.u32 	{%r70, %r71}, [%rd24+48];
	ld.global.v2.u32 	{%r72, %r73}, [%rd24+56];
	ld.global.v2.u32 	{%r74, %r75}, [%rd24+64];
	ld.global.v2.u32 	{%r76, %r77}, [%rd24+72];
	ld.global.v2.u32 	{%r78, %r79}, [%rd24+80];
	.pragma "used_bytes_mask 247";
	ld.global.v2.u32 	{%r80, %r81}, [%rd24+88];
	ld.global.v2.u32 	{%r82, %r83}, [%rd24+96];
	st.global.v2.u32 	[%rd25], {%r58, %r59};
	st.global.v2.u32 	[%rd25+8], {%r60, %r61};
	st.global.v2.u32 	[%rd25+16], {%r62, %r63};
	st.global.v2.u32 	[%rd25+24], {%r64, %r65};
	st.global.v2.u32 	[%rd25+32], {%r66, %r67};
	st.global.v2.u32 	[%rd25+40], {%r68, %r69};
	st.global.v2.u32 	[%rd25+48], {%r70, %r71};
	st.global.v2.u32 	[%rd25+56], {%r72, %r73};
	st.global.v2.u32 	[%rd25+64], {%r74, %r75};
	st.global.v2.u32 	[%rd25+72], {%r76, %r77};
	st.global.v2.u32 	[%rd25+80], {%r78, %r79};
	st.global.v2.u32 	[%rd25+88], {%r80, %r81};
	st.global.v2.u32 	[%rd25+96], {%r82, %r83};
	ld.global.v2.u32 	{%r84, %r85}, [%rd24+26624];
	ld.global.v2.u32 	{%r86, %r87}, [%rd24+26632];
	ld.global.v2.u32 	{%r88, %r89}, [%rd24+26640];
	ld.global.v2.u32 	{%r90, %r91}, [%rd24+26648];
	ld.global.v2.u32 	{%r92, %r93}, [%rd24+26656];
	ld.global.v2.u32 	{%r94, %r95}, [%rd24+26664];
	ld.global.v2.u32 	{%r96, %r97}, [%rd24+26672];
	ld.global.v2.u32 	{%r98, %r99}, [%rd24+26680];
	ld.global.v2.u32 	{%r100, %r101}, [%rd24+26688];
	ld.global.v2.u32 	{%r102, %r103}, [%rd24+26696];
	ld.global.v2.u32 	{%r104, %r105}, [%rd24+26704];
	.pragma "used_bytes_mask 247";
	ld.global.v2.u32 	{%r106, %r107}, [%rd24+26712];
	ld.global.v2.u32 	{%r108, %r109}, [%rd24+26720];
	st.global.v2.u32 	[%rd25+26624], {%r84, %r85};
	st.global.v2.u32 	[%rd25+26632], {%r86, %r87};
	st.global.v2.u32 	[%rd25+26640], {%r88, %r89};
	st.global.v2.u32 	[%rd25+26648], {%r90, %r91};
	st.global.v2.u32 	[%rd25+26656], {%r92, %r93};
	st.global.v2.u32 	[%rd25+26664], {%r94, %r95};
	st.global.v2.u32 	[%rd25+26672], {%r96, %r97};
	st.global.v2.u32 	[%rd25+26680], {%r98, %r99};
	st.global.v2.u32 	[%rd25+26688], {%r100, %r101};
	st.global.v2.u32 	[%rd25+26696], {%r102, %r103};
	st.global.v2.u32 	[%rd25+26704], {%r104, %r105};
	st.global.v2.u32 	[%rd25+26712], {%r106, %r107};
	st.global.v2.u32 	[%rd25+26720], {%r108, %r109};
	bra.uni 	$L__BB7_6;
$L__BB7_2:
	cvta.to.global.u64 	%rd3, %rd7;
	cvta.to.global.u64 	%rd4, %rd8;
	mov.u32 	%r2, %tid.x;
	cvt.s64.s32 	%rd5, %rd2;
	cvt.u64.u32 	%rd6, %r2;
	setp.le.s64 	%p2, %rd5, %rd6;
	@%p2 bra 	$L__BB7_4;
	add.s64 	%rd10, %rd1, %rd6;
	mul.lo.s64 	%rd11, %rd10, 104;
	add.s64 	%rd12, %rd3, %rd11;
	add.s64 	%rd13, %rd4, %rd11;
	ld.global.v2.u32 	{%r3, %r4}, [%rd12];
	ld.global.v2.u32 	{%r5, %r6}, [%rd12+8];
	ld.global.v2.u32 	{%r7, %r8}, [%rd12+16];
	ld.global.v2.u32 	{%r9, %r10}, [%rd12+24];
	ld.global.v2.u32 	{%r11, %r12}, [%rd12+32];
	ld.global.v2.u32 	{%r13, %r14}, [%rd12+40];
	ld.global.v2.u32 	{%r15, %r16}, [%rd12+48];
	ld.global.v2.u32 	{%r17, %r18}, [%rd12+56];
	ld.global.v2.u32 	{%r19, %r20}, [%rd12+64];
	ld.global.v2.u32 	{%r21, %r22}, [%rd12+72];
	ld.global.v2.u32 	{%r23, %r24}, [%rd12+80];
	.pragma "used_bytes_mask 247";
	ld.global.v2.u32 	{%r25, %r26}, [%rd12+88];
	ld.global.v2.u32 	{%r27, %r28}, [%rd12+96];
	st.global.v2.u32 	[%rd13], {%r3, %r4};
	st.global.v2.u32 	[%rd13+8], {%r5, %r6};
	st.global.v2.u32 	[%rd13+16], {%r7, %r8};
	st.global.v2.u32 	[%rd13+24], {%r9, %r10};
	st.global.v2.u32 	[%rd13+32], {%r11, %r12};
	st.global.v2.u32 	[%rd13+40], {%r13, %r14};
	st.global.v2.u32 	[%rd13+48], {%r15, %r16};
	st.global.v2.u32 	[%rd13+56], {%r17, %r18};
	st.global.v2.u32 	[%rd13+64], {%r19, %r20};
	st.global.v2.u32 	[%rd13+72], {%r21, %r22};
	st.global.v2.u32 	[%rd13+80], {%r23, %r24};
	st.global.v2.u32 	[%rd13+88], {%r25, %r26};
	st.global.v2.u32 	[%rd13+96], {%r27, %r28};
$L__BB7_4:
	cvt.u32.u64 	%r29, %rd6;
	add.s32 	%r30, %r29, 256;
	cvt.u64.u32 	%rd14, %r30;
	setp.le.s64 	%p3, %rd5, %rd14;
	@%p3 bra 	$L__BB7_6;
	add.s64 	%rd15, %rd1, %rd6;
	mul.lo.s64 	%rd16, %rd15, 104;
	add.s64 	%rd17, %rd3, %rd16;
	add.s64 	%rd18, %rd4, %rd16;
	ld.global.v2.u32 	{%r31, %r32}, [%rd17+26624];
	ld.global.v2.u32 	{%r33, %r34}, [%rd17+26632];
	ld.global.v2.u32 	{%r35, %r36}, [%rd17+26640];
	ld.global.v2.u32 	{%r37, %r38}, [%rd17+26648];
	ld.global.v2.u32 	{%r39, %r40}, [%rd17+26656];
	ld.global.v2.u32 	{%r41, %r42}, [%rd17+26664];
	ld.global.v2.u32 	{%r43, %r44}, [%rd17+26672];
	ld.global.v2.u32 	{%r45, %r46}, [%rd17+26680];
	ld.global.v2.u32 	{%r47, %r48}, [%rd17+26688];
	ld.global.v2.u32 	{%r49, %r50}, [%rd17+26696];
	ld.global.v2.u32 	{%r51, %r52}, [%rd17+26704];
	.pragma "used_bytes_mask 247";
	ld.global.v2.u32 	{%r53, %r54}, [%rd17+26712];
	ld.global.v2.u32 	{%r55, %r56}, [%rd17+26720];
	st.global.v2.u32 	[%rd18+26624], {%r31, %r32};
	st.global.v2.u32 	[%rd18+26632], {%r33, %r34};
	st.global.v2.u32 	[%rd18+26640], {%r35, %r36};
	st.global.v2.u32 	[%rd18+26648], {%r37, %r38};
	st.global.v2.u32 	[%rd18+26656], {%r39, %r40};
	st.global.v2.u32 	[%rd18+26664], {%r41, %r42};
	st.global.v2.u32 	[%rd18+26672], {%r43, %r44};
	st.global.v2.u32 	[%rd18+26680], {%r45, %r46};
	st.global.v2.u32 	[%rd18+26688], {%r47, %r48};
	st.global.v2.u32 	[%rd18+26696], {%r49, %r50};
	st.global.v2.u32 	[%rd18+26704], {%r51, %r52};
	st.global.v2.u32 	[%rd18+26712], {%r53, %r54};
	st.global.v2.u32 	[%rd18+26720], {%r55, %r56};
$L__BB7_6:
	ret;

}
	// .globl	_ZN3cub18CUB_300001_SM_10006detail9transform16transform_kernelINS2_10policy_hubILb1EN4cuda3std3__45tupleIJN6thrust24THRUST_300001_SM_1000_NS10device_ptrI11AutomobilisEEEEEE10policy1000EiNS7_10__identityEPSC_JSI_EEEvT0_iT1_T2_DpNS2_10kernel_argIT3_EE
.visible .entry _ZN3cub18CUB_300001_SM_10006detail9transform16transform_kernelINS2_10policy_hubILb1EN4cuda3std3__45tupleIJN6thrust24THRUST_300001_SM_1000_NS10device_ptrI11AutomobilisEEEEEE10policy1000EiNS7_10__identityEPSC_JSI_EEEvT0_iT1_T2_DpNS2_10kernel_argIT3_EE(
	.param .u32 _ZN3cub18CUB_300001_SM_10006detail9transform16transform_kernelINS2_10policy_hubILb1EN4cuda3std3__45tupleIJN6thrust24THRUST_300001_SM_1000_NS10device_ptrI11AutomobilisEEEEEE10policy1000EiNS7_10__identityEPSC_JSI_EEEvT0_iT1_T2_DpNS2_10kernel_argIT3_EE_param_0,
	.param .u32 _ZN3cub18CUB_300001_SM_10006detail9transform16transform_kernelINS2_10policy_hubILb1EN4cuda3std3__45tupleIJN6thrust24THRUST_300001_SM_1000_NS10device_ptrI11AutomobilisEEEEEE10policy1000EiNS7_10__identityEPSC_JSI_EEEvT0_iT1_T2_DpNS2_10kernel_argIT3_EE_param_1,
	.param .align 1 .b8 _ZN3cub18CUB_300001_SM_10006detail9transform16transform_kernelINS2_10policy_hubILb1EN4cuda3std3__45tupleIJN6thrust24THRUST_300001_SM_1000_NS10device_ptrI11AutomobilisEEEEEE10policy1000EiNS7_10__identityEPSC_JSI_EEEvT0_iT1_T2_DpNS2_10kernel_argIT3_EE_param_2[1],
	.param .u64 .ptr .align 1 _ZN3cub18CUB_300001_SM_10006detail9transform16transform_kernelINS2_10policy_hubILb1EN4cuda3std3__45tupleIJN6thrust24THRUST_300001_SM_1000_NS10device_ptrI11AutomobilisEEEEEE10policy1000EiNS7_10__identityEPSC_JSI_EEEvT0_iT1_T2_DpNS2_10kernel_argIT3_EE_param_3,
	.param .align 8 .b8 _ZN3cub18CUB_300001_SM_10006detail9transform16transform_kernelINS2_10policy_hubILb1EN4cuda3std3__45tupleIJN6thrust24THRUST_300001_SM_1000_NS10device_ptrI11AutomobilisEEEEEE10policy1000EiNS7_10__identityEPSC_JSI_EEEvT0_iT1_T2_DpNS2_10kernel_argIT3_EE_param_4[16]
)
.maxntid 128
{
	.reg .pred 	%p<37>;
	.reg .b32 	%r<856>;
	.reg .b64 	%rd<58>;

	ld.param.u32 	%r39, [_ZN3cub18CUB_300001_SM_10006detail9transform16transform_kernelINS2_10policy_hubILb1EN4cuda3std3__45tupleIJN6thrust24THRUST_300001_SM_1000_NS10device_ptrI11AutomobilisEEEEEE10policy1000EiNS7_10__identityEPSC_JSI_EEEvT0_iT1_T2_DpNS2_10kernel_argIT3_EE_param_0];
	ld.param.u64 	%rd10, [_ZN3cub18CUB_300001_SM_10006detail9transform16transform_kernelINS2_10policy_hubILb1EN4cuda3std3__45tupleIJN6thrust24THRUST_300001_SM_1000_NS10device_ptrI11AutomobilisEEEEEE10policy1000EiNS7_10__identityEPSC_JSI_EEEvT0_iT1_T2_DpNS2_10kernel_argIT3_EE_param_4];
	ld.param.u32 	%r38, [_ZN3cub18CUB_300001_SM_10006detail9transform16transform_kernelINS2_10policy_hubILb1EN4cuda3std3__45tupleIJN6thrust24THRUST_300001_SM_1000_NS10device_ptrI11AutomobilisEEEEEE10policy1000EiNS7_10__identityEPSC_JSI_EEEvT0_iT1_T2_DpNS2_10kernel_argIT3_EE_param_1];
	ld.param.u64 	%rd11, [_ZN3cub18CUB_300001_SM_10006detail9transform16transform_kernelINS2_10policy_hubILb1EN4cuda3std3__45tupleIJN6thrust24THRUST_300001_SM_1000_NS10device_ptrI11AutomobilisEEEEEE10policy1000EiNS7_10__identityEPSC_JSI_EEEvT0_iT1_T2_DpNS2_10kernel_argIT3_EE_param_3];
	cvta.to.global.u64 	%rd1, %rd11;
	cvta.to.global.u64 	%rd2, %rd10;
	shl.b32 	%r1, %r38, 7;
	mov.u32 	%r40, %ctaid.x;
	mul.lo.s32 	%r2, %r1, %r40;
	sub.s32 	%r3, %r39, %r2;
	min.s32 	%r4, %r1, %r3;
	mul.lo.s32 	%r5, %r4, 104;
	mov.u32 	%r6, %tid.x;
	shl.b32 	%r847, %r6, 7;
	setp.ge.s32 	%p1, %r847, %r5;
	@%p1 bra 	$L__BB8_3;
	mul.wide.u32 	%rd12, %r6, 128;
	add.s64 	%rd13, %rd2, %rd12;
	mul.wide.s32 	%rd14, %r2, 104;
	add.s64 	%rd57, %rd13, %rd14;
$L__BB8_2:
	.pragma "nounroll";
	// begin inline asm
	prefetch.global.L2 [%rd57];
	// end inline asm
	add.s32 	%r847, %r847, 16384;
	add.s64 	%rd57, %rd57, 16384;
	setp.lt.s32 	%p2, %r847, %r5;
	@%p2 bra 	$L__BB8_2;
$L__BB8_3:
	mul.wide.s32 	%rd16, %r2, 104;
	add.s64 	%rd6, %rd2, %rd16;
	add.s64 	%rd7, %rd1, %rd16;
	setp.gt.s32 	%p3, %r1, %r3;
	@%p3 bra 	$L__BB8_16;
	setp.lt.s32 	%p4, %r38, 1;
	@%p4 bra 	$L__BB8_57;
	and.b32  	%r10, %r38, 7;
	setp.lt.u32 	%p5, %r38, 8;
	mov.b32 	%r853, 0;
	@%p5 bra 	$L__BB8_8;
	and.b32  	%r853, %r38, 2147483640;
	mov.b32 	%r848, 0;
$L__BB8_7:
	.pragma "nounroll";
	shl.b32 	%r43, %r848, 7;
	add.s32 	%r44, %r43, %r6;
	mul.wide.u32 	%rd17, %r44, 104;
	add.s64 	%rd18, %rd6, %rd17;
	add.s64 	%rd19, %rd7, %rd17;
	ld.global.v2.u32 	{%r45, %r46}, [%rd18];
	ld.global.v2.u32 	{%r47, %r48}, [%rd18+8];
	ld.global.v2.u32 	{%r49, %r50}, [%rd18+16];
	ld.global.v2.u32 	{%r51, %r52}, [%rd18+24];
	ld.global.v2.u32 	{%r53, %r54}, [%rd18+32];
	ld.global.v2.u32 	{%r55, %r56}, [%rd18+40];
	ld.global.v2.u32 	{%r57, %r58}, [%rd18+48];
	ld.global.v2.u32 	{%r59, %r60}, [%rd18+56];
	ld.global.v2.u32 	{%r61, %r62}, [%rd18+64];
	ld.global.v2.u32 	{%r63, %r64}, [%rd18+72];
	ld.global.v2.u32 	{%r65, %r66}, [%rd18+80];
	.pragma "used_bytes_mask 247";
	ld.global.v2.u32 	{%r67, %r68}, [%rd18+88];
	ld.global.v2.u32 	{%r69, %r70}, [%rd18+96];
	st.global.v2.u32 	[%rd19], {%r45, %r46};
	st.global.v2.u32 	[%rd19+8], {%r47, %r48};
	st.global.v2.u32 	[%rd19+16], {%r49, %r50};
	st.global.v2.u32 	[%rd19+24], {%r51, %r52};
	st.global.v2.u32 	[%rd19+32], {%r53, %r54};
	st.global.v2.u32 	[%rd19+40], {%r55, %r56};
	st.global.v2.u32 	[%rd19+48], {%r57, %r58};
	st.global.v2.u32 	[%rd19+56], {%r59, %r60};
	st.global.v2.u32 	[%rd19+64], {%r61, %r62};
	st.global.v2.u32 	[%rd19+72], {%r63, %r64};
	st.global.v2.u32 	[%rd19+80], {%r65, %r66};
	st.global.v2.u32 	[%rd19+88], {%r67, %r68};
	st.global.v2.u32 	[%rd19+96], {%r69, %r70};
	add.s32 	%r71, %r44, 128;
	mul.wide.s32 	%rd20, %r71, 104;
	add.s64 	%rd21, %rd6, %rd20;
	add.s64 	%rd22, %rd7, %rd20;
	ld.global.v2.u32 	{%r72, %r73}, [%rd21];
	ld.global.v2.u32 	{%r74, %r75}, [%rd21+8];
	ld.global.v2.u32 	{%r76, %r77}, [%rd21+16];
	ld.global.v2.u32 	{%r78, %r79}, [%rd21+24];
	ld.global.v2.u32 	{%r80, %r81}, [%rd21+32];
	ld.global.v2.u32 	{%r82, %r83}, [%rd21+40];
	ld.global.v2.u32 	{%r84, %r85}, [%rd21+48];
	ld.global.v2.u32 	{%r86, %r87}, [%rd21+56];
	ld.global.v2.u32 	{%r88, %r89}, [%rd21+64];
	ld.global.v2.u32 	{%r90, %r91}, [%rd21+72];
	ld.global.v2.u32 	{%r92, %r93}, [%rd21+80];
	.pragma "used_bytes_mask 247";
	ld.global.v2.u32 	{%r94, %r95}, [%rd21+88];
	ld.global.v2.u32 	{%r96, %r97}, [%rd21+96];
	st.global.v2.u32 	[%rd22], {%r72, %r73};
	st.global.v2.u32 	[%rd22+8], {%r74, %r75};
	st.global.v2.u32 	[%rd22+16], {%r76, %r77};
	st.global.v2.u32 	[%rd22+24], {%r78, %r79};
	st.global.v2.u32 	[%rd22+32], {%r80, %r81};
	st.global.v2.u32 	[%rd22+40], {%r82, %r83};
	st.global.v2.u32 	[%rd22+48], {%r84, %r85};
	st.global.v2.u32 	[%rd22+56], {%r86, %r87};
	st.global.v2.u32 	[%rd22+64], {%r88, %r89};
	st.global.v2.u32 	[%rd22+72], {%r90, %r91};
	st.global.v2.u32 	[%rd22+80], {%r92, %r93};
	st.global.v2.u32 	[%rd22+88], {%r94, %r95};
	st.global.v2.u32 	[%rd22+96], {%r96, %r97};
	ld.global.v2.u32 	{%r98, %r99}, [%rd21+13312];
	ld.global.v2.u32 	{%r100, %r101}, [%rd21+13320];
	ld.global.v2.u32 	{%r102, %r103}, [%rd21+13328];
	ld.global.v2.u32 	{%r104, %r105}, [%rd21+13336];
	ld.global.v2.u32 	{%r106, %r107}, [%rd21+13344];
	ld.global.v2.u32 	{%r108, %r109}, [%rd21+13352];
	ld.global.v2.u32 	{%r110, %r111}, [%rd21+13360];
	ld.global.v2.u32 	{%r112, %r113}, [%rd21+13368];
	ld.global.v2.u32 	{%r114, %r115}, [%rd21+13376];
	ld.global.v2.u32 	{%r116, %r117}, [%rd21+13384];
	ld.global.v2.u32 	{%r118, %r119}, [%rd21+13392];
	.pragma "used_bytes_mask 247";
	ld.global.v2.u32 	{%r120, %r121}, [%rd21+13400];
	ld.global.v2.u32 	{%r122, %r123}, [%rd21+13408];
	st.global.v2.u32 	[%rd22+13312], {%r98, %r99};
	st.global.v2.u32 	[%rd22+13320], {%r100, %r101};
	st.global.v2.u32 	[%rd22+13328], {%r102, %r103};
	st.global.v2.u32 	[%rd22+13336], {%r104, %r105};
	st.global.v2.u32 	[%rd22+13344], {%r106, %r107};
	st.global.v2.u32 	[%rd22+13352], {%r108, %r109};
	st.global.v2.u32 	[%rd22+13360], {%r110, %r111};
	st.global.v2.u32 	[%rd22+13368], {%r112, %r113};
	st.global.v2.u32 	[%rd22+13376], {%r114, %r115};
	st.global.v2.u32 	[%rd22+13384], {%r116, %r117};
	st.global.v2.u32 	[%rd22+13392], {%r118, %r119};
	st.global.v2.u32 	[%rd22+13400], {%r120, %r121};
	st.global.v2.u32 	[%rd22+13408], {%r122, %r123};
	ld.global.v2.u32 	{%r124, %r125}, [%rd21+26624];
	ld.global.v2.u32 	{%r126, %r127}, [%rd21+26632];
	ld.global.v2.u32 	{%r128, %r129}, [%rd21+26640];
	ld.global.v2.u32 	{%r130, %r131}, [%rd21+26648];
	ld.global.v2.u32 	{%r132, %r133}, [%rd21+26656];
	ld.global.v2.u32 	{%r134, %r135}, [%rd21+26664];
	ld.global.v2.u32 	{%r136, %r137}, [%rd21+26672];
	ld.global.v2.u32 	{%r138, %r139}, [%rd21+26680];
	ld.global.v2.u32 	{%r140, %r141}, [%rd21+26688];
	ld.global.v2.u32 	{%r142, %r143}, [%rd21+26696];
	ld.global.v2.u32 	{%r144, %r145}, [%rd21+26704];
	.pragma "used_bytes_mask 247";
	ld.global.v2.u32 	{%r146, %r147}, [%rd21+26712];
	ld.global.v2.u32 	{%r148, %r149}, [%rd21+26720];
	st.global.v2.u32 	[%rd22+26624], {%r124, %r125};
	st.global.v2.u32 	[%rd22+26632], {%r126, %r127};
	st.global.v2.u32 	[%rd22+26640], {%r128, %r129};
	st.global.v2.u32 	[%rd22+26648], {%r130, %r131};
	st.global.v2.u32 	[%rd22+26656], {%r132, %r133};
	st.global.v2.u32 	[%rd22+26664], {%r134, %r135};
	st.global.v2.u32 	[%rd22+26672], {%r136, %r137};
	st.global.v2.u32 	[%rd22+26680], {%r138, %r139};
	st.global.v2.u32 	[%rd22+26688], {%r140, %r141};
	st.global.v2.u32 	[%rd22+26696], {%r142, %r143};
	st.global.v2.u32 	[%rd22+26704], {%r144, %r145};
	st.global.v2.u32 	[%rd22+26712], {%r146, %r147};
	st.global.v2.u32 	[%rd22+26720], {%r148, %r149};
	ld.global.v2.u32 	{%r150, %r151}, [%rd21+39936];
	ld.global.v2.u32 	{%r152, %r153}, [%rd21+39944];
	ld.global.v2.u32 	{%r154, %r155}, [%rd21+39952];
	ld.global.v2.u32 	{%r156, %r157}, [%rd21+39960];
	ld.global.v2.u32 	{%r158, %r159}, [%rd21+39968];
	ld.global.v2.u32 	{%r160, %r161}, [%rd21+39976];
	ld.global.v2.u32 	{%r162, %r163}, [%rd21+39984];
	ld.global.v2.u32 	{%r164, %r165}, [%rd21+39992];
	ld.global.v2.u32 	{%r166, %r167}, [%rd21+40000];
	ld.global.v2.u32 	{%r168, %r169}, [%rd21+40008];
	ld.global.v2.u32 	{%r170, %r171}, [%rd21+40016];
	.pragma "used_bytes_mask 247";
	ld.global.v2.u32 	{%r172, %r173}, [%rd21+40024];
	ld.global.v2.u32 	{%r174, %r175}, [%rd21+40032];
	st.global.v2.u32 	[%rd22+39936], {%r150, %r151};
	st.global.v2.u32 	[%rd22+39944], {%r152, %r153};
	st.global.v2.u32 	[%rd22+39952], {%r154, %r155};
	st.global.v2.u32 	[%rd22+39960], {%r156, %r157};
	st.global.v2.u32 	[%rd22+39968], {%r158, %r159};
	st.global.v2.u32 	[%rd22+39976], {%r160, %r161};
	st.global.v2.u32 	[%rd22+39984], {%r162, %r163};
	st.global.v2.u32 	[%rd22+39992], {%r164, %r165};
	st.global.v2.u32 	[%rd22+40000], {%r166, %r167};
	st.global.v2.u32 	[%rd22+40008], {%r168, %r169};
	st.global.v2.u32 	[%rd22+40016], {%r170, %r171};
	st.global.v2.u32 	[%rd22+40024], {%r172, %r173};
	st.global.v2.u32 	[%rd22+40032], {%r174, %r175};
	ld.global.v2.u32 	{%r176, %r177}, [%rd21+53248];
	ld.global.v2.u32 	{%r178, %r179}, [%rd21+53256];
	ld.global.v2.u32 	{%r180, %r181}, [%rd21+53264];
	ld.global.v2.u32 	{%r182, %r183}, [%rd21+53272];
	ld.global.v2.u32 	{%r184, %r185}, [%rd21+53280];
	ld.global.v2.u32 	{%r186, %r187}, [%rd21+53288];
	ld.global.v2.u32 	{%r188, %r189}, [%rd21+53296];
	ld.global.v2.u32 	{%r190, %r191}, [%rd21+53304];
	ld.global.v2.u32 	{%r192, %r193}, [%rd21+53312];
	ld.global.v2.u32 	{%r194, %r195}, [%rd21+53320];
	ld.global.v2.u32 	{%r196, %r197}, [%rd21+53328];
	.pragma "used_bytes_mask 247";
	ld.global.v2.u32 	{%r198, %r199}, [%rd21+53336];
	ld.global.v2.u32 	{%r200, %r201}, [%rd21+53344];
	st.global.v2.u32 	[%rd22+53248], {%r176, %r177};
	st.global.v2.u32 	[%rd22+53256], {%r178, %r179};
	st.global.v2.u32 	[%rd22+53264], {%r180, %r181};
	st.global.v2.u32 	[%rd22+53272], {%r182, %r183};
	st.global.v2.u32 	[%rd22+53280], {%r184, %r185};
	st.global.v2.u32 	[%rd22+53288], {%r186, %r187};
	st.global.v2.u32 	[%rd22+53296], {%r188, %r189};
	st.global.v2.u32 	[%rd22+53304], {%r190, %r191};
	st.global.v2.u32 	[%rd22+53312], {%r192, %r193};
	st.global.v2.u32 	[%rd22+53320], {%r194, %r195};
	st.global.v2.u32 	[%rd22+53328], {%r196, %r197};
	st.global.v2.u32 	[%rd22+53336], {%r198, %r199};
	st.global.v2.u32 	[%rd22+53344], {%r200, %r201};
	ld.global.v2.u32 	{%r202, %r203}, [%rd21+66560];
	ld.global.v2.u32 	{%r204, %r205}, [%rd21+66568];
	ld.global.v2.u32 	{%r206, %r207}, [%rd21+66576];
	ld.global.v2.u32 	{%r208, %r209}, [%rd21+66584];
	ld.global.v2.u32 	{%r210, %r211}, [%rd21+66592];
	ld.global.v2.u32 	{%r212, %r213}, [%rd21+66600];
	ld.global.v2.u32 	{%r214, %r215}, [%rd21+66608];
	ld.global.v2.u32 	{%r216, %r217}, [%rd21+66616];
	ld.global.v2.u32 	{%r218, %r219}, [%rd21+66624];
	ld.global.v2.u32 	{%r220, %r221}, [%rd21+66632];
	ld.global.v2.u32 	{%r222, %r223}, [%rd21+66640];
	.pragma "used_bytes_mask 247";
	ld.global.v2.u32 	{%r224, %r225}, [%rd21+66648];
	ld.global.v2.u32 	{%r226, %r227}, [%rd21+66656];
	st.global.v2.u32 	[%rd22+66560], {%r202, %r203};
	st.global.v2.u32 	[%rd22+66568], {%r204, %r205};
	st.global.v2.u32 	[%rd22+66576], {%r206, %r207};
	st.global.v2.u32 	[%rd22+66584], {%r208, %r209};
	st.global.v2.u32 	[%rd22+66592], {%r210, %r211};
	st.global.v2.u32 	[%rd22+66600], {%r212, %r213};
	st.global.v2.u32 	[%rd22+66608], {%r214, %r215};
	st.global.v2.u32 	[%rd22+66616], {%r216, %r217};
	st.global.v2.u32 	[%rd22+66624], {%r218, %r219};
	st.global.v2.u32 	[%rd22+66632], {%r220, %r221};
	st.global.v2.u32 	[%rd22+66640], {%r222, %r223};
	st.global.v2.u32 	[%rd22+66648], {%r224, %r225};
	st.global.v2.u32 	[%rd22+66656], {%r226, %r227};
	ld.global.v2.u32 	{%r228, %r229}, [%rd21+79872];
	ld.global.v2.u32 	{%r230, %r231}, [%rd21+79880];
	ld.global.v2.u32 	{%r232, %r233}, [%rd21+79888];
	ld.global.v2.u32 	{%r234, %r235}, [%rd21+79896];
	ld.global.v2.u32 	{%r236, %r237}, [%rd21+79904];
	ld.global.v2.u32 	{%r238, %r239}, [%rd21+79912];
	ld.global.v2.u32 	{%r240, %r241}, [%rd21+79920];
	ld.global.v2.u32 	{%r242, %r243}, [%rd21+79928];
	ld.global.v2.u32 	{%r244, %r245}, [%rd21+79936];
	ld.global.v2.u32 	{%r246, %r247}, [%rd21+79944];
	ld.global.v2.u32 	{%r248, %r249}, [%rd21+79952];
	.pragma "used_bytes_mask 247";
	ld.global.v2.u32 	{%r250, %r251}, [%rd21+79960];
	ld.global.v2.u32 	{%r252, %r253}, [%rd21+79968];
	st.global.v2.u32 	[%rd22+79872], {%r228, %r229};
	st.global.v2.u32 	[%rd22+79880], {%r230, %r231};
	st.global.v2.u32 	[%rd22+79888], {%r232, %r233};
	st.global.v2.u32 	[%rd22+79896], {%r234, %r235};
	st.global.v2.u32 	[%rd22+79904], {%r236, %r237};
	st.global.v2.u32 	[%rd22+79912], {%r238, %r239};
	st.global.v2.u32 	[%rd22+79920], {%r240, %r241};
	st.global.v2.u32 	[%rd22+79928], {%r242, %r243};
	st.global.v2.u32 	[%rd22+79936], {%r244, %r245};
	st.global.v2.u32 	[%rd22+79944], {%r246, %r247};
	st.global.v2.u32 	[%rd22+79952], {%r248, %r249};
	st.global.v2.u32 	[%rd22+79960], {%r250, %r251};
	st.global.v2.u32 	[%rd22+79968], {%r252, %r253};
	add.s32 	%r848, %r848, 8;
	setp.eq.s32 	%p6, %r848, %r853;
	@%p6 bra 	$L__BB8_8;
	bra.uni 	$L__BB8_7;
$L__BB8_8:
	setp.eq.s32 	%p7, %r10, 0;
	@%p7 bra 	$L__BB8_57;
	and.b32  	%r33, %r38, 3;
	setp.lt.u32 	%p8, %r10, 4;
	@%p8 bra 	$L__BB8_11;
	shl.b32 	%r254, %r853, 7;
	add.s32 	%r255, %r254, %r6;
	mul.wide.s32 	%rd23, %r255, 104;
	add.s64 	%rd24, %rd6, %rd23;
	add.s64 	%rd25, %rd7, %rd23;
	ld.global.v2.u32 	{%r256, %r257}, [%rd24];
	ld.global.v2.u32 	{%r258, %r259}, [%rd24+8];
	ld.global.v2.u32 	{%r260, %r261}, [%rd24+16];
	ld.global.v2.u32 	{%r262, %r263}, [%rd24+24];
	ld.global.v2.u32 	{%r264, %r265}, [%rd24+32];
	ld.global.v2.u32 	{%r266, %r267}, [%rd24+40];
	ld.global.v2.u32 	{%r268, %r269}, [%rd24+48];
	ld.global.v2.u32 	{%r270, %r271}, [%rd24+56];
	ld.global.v2.u32 	{%r272, %r273}, [%rd24+64];
	ld.global.v2.u32 	{%r274, %r275}, [%rd24+72];
	ld.global.v2.u32 	{%r276, %r277}, [%rd24+80];
	.pragma "used_bytes_mask 247";
	ld.global.v2.u32 	{%r278, %r279}, [%rd24+88];
	ld.global.v2.u32 	{%r280, %r281}, [%rd24+96];
	st.global.v2.u32 	[%rd25], {%r256, %r257};
	st.global.v2.u32 	[%rd25+8], {%r258, %r259};
	st.global.v2.u32 	[%rd25+16], {%r260, %r261};
	st.global.v2.u32 	[%rd25+24], {%r262, %r263};
	st.global.v2.u32 	[%rd25+32], {%r264, %r265};
	st.global.v2.u32 	[%rd25+40], {%r266, %r267};
	st.global.v2.u32 	[%rd25+48], {%r268, %r269};
	st.global.v2.u32 	[%rd25+56], {%r270, %r271};
	st.global.v2.u32 	[%rd25+64], {%r272, %r273};
	st.global.v2.u32 	[%rd25+72], {%r274, %r275};
	st.global.v2.u32 	[%rd25+80], {%r276, %r277};
	st.global.v2.u32 	[%rd25+88], {%r278, %r279};
	st.global.v2.u32 	[%rd25+96], {%r280, %r281};
	ld.global.v2.u32 	{%r282, %r283}, [%rd24+13312];
	ld.global.v2.u32 	{%r284, %r285}, [%rd24+13320];
	ld.global.v2.u32 	{%r286, %r287}, [%rd24+13328];
	ld.global.v2.u32 	{%r288, %r289}, [%rd24+13336];
	ld.global.v2.u32 	{%r290, %r291}, [%rd24+13344];
	ld.global.v2.u32 	{%r292, %r293}, [%rd24+13352];
	ld.global.v2.u32 	{%r294, %r295}, [%rd24+13360];
	ld.global.v2.u32 	{%r296, %r297}, [%rd24+13368];
	ld.global.v2.u32 	{%r298, %r299}, [%rd24+13376];
	ld.global.v2.u32 	{%r300, %r301}, [%rd24+13384];
	ld.global.v2.u32 	{%r302, %r303}, [%rd24+13392];
	.pragma "used_bytes_mask 247";
	ld.global.v2.u32 	{%r304, %r305}, [%rd24+13400];
	ld.global.v2.u32 	{%r306, %r307}, [%rd24+13408];
	st.global.v2.u32 	[%rd25+13312], {%r282, %r283};
	st.global.v2.u32 	[%rd25+13320], {%r284, %r285};
	st.global.v2.u32 	[%rd25+13328], {%r286, %r287};
	st.global.v2.u32 	[%rd25+13336], {%r288, %r289};
	st.global.v2.u32 	[%rd25+13344], {%r290, %r291};
	st.global.v2.u32 	[%rd25+13352], {%r292, %r293};
	st.global.v2.u32 	[%rd25+13360], {%r294, %r295};
	st.global.v2.u32 	[%rd25+13368], {%r296, %r297};
	st.global.v2.u32 	[%rd25+13376], {%r298, %r299};
	st.global.v2.u32 	[%rd25+13384], {%r300, %r301};
	st.global.v2.u32 	[%rd25+13392], {%r302, %r303};
	st.global.v2.u32 	[%rd25+13400], {%r304, %r305};
	st.global.v2.u32 	[%rd25+13408], {%r306, %r307};
	ld.global.v2.u32 	{%r308, %r309}, [%rd24+26624];
	ld.global.v2.u32 	{%r310, %r311}, [%rd24+26632];
	ld.global.v2.u32 	{%r312, %r313}, [%rd24+26640];
	ld.global.v2.u32 	{%r314, %r315}, [%rd24+26648];
	ld.global.v2.u32 	{%r316, %r317}, [%rd24+26656];
	ld.global.v2.u32 	{%r318, %r319}, [%rd24+26664];
	ld.global.v2.u32 	{%r320, %r321}, [%rd24+26672];
	ld.global.v2.u32 	{%r322, %r323}, [%rd24+26680];
	ld.global.v2.u32 	{%r324, %r325}, [%rd24+26688];
	ld.global.v2.u32 	{%r326, %r327}, [%rd24+26696];
	ld.global.v2.u32 	{%r328, %r329}, [%rd24+26704];
	.pragma "used_bytes_mask 247";
	ld.global.v2.u32 	{%r330, %r331}, [%rd24+26712];
	ld.global.v2.u32 	{%r332, %r333}, [%rd24+26720];
	st.global.v2.u32 	[%rd25+26624], {%r308, %r309};
	st.global.v2.u32 	[%rd25+26632], {%r310, %r311};
	st.global.v2.u32 	[%rd25+26640], {%r312, %r313};
	st.global.v2.u32 	[%rd25+26648], {%r314, %r315};
	st.global.v2.u32 	[%rd25+26656], {%r316, %r317};
	st.global.v2.u32 	[%rd25+26664], {%r318, %r319};
	st.global.v2.u32 	[%rd25+26672], {%r320, %r321};
	st.global.v2.u32 	[%rd25+26680], {%r322, %r323};
	st.global.v2.u32 	[%rd25+26688], {%r324, %r325};
	st.global.v2.u32 	[%rd25+26696], {%r326, %r327};
	st.global.v2.u32 	[%rd25+26704], {%r328, %r329};
	st.global.v2.u32 	[%rd25+26712], {%r330, %r331};
	st.global.v2.u32 	[%rd25+26720], {%r332, %r333};
	ld.global.v2.u32 	{%r334, %r335}, [%rd24+39936];
	ld.global.v2.u32 	{%r336, %r337}, [%rd24+39944];
	ld.global.v2.u32 	{%r338, %r339}, [%rd24+39952];
	ld.global.v2.u32 	{%r340, %r341}, [%rd24+39960];
	ld.global.v2.u32 	{%r342, %r343}, [%rd24+39968];
	ld.global.v2.u32 	{%r344, %r345}, [%rd24+39976];
	ld.global.v2.u32 	{%r346, %r347}, [%rd24+39984];
	ld.global.v2.u32 	{%r348, %r349}, [%rd24+39992];
	ld.global.v2.u32 	{%r350, %r351}, [%rd24+40000];
	ld.global.v2.u32 	{%r352, %r353}, [%rd24+40008];
	ld.global.v2.u32 	{%r354, %r355}, [%rd24+40016];
	.pragma "used_bytes_mask 247";
	ld.global.v2.u32 	{%r356, %r357}, [%rd24+40024];
	ld.global.v2.u32 	{%r358, %r359}, [%rd24+40032];
	st.global.v2.u32 	[%rd25+39936], {%r334, %r335};
	st.global.v2.u32 	[%rd25+39944], {%r336, %r337};
	st.global.v2.u32 	[%rd25+39952], {%r338, %r339};
	st.global.v2.u32 	[%rd25+39960], {%r340, %r341};
	st.global.v2.u32 	[%rd25+39968], {%r342, %r343};
	st.global.v2.u32 	[%rd25+39976], {%r344, %r345};
	st.global.v2.u32 	[%rd25+39984], {%r346, %r347};
	st.global.v2.u32 	[%rd25+39992], {%r348, %r349};
	st.global.v2.u32 	[%rd25+40000], {%r350, %r351};
	st.global.v2.u32 	[%rd25+40008], {%r352, %r353};
	st.global.v2.u32 	[%rd25+40016], {%r354, %r355};
	st.global.v2.u32 	[%rd25+40024], {%r356, %r357};
	st.global.v2.u32 	[%rd25+40032], {%r358, %r359};
	add.s32 	%r853, %r853, 4;
$L__BB8_11:
	setp.eq.s32 	%p9, %r33, 0;
	@%p9 bra 	$L__BB8_57;
	setp.eq.s32 	%p10, %r33, 1;
	@%p10 bra 	$L__BB8_14;
	shl.b32 	%r360, %r853, 7;
	add.s32 	%r361, %r360, %r6;
	mul.wide.s32 	%rd26, %r361, 104;
	add.s64 	%rd27, %rd6, %rd26;
	add.s64 	%rd28, %rd7, %rd26;
	ld.global.v2.u32 	{%r362, %r363}, [%rd27];
	ld.global.v2.u32 	{%r364, %r365}, [%rd27+8];
	ld.global.v2.u32 	{%r366, %r367}, [%rd27+16];
	ld.global.v2.u32 	{%r368, %r369}, [%rd27+24];
	ld.global.v2.u32 	{%r370, %r371}, [%rd27+32];
	ld.global.v2.u32 	{%r372, %r373}, [%rd27+40];
	ld.global.v2.u32 	{%r374, %r375}, [%rd27+48];
	ld.global.v2.u32 	{%r376, %r377}, [%rd27+56];
	ld.global.v2.u32 	{%r378, %r379}, [%rd27+64];
	ld.global.v2.u32 	{%r380, %r381}, [%rd27+72];
	ld.global.v2.u32 	{%r382, %r383}, [%rd27+80];
	.pragma "used_bytes_mask 247";
	ld.global.v2.u32 	{%r384, %r385}, [%rd27+88];
	ld.global.v2.u32 	{%r386, %r387}, [%rd27+96];
	st.global.v2.u32 	[%rd28], {%r362, %r363};
	st.global.v2.u32 	[%rd28+8], {%r364, %r365};
	st.global.v2.u32 	[%rd28+16], {%r366, %r367};
	st.global.v2.u32 	[%rd28+24], {%r368, %r369};
	st.global.v2.u32 	[%rd28+32], {%r370, %r371};
	st.global.v2.u32 	[%rd28+40], {%r372, %r373};
	st.global.v2.u32 	[%rd28+48], {%r374, %r375};
	st.global.v2.u32 	[%rd28+56], {%r376, %r377};
	st.global.v2.u32 	[%rd28+64], {%r378, %r379};
	st.global.v2.u32 	[%rd28+72], {%r380, %r381};
	st.global.v2.u32 	[%rd28+80], {%r382, %r383};
	st.global.v2.u32 	[%rd28+88], {%r384, %r385};
	st.global.v2.u32 	[%rd28+96], {%r386, %r387};
	ld.global.v2.u32 	{%r388, %r389}, [%rd27+13312];
	ld.global.v2.u32 	{%r390, %r391}, [%rd27+13320];
	ld.global.v2.u32 	{%r392, %r393}, [%rd27+13328];
	ld.global.v2.u32 	{%r394, %r395}, [%rd27+13336];
	ld.global.v2.u32 	{%r396, %r397}, [%rd27+13344];
	ld.global.v2.u32 	{%r398, %r399}, [%rd27+13352];
	ld.global.v2.u32 	{%r400, %r401}, [%rd27+13360];
	ld.global.v2.u32 	{%r402, %r403}, [%rd27+13368];
	ld.global.v2.u32 	{%r404, %r405}, [%rd27+13376];
	ld.global.v2.u32 	{%r406, %r407}, [%rd27+13384];
	ld.global.v2.u32 	{%r408, %r409}, [%rd27+13392];
	.pragma "used_bytes_mask 247";
	ld.global.v2.u32 	{%r410, %r411}, [%rd27+13400];
	ld.global.v2.u32 	{%r412, %r413}, [%rd27+13408];
	st.global.v2.u32 	[%rd28+13312], {%r388, %r389};
	st.global.v2.u32 	[%rd28+13320], {%r390, %r391};
	st.global.v2.u32 	[%rd28+13328], {%r392, %r393};
	st.global.v2.u32 	[%rd28+13336], {%r394, %r395};
	st.global.v2.u32 	[%rd28+13344], {%r396, %r397};
	st.global.v2.u32 	[%rd28+13352], {%r398, %r399};
	st.global.v2.u32 	[%rd28+13360], {%r400, %r401};
	st.global.v2.u32 	[%rd28+13368], {%r402, %r403};
	st.global.v2.u32 	[%rd28+13376], {%r404, %r405};
	st.global.v2.u32 	[%rd28+13384], {%r406, %r407};
	st.global.v2.u32 	[%rd28+13392], {%r408, %r409};
	st.global.v2.u32 	[%rd28+13400], {%r410, %r411};
	st.global.v2.u32 	[%rd28+13408], {%r412, %r413};
	add.s32 	%r853, %r853, 2;
$L__BB8_14:
	and.b32  	%r414, %r38, 1;
	setp.eq.b32 	%p11, %r414, 1;
	not.pred 	%p12, %p11;
	@%p12 bra 	$L__BB8_57;
	shl.b32 	%r415, %r853, 7;
	add.s32 	%r416, %r415, %r6;
	mul.wide.s32 	%rd29, %r416, 104;
	add.s64 	%rd30, %rd6, %rd29;
	add.s64 	%rd31, %rd7, %rd29;
	ld.global.v2.u32 	{%r417, %r418}, [%rd30];
	ld.global.v2.u32 	{%r419, %r420}, [%rd30+8];
	ld.global.v2.u32 	{%r421, %r422}, [%rd30+16];
	ld.global.v2.u32 	{%r423, %r424}, [%rd30+24];
	ld.global.v2.u32 	{%r425, %r426}, [%rd30+32];
	ld.global.v2.u32 	{%r427, %r428}, [%rd30+40];
	ld.global.v2.u32 	{%r429, %r430}, [%rd30+48];
	ld.global.v2.u32 	{%r431, %r432}, [%rd30+56];
	ld.global.v2.u32 	{%r433, %r434}, [%rd30+64];
	ld.global.v2.u32 	{%r435, %r436}, [%rd30+72];
	ld.global.v2.u32 	{%r437, %r438}, [%rd30+80];
	.pragma "used_bytes_mask 247";
	ld.global.v2.u32 	{%r439, %r440}, [%rd30+88];
	ld.global.v2.u32 	{%r441, %r442}, [%rd30+96];
	st.global.v2.u32 	[%rd31], {%r417, %r418};
	st.global.v2.u32 	[%rd31+8], {%r419, %r420};
	st.global.v2.u32 	[%rd31+16], {%r421, %r422};
	st.global.v2.u32 	[%rd31+24], {%r423, %r424};
	st.global.v2.u32 	[%rd31+32], {%r425, %r426};
	st.global.v2.u32 	[%rd31+40], {%r427, %r428};
	st.global.v2.u32 	[%rd31+48], {%r429, %r430};
	st.global.v2.u32 	[%rd31+56], {%r431, %r432};
	st.global.v2.u32 	[%rd31+64], {%r433, %r434};
	st.global.v2.u32 	[%rd31+72], {%r435, %r436};
	st.global.v2.u32 	[%rd31+80], {%r437, %r438};
	st.global.v2.u32 	[%rd31+88], {%r439, %r440};
	st.global.v2.u32 	[%rd31+96], {%r441, %r442};
	bra.uni 	$L__BB8_57;
$L__BB8_16:
	setp.lt.s32 	%p13, %r38, 1;
	@%p13 bra 	$L__BB8_57;
	and.b32  	%r12, %r38, 7;
	setp.lt.u32 	%p14, %r38, 8;
	mov.b32 	%r850, 0;
	@%p14 bra 	$L__BB8_36;
	and.b32  	%r850, %r38, 2147483640;
	mov.b32 	%r849, 0;
$L__BB8_19:
	.pragma "nounroll";
	shl.b32 	%r445, %r849, 7;
	add.s32 	%r17, %r445, %r6;
	setp.ge.s32 	%p15, %r17, %r4;
	@%p15 bra 	$L__BB8_21;
	mul.wide.u32 	%rd32, %r17, 104;
	add.s64 	%rd33, %rd6, %rd32;
	add.s64 	%rd34, %rd7, %rd32;
	ld.global.v2.u32 	{%r446, %r447}, [%rd33];
	ld.global.v2.u32 	{%r448, %r449}, [%rd33+8];
	ld.global.v2.u32 	{%r450, %r451}, [%rd33+16];
	ld.global.v2.u32 	{%r452, %r453}, [%rd33+24];
	ld.global.v2.u32 	{%r454, %r455}, [%rd33+32];
	ld.global.v2.u32 	{%r456, %r457}, [%rd33+40];
	ld.global.v2.u32 	{%r458, %r459}, [%rd33+48];
	ld.global.v2.u32 	{%r460, %r461}, [%rd33+56];
	ld.global.v2.u32 	{%r462, %r463}, [%rd33+64];
	ld.global.v2.u32 	{%r464, %r465}, [%rd33+72];
	ld.global.v2.u32 	{%r466, %r467}, [%rd33+80];
	.pragma "used_bytes_mask 247";
	ld.global.v2.u32 	{%r468, %r469}, [%rd33+88];
	ld.global.v2.u32 	{%r470, %r471}, [%rd33+96];
	st.global.v2.u32 	[%rd34], {%r446, %r447};
	st.global.v2.u32 	[%rd34+8], {%r448, %r449};
	st.global.v2.u32 	[%rd34+16], {%r450, %r451};
	st.global.v2.u32 	[%rd34+24], {%r452, %r453};
	st.global.v2.u32 	[%rd34+32], {%r454, %r455};
	st.global.v2.u32 	[%rd34+40], {%r456, %r457};
	st.global.v2.u32 	[%rd34+48], {%r458, %r459};
	st.global.v2.u32 	[%rd34+56], {%r460, %r461};
	st.global.v2.u32 	[%rd34+64], {%r462, %r463};
	st.global.v2.u32 	[%rd34+72], {%r464, %r465};
	st.global.v2.u32 	[%rd34+80], {%r466, %r467};
	st.global.v2.u32 	[%rd34+88], {%r468, %r469};
	st.global.v2.u32 	[%rd34+96], {%r470, %r471};
$L__BB8_21:
	add.s32 	%r472, %r17, 128;
	setp.ge.s32 	%p16, %r472, %r4;
	mul.wide.s32 	%rd35, %r472, 104;
	add.s64 	%rd8, %rd6, %rd35;
	add.s64 	%rd9, %rd7, %rd35;
	@%p16 bra 	$L__BB8_23;
	ld.global.v2.u32 	{%r473, %r474}, [%rd8];
	ld.global.v2.u32 	{%r475, %r476}, [%rd8+8];
	ld.global.v2.u32 	{%r477, %r478}, [%rd8+16];
	ld.global.v2.u32 	{%r479, %r480}, [%rd8+24];
	ld.global.v2.u32 	{%r481, %r482}, [%rd8+32];
	ld.global.v2.u32 	{%r483, %r484}, [%rd8+40];
	ld.global.v2.u32 	{%r485, %r486}, [%rd8+48];
	ld.global.v2.u32 	{%r487, %r488}, [%rd8+56];
	ld.global.v2.u32 	{%r489, %r490}, [%rd8+64];
	ld.global.v2.u32 	{%r491, %r492}, [%rd8+72];
	ld.global.v2.u32 	{%r493, %r494}, [%rd8+80];
	.pragma "used_bytes_mask 247";
	ld.global.v2.u32 	{%r495, %r496}, [%rd8+88];
	ld.global.v2.u32 	{%r497, %r498}, [%rd8+96];
	st.global.v2.u32 	[%rd9], {%r473, %r474};
	st.global.v2.u32 	[%rd9+8], {%r475, %r476};
	st.global.v2.u32 	[%rd9+16], {%r477, %r478};
	st.global.v2.u32 	[%rd9+24], {%r479, %r480};
	st.global.v2.u32 	[%rd9+32], {%r481, %r482};
	st.global.v2.u32 	[%rd9+40], {%r483, %r484};
	st.global.v2.u32 	[%rd9+48], {%r485, %r486};
	st.global.v2.u32 	[%rd9+56], {%r487, %r488};
	st.global.v2.u32 	[%rd9+64], {%r489, %r490};
	st.global.v2.u32 	[%rd9+72], {%r491, %r492};
	st.global.v2.u32 	[%rd9+80], {%r493, %r494};
	st.global.v2.u32 	[%rd9+88], {%r495, %r496};
	st.global.v2.u32 	[%rd9+96], {%r497, %r498};
$L__BB8_23:
	add.s32 	%r499, %r17, 256;
	setp.ge.s32 	%p17, %r499, %r4;
	@%p17 bra 	$L__BB8_25;
	ld.global.v2.u32 	{%r500, %r501}, [%rd8+13312];
	ld.global.v2.u32 	{%r502, %r503}, [%rd8+13320];
	ld.global.v2.u32 	{%r504, %r505}, [%rd8+13328];
	ld.global.v2.u32 	{%r506, %r507}, [%rd8+13336];
	ld.global.v2.u32 	{%r508, %r509}, [%rd8+13344];
	ld.global.v2.u32 	{%r510, %r511}, [%rd8+13352];
	ld.global.v2.u32 	{%r512, %r513}, [%rd8+13360];
	ld.global.v2.u32 	{%r514, %r515}, [%rd8+13368];
	ld.global.v2.u32 	{%r516, %r517}, [%rd8+13376];
	ld.global.v2.u32 	{%r518, %r519}, [%rd8+13384];
	ld.global.v2.u32 	{%r520, %r521}, [%rd8+13392];
	.pragma "used_bytes_mask 247";
	ld.global.v2.u32 	{%r522, %r523}, [%rd8+13400];
	ld.global.v2.u32 	{%r524, %r525}, [%rd8+13408];
	st.global.v2.u32 	[%rd9+13312], {%r500, %r501};
	st.global.v2.u32 	[%rd9+13320], {%r502, %r503};
	st.global.v2.u32 	[%rd9+13328], {%r504, %r505};
	st.global.v2.u32 	[%rd9+13336], {%r506, %r507};
	st.global.v2.u32 	[%rd9+13344], {%r508, %r509};
	st.global.v2.u32 	[%rd9+13352], {%r510, %r511};
	st.global.v2.u32 	[%rd9+13360], {%r512, %r513};
	st.global.v2.u32 	[%rd9+13368], {%r514, %r515};
	st.global.v2.u32 	[%rd9+13376], {%r516, %r517};
	st.global.v2.u32 	[%rd9+13384], {%r518, %r519};
	st.global.v2.u32 	[%rd9+13392], {%r520, %r521};
	st.global.v2.u32 	[%rd9+13400], {%r522, %r523};
	st.global.v2.u32 	[%rd9+13408], {%r524, %r525};
$L__BB8_25:
	add.s32 	%r526, %r17, 384;
	setp.ge.s32 	%p18, %r526, %r4;
	@%p18 bra 	$L__BB8_27;
	ld.global.v2.u32 	{%r527, %r528}, [%rd8+26624];
	ld.global.v2.u32 	{%r529, %r530}, [%rd8+26632];
	ld.global.v2.u32 	{%r531, %r532}, [%rd8+26640];
	ld.global.v2.u32 	{%r533, %r534}, [%rd8+26648];
	ld.global.v2.u32 	{%r535, %r536}, [%rd8+26656];
	ld.global.v2.u32 	{%r537, %r538}, [%rd8+26664];
	ld.global.v2.u32 	{%r539, %r540}, [%rd8+26672];
	ld.global.v2.u32 	{%r541, %r542}, [%rd8+26680];
	ld.global.v2.u32 	{%r543, %r544}, [%rd8+26688];
	ld.global.v2.u32 	{%r545, %r546}, [%rd8+26696];
	ld.global.v2.u32 	{%r547, %r548}, [%rd8+26704];
	.pragma "used_bytes_mask 247";
	ld.global.v2.u32 	{%r549, %r550}, [%rd8+26712];
	ld.global.v2.u32 	{%r551, %r552}, [%rd8+26720];
	st.global.v2.u32 	[%rd9+26624], {%r527, %r528};
	st.global.v2.u32 	[%rd9+26632], {%r529, %r530};
	st.global.v2.u32 	[%rd9+26640], {%r531, %r532};
	st.global.v2.u32 	[%rd9+26648], {%r533, %r534};
	st.global.v2.u32 	[%rd9+26656], {%r535, %r536};
	st.global.v2.u32 	[%rd9+26664], {%r537, %r538};
	st.global.v2.u32 	[%rd9+26672], {%r539, %r540};
	st.global.v2.u32 	[%rd9+26680], {%r541, %r542};
	st.global.v2.u32 	[%rd9+26688], {%r543, %r544};
	st.global.v2.u32 	[%rd9+26696], {%r545, %r546};
	st.global.v2.u32 	[%rd9+26704], {%r547, %r548};
	st.global.v2.u32 	[%rd9+26712], {%r549, %r550};
	st.global.v2.u32 	[%rd9+26720], {%r551, %r552};
$L__BB8_27:
	add.s32 	%r553, %r17, 512;
	setp.ge.s32 	%p19, %r553, %r4;
	@%p19 bra 	$L__BB8_29;
	ld.global.v2.u32 	{%r554, %r555}, [%rd8+39936];
	ld.global.v2.u32 	{%r556, %r557}, [%rd8+39944];
	ld.global.v2.u32 	{%r558, %r559}, [%rd8+39952];
	ld.global.v2.u32 	{%r560, %r561}, [%rd8+39960];
	ld.global.v2.u32 	{%r562, %r563}, [%rd8+39968];
	ld.global.v2.u32 	{%r564, %r565}, [%rd8+39976];
	ld.global.v2.u32 	{%r566, %r567}, [%rd8+39984];
	ld.global.v2.u32 	{%r568, %r569}, [%rd8+39992];
	ld.global.v2.u32 	{%r570, %r571}, [%rd8+40000];
	ld.global.v2.u32 	{%r572, %r573}, [%rd8+40008];
	ld.global.v2.u32 	{%r574, %r575}, [%rd8+40016];
	.pragma "used_bytes_mask 247";
	ld.global.v2.u32 	{%r576, %r577}, [%rd8+40024];
	ld.global.v2.u32 	{%r578, %r579}, [%rd8+40032];
	st.global.v2.u32 	[%rd9+39936], {%r554, %r555};
	st.global.v2.u32 	[%rd9+39944], {%r556, %r557};
	st.global.v2.u32 	[%rd9+39952], {%r558, %r559};
	st.global.v2.u32 	[%rd9+39960], {%r560, %r561};
	st.global.v2.u32 	[%rd9+39968], {%r562, %r563};
	st.global.v2.u32 	[%rd9+39976], {%r564, %r565};
	st.global.v2.u32 	[%rd9+39984], {%r566, %r567};
	st.global.v2.u32 	[%rd9+39992], {%r568, %r569};
	st.global.v2.u32 	[%rd9+40000], {%r570, %r571};
	st.global.v2.u32 	[%rd9+40008], {%r572, %r573};
	st.global.v2.u32 	[%rd9+40016], {%r574, %r575};
	st.global.v2.u32 	[%rd9+40024], {%r576, %r577};
	st.global.v2.u32 	[%rd9+40032], {%r578, %r579};
$L__BB8_29:
	add.s32 	%r580, %r17, 640;
	setp.ge.s32 	%p20, %r580, %r4;
	@%p20 bra 	$L__BB8_31;
	ld.global.v2.u32 	{%r581, %r582}, [%rd8+53248];
	ld.global.v2.u32 	{%r583, %r584}, [%rd8+53256];
	ld.global.v2.u32 	{%r585, %r586}, [%rd8+53264];
	ld.global.v2.u32 	{%r587, %r588}, [%rd8+53272];
	ld.global.v2.u32 	{%r589, %r590}, [%rd8+53280];
	ld.global.v2.u32 	{%r591, %r592}, [%rd8+53288];
	ld.global.v2.u32 	{%r593, %r594}, [%rd8+53296];
	ld.global.v2.u32 	{%r595, %r596}, [%rd8+53304];
	ld.global.v2.u32 	{%r597, %r598}, [%rd8+53312];
	ld.global.v2.u32 	{%r599, %r600}, [%rd8+53320];
	ld.global.v2.u32 	{%r601, %r602}, [%rd8+53328];
	.pragma "used_bytes_mask 247";
	ld.global.v2.u32 	{%r603, %r604}, [%rd8+53336];
	ld.global.v2.u32 	{%r605, %r606}, [%rd8+53344];
	st.global.v2.u32 	[%rd9+53248], {%r581, %r582};
	st.global.v2.u32 	[%rd9+53256], {%r583, %r584};
	st.global.v2.u32 	[%rd9+53264], {%r585, %r586};
	st.global.v2.u32 	[%rd9+53272], {%r587, %r588};
	st.global.v2.u32 	[%rd9+53280], {%r589, %r590};
	st.global.v2.u32 	[%rd9+53288], {%r591, %r592};
	st.global.v2.u32 	[%rd9+53296], {%r593, %r594};
	st.global.v2.u32 	[%rd9+53304], {%r595, %r596};
	st.global.v2.u32 	[%rd9+53312], {%r597, %r598};
	st.global.v2.u32 	[%rd9+53320], {%r599, %r600};
	st.global.v2.u32 	[%rd9+53328], {%r601, %r602};
	st.global.v2.u32 	[%rd9+53336], {%r603, %r604};
	st.global.v2.u32 	[%rd9+53344], {%r605, %r606};
$L__BB8_31:
	add.s32 	%r607, %r17, 768;
	setp.ge.s32 	%p21, %r607, %r4;
	@%p21 bra 	$L__BB8_33;
	ld.global.v2.u32 	{%r608, %r609}, [%rd8+66560];
	ld.global.v2.u32 	{%r610, %r611}, [%rd8+66568];
	ld.global.v2.u32 	{%r612, %r613}, [%rd8+66576];
	ld.global.v2.u32 	{%r614, %r615}, [%rd8+66584];
	ld.global.v2.u32 	{%r616, %r617}, [%rd8+66592];
	ld.global.v2.u32 	{%r618, %r619}, [%rd8+66600];
	ld.global.v2.u32 	{%r620, %r621}, [%rd8+66608];
	ld.global.v2.u32 	{%r622, %r623}, [%rd8+66616];
	ld.global.v2.u32 	{%r624, %r625}, [%rd8+66624];
	ld.global.v2.u32 	{%r626, %r627}, [%rd8+66632];
	ld.global.v2.u32 	{%r628, %r629}, [%rd8+66640];
	.pragma "used_bytes_mask 247";
	ld.global.v2.u32 	{%r630, %r631}, [%rd8+66648];
	ld.global.v2.u32 	{%r632, %r633}, [%rd8+66656];
	st.global.v2.u32 	[%rd9+66560], {%r608, %r609};
	st.global.v2.u32 	[%rd9+66568], {%r610, %r611};
	st.global.v2.u32 	[%rd9+66576], {%r612, %r613};
	st.global.v2.u32 	[%rd9+66584], {%r614, %r615};
	st.global.v2.u32 	[%rd9+66592], {%r616, %r617};
	st.global.v2.u32 	[%rd9+66600], {%r618, %r619};
	st.global.v2.u32 	[%rd9+66608], {%r620, %r621};
	st.global.v2.u32 	[%rd9+66616], {%r622, %r623};
	st.global.v2.u32 	[%rd9+66624], {%r624, %r625};
	st.global.v2.u32 	[%rd9+66632], {%r626, %r627};
	st.global.v2.u32 	[%rd9+66640], {%r628, %r629};
	st.global.v2.u32 	[%rd9+66648], {%r630, %r631};
	st.global.v2.u32 	[%rd9+66656], {%r632, %r633};
$L__BB8_33:
	add.s32 	%r634, %r17, 896;
	setp.ge.s32 	%p22, %r634, %r4;
	@%p22 bra 	$L__BB8_35;
	ld.global.v2.u32 	{%r635, %r636}, [%rd8+79872];
	ld.global.v2.u32 	{%r637, %r638}, [%rd8+79880];
	ld.global.v2.u32 	{%r639, %r640}, [%rd8+79888];
	ld.global.v2.u32 	{%r641, %r642}, [%rd8+79896];
	ld.global.v2.u32 	{%r643, %r644}, [%rd8+79904];
	ld.global.v2.u32 	{%r645, %r646}, [%rd8+79912];
	ld.global.v2.u32 	{%r647, %r648}, [%rd8+79920];
	ld.global.v2.u32 	{%r649, %r650}, [%rd8+79928];
	ld.global.v2.u32 	{%r651, %r652}, [%rd8+79936];
	ld.global.v2.u32 	{%r653, %r654}, [%rd8+79944];
	ld.global.v2.u32 	{%r655, %r656}, [%rd8+79952];
	.pragma "used_bytes_mask 247";
	ld.global.v2.u32 	{%r657, %r658}, [%rd8+79960];
	ld.global.v2.u32 	{%r659, %r660}, [%rd8+79968];
	st.global.v2.u32 	[%rd9+79872], {%r635, %r636};
	st.global.v2.u32 	[%rd9+79880], {%r637, %r638};
	st.global.v2.u32 	[%rd9+79888], {%r639, %r640};
	st.global.v2.u32 	[%rd9+79896], {%r641, %r642};
	st.global.v2.u32 	[%rd9+79904], {%r643, %r644};
	st.global.v2.u32 	[%rd9+79912], {%r645, %r646};
	st.global.v2.u32 	[%rd9+79920], {%r647, %r648};
	st.global.v2.u32 	[%rd9+79928], {%r649, %r650};
	st.global.v2.u32 	[%rd9+79936], {%r651, %r652};
	st.global.v2.u32 	[%rd9+79944], {%r653, %r654};
	st.global.v2.u32 	[%rd9+79952], {%r655, %r656};
	st.global.v2.u32 	[%rd9+79960], {%r657, %r658};
	st.global.v2.u32 	[%rd9+79968], {%r659, %r660};
$L__BB8_35:
	add.s32 	%r849, %r849, 8;
	setp.ne.s32 	%p23, %r849, %r850;
	@%p23 bra 	$L__BB8_19;
$L__BB8_36:
	setp.eq.s32 	%p24, %r12, 0;
	@%p24 bra 	$L__BB8_57;
	and.b32  	%r20, %r38, 3;
	setp.lt.u32 	%p25, %r12, 4;
	@%p25 bra 	$L__BB8_47;
	shl.b32 	%r661, %r850, 7;
	add.s32 	%r21, %r661, %r6;
	setp.ge.s32 	%p26, %r21, %r4;
	@%p26 bra 	$L__BB8_40;
	mul.wide.s32 	%rd36, %r21, 104;
	add.s64 	%rd37, %rd6, %rd36;
	add.s64 	%rd38, %rd7, %rd36;
	ld.global.v2.u32 	{%r662, %r663}, [%rd37];
	ld.global.v2.u32 	{%r664, %r665}, [%rd37+8];
	ld.global.v2.u32 	{%r666, %r667}, [%rd37+16];
	ld.global.v2.u32 	{%r668, %r669}, [%rd37+24];
	ld.global.v2.u32 	{%r670, %r671}, [%rd37+32];
	ld.global.v2.u32 	{%r672, %r673}, [%rd37+40];
	ld.global.v2.u32 	{%r674, %r675}, [%rd37+48];
	ld.global.v2.u32 	{%r676, %r677}, [%rd37+56];
	ld.global.v2.u32 	{%r678, %r679}, [%rd37+64];
	ld.global.v2.u32 	{%r680, %r681}, [%rd37+72];
	ld.global.v2.u32 	{%r682, %r683}, [%rd37+80];
	.pragma "used_bytes_mask 247";
	ld.global.v2.u32 	{%r684, %r685}, [%rd37+88];
	ld.global.v2.u32 	{%r686, %r687}, [%rd37+96];
	st.global.v2.u32 	[%rd38], {%r662, %r663};
	st.global.v2.u32 	[%rd38+8], {%r664, %r665};
	st.global.v2.u32 	[%rd38+16], {%r666, %r667};
	st.global.v2.u32 	[%rd38+24], {%r668, %r669};
	st.global.v2.u32 	[%rd38+32], {%r670, %r671};
	st.global.v2.u32 	[%rd38+40], {%r672, %r673};
	st.global.v2.u32 	[%rd38+48], {%r674, %r675};
	st.global.v2.u32 	[%rd38+56], {%r676, %r677};
	st.global.v2.u32 	[%rd38+64], {%r678, %r679};
	st.global.v2.u32 	[%rd38+72], {%r680, %r681};
	st.global.v2.u32 	[%rd38+80], {%r682, %r683};
	st.global.v2.u32 	[%rd38+88], {%r684, %r685};
	st.global.v2.u32 	[%rd38+96], {%r686, %r687};
$L__BB8_40:
	add.s32 	%r22, %r21, 128;
	setp.ge.s32 	%p27, %r22, %r4;
	@%p27 bra 	$L__BB8_42;
	mul.wide.s32 	%rd39, %r22, 104;
	add.s64 	%rd40, %rd6, %rd39;
	add.s64 	%rd41, %rd7, %rd39;
	ld.global.v2.u32 	{%r688, %r689}, [%rd40];
	ld.global.v2.u32 	{%r690, %r691}, [%rd40+8];
	ld.global.v2.u32 	{%r692, %r693}, [%rd40+16];
	ld.global.v2.u32 	{%r694, %r695}, [%rd40+24];
	ld.global.v2.u32 	{%r696, %r697}, [%rd40+32];
	ld.global.v2.u32 	{%r698, %r699}, [%rd40+40];
	ld.global.v2.u32 	{%r700, %r701}, [%rd40+48];
	ld.global.v2.u32 	{%r702, %r703}, [%rd40+56];
	ld.global.v2.u32 	{%r704, %r705}, [%rd40+64];
	ld.global.v2.u32 	{%r706, %r707}, [%rd40+72];
	ld.global.v2.u32 	{%r708, %r709}, [%rd40+80];
	.pragma "used_bytes_mask 247";
	ld.global.v2.u32 	{%r710, %r711}, [%rd40+88];
	ld.global.v2.u32 	{%r712, %r713}, [%rd40+96];
	st.global.v2.u32 	[%rd41], {%r688, %r689};
	st.global.v2.u32 	[%rd41+8], {%r690, %r691};
	st.global.v2.u32 	[%rd41+16], {%r692, %r693};
	st.global.v2.u32 	[%rd41+24], {%r694, %r695};
	st.global.v2.u32 	[%rd41+32], {%r696, %r697};
	st.global.v2.u32 	[%rd41+40], {%r698, %r699};
	st.global.v2.u32 	[%rd41+48], {%r700, %r701};
	st.global.v2.u32 	[%rd41+56], {%r702, %r703};
	st.global.v2.u32 	[%rd41+64], {%r704, %r705};
	st.global.v2.u32 	[%rd41+72], {%r706, %r707};
	st.global.v2.u32 	[%rd41+80], {%r708, %r709};
	st.global.v2.u32 	[%rd41+88], {%r710, %r711};
	st.global.v2.u32 	[%rd41+96], {%r712, %r713};
$L__BB8_42:
	add.s32 	%r23, %r21, 256;
	setp.ge.s32 	%p28, %r23, %r4;
	@%p28 bra 	$L__BB8_44;
	mul.wide.s32 	%rd42, %r23, 104;
	add.s64 	%rd43, %rd6, %rd42;
	add.s64 	%rd44, %rd7, %rd42;
	ld.global.v2.u32 	{%r714, %r715}, [%rd43];
	ld.global.v2.u32 	{%r716, %r717}, [%rd43+8];
	ld.global.v2.u32 	{%r718, %r719}, [%rd43+16];
	ld.global.v2.u32 	{%r720, %r721}, [%rd43+24];
	ld.global.v2.u32 	{%r722, %r723}, [%rd43+32];
	ld.global.v2.u32 	{%r724, %r725}, [%rd43+40];
	ld.global.v2.u32 	{%r726, %r727}, [%rd43+48];
	ld.global.v2.u32 	{%r728, %r729}, [%rd43+56];
	ld.global.v2.u32 	{%r730, %r731}, [%rd43+64];
	ld.global.v2.u32 	{%r732, %r733}, [%rd43+72];
	ld.global.v2.u32 	{%r734, %r735}, [%rd43+80];
	.pragma "used_bytes_mask 247";
	ld.global.v2.u32 	{%r736, %r737}, [%rd43+88];
	ld.global.v2.u32 	{%r738, %r739}, [%rd43+96];
	st.global.v2.u32 	[%rd44], {%r714, %r715};
	st.global.v2.u32 	[%rd44+8], {%r716, %r717};
	st.global.v2.u32 	[%rd44+16], {%r718, %r719};
	st.global.v2.u32 	[%rd44+24], {%r720, %r721};
	st.global.v2.u32 	[%rd44+32], {%r722, %r723};
	st.global.v2.u32 	[%rd44+40], {%r724, %r725};
	st.global.v2.u32 	[%rd44+48], {%r726, %r727};
	st.global.v2.u32 	[%rd44+56], {%r728, %r729};
	st.global.v2.u32 	[%rd44+64], {%r730, %r731};
	st.global.v2.u32 	[%rd44+72], {%r732, %r733};
	st.global.v2.u32 	[%rd44+80], {%r734, %r735};
	st.global.v2.u32 	[%rd44+88], {%r736, %r737};
	st.global.v2.u32 	[%rd44+96], {%r738, %r739};
$L__BB8_44:
	add.s32 	%r24, %r21, 384;
	setp.ge.s32 	%p29, %r24, %r4;
	@%p29 bra 	$L__BB8_46;
	mul.wide.s32 	%rd45, %r24, 104;
	add.s64 	%rd46, %rd6, %rd45;
	add.s64 	%rd47, %rd7, %rd45;
	ld.global.v2.u32 	{%r740, %r741}, [%rd46];
	ld.global.v2.u32 	{%r742, %r743}, [%rd46+8];
	ld.global.v2.u32 	{%r744, %r745}, [%rd46+16];
	ld.global.v2.u32 	{%r746, %r747}, [%rd46+24];
	ld.global.v2.u32 	{%r748, %r749}, [%rd46+32];
	ld.global.v2.u32 	{%r750, %r751}, [%rd46+40];
	ld.global.v2.u32 	{%r752, %r753}, [%rd46+48];
	ld.global.v2.u32 	{%r754, %r755}, [%rd46+56];
	ld.global.v2.u32 	{%r756, %r757}, [%rd46+64];
	ld.global.v2.u32 	{%r758, %r759}, [%rd46+72];
	ld.global.v2.u32 	{%r760, %r761}, [%rd46+80];
	.pragma "used_bytes_mask 247";
	ld.global.v2.u32 	{%r762, %r763}, [%rd46+88];
	ld.global.v2.u32 	{%r764, %r765}, [%rd46+96];
	st.global.v2.u32 	[%rd47], {%r740, %r741};
	st.global.v2.u32 	[%rd47+8], {%r742, %r743};
	st.global.v2.u32 	[%rd47+16], {%r744, %r745};
	st.global.v2.u32 	[%rd47+24], {%r746, %r747};
	st.global.v2.u32 	[%rd47+32], {%r748, %r749};
	st.global.v2.u32 	[%rd47+40], {%r750, %r751};
	st.global.v2.u32 	[%rd47+48], {%r752, %r753};
	st.global.v2.u32 	[%rd47+56], {%r754, %r755};
	st.global.v2.u32 	[%rd47+64], {%r756, %r757};
	st.global.v2.u32 	[%rd47+72], {%r758, %r759};
	st.global.v2.u32 	[%rd47+80], {%r760, %r761};
	st.global.v2.u32 	[%rd47+88], {%r762, %r763};
	st.global.v2.u32 	[%rd47+96], {%r764, %r765};
$L__BB8_46:
	add.s32 	%r850, %r850, 4;
$L__BB8_47:
	setp.eq.s32 	%p30, %r20, 0;
	@%p30 bra 	$L__BB8_57;
	setp.eq.s32 	%p31, %r20, 1;
	@%p31 bra 	$L__BB8_54;
	shl.b32 	%r766, %r850, 7;
	add.s32 	%r27, %r766, %r6;
	setp.ge.s32 	%p32, %r27, %r4;
	@%p32 bra 	$L__BB8_51;
	mul.wide.s32 	%rd48, %r27, 104;
	add.s64 	%rd49, %rd6, %rd48;
	add.s64 	%rd50, %rd7, %rd48;
	ld.global.v2.u32 	{%r767, %r768}, [%rd49];
	ld.global.v2.u32 	{%r769, %r770}, [%rd49+8];
	ld.global.v2.u32 	{%r771, %r772}, [%rd49+16];
	ld.global.v2.u32 	{%r773, %r774}, [%rd49+24];
	ld.global.v2.u32 	{%r775, %r776}, [%rd49+32];
	ld.global.v2.u32 	{%r777, %r778}, [%rd49+40];
	ld.global.v2.u32 	{%r779, %r780}, [%rd49+48];
	ld.global.v2.u32 	{%r781, %r782}, [%rd49+56];
	ld.global.v2.u32 	{%r783, %r784}, [%rd49+64];
	ld.global.v2.u32 	{%r785, %r786}, [%rd49+72];
	ld.global.v2.u32 	{%r787, %r788}, [%rd49+80];
	.pragma "used_bytes_mask 247";
	ld.global.v2.u32 	{%r789, %r790}, [%rd49+88];
	ld.global.v2.u32 	{%r791, %r792}, [%rd49+96];
	st.global.v2.u32 	[%rd50], {%r767, %r768};
	st.global.v2.u32 	[%rd50+8], {%r769, %r770};
	st.global.v2.u32 	[%rd50+16], {%r771, %r772};
	st.global.v2.u32 	[%rd50+24], {%r773, %r774};
	st.global.v2.u32 	[%rd50+32], {%r775, %r776};
	st.global.v2.u32 	[%rd50+40], {%r777, %r778};
	st.global.v2.u32 	[%rd50+48], {%r779, %r780};
	st.global.v2.u32 	[%rd50+56], {%r781, %r782};
	st.global.v2.u32 	[%rd50+64], {%r783, %r784};
	st.global.v2.u32 	[%rd50+72], {%r785, %r786};
	st.global.v2.u32 	[%rd50+80], {%r787, %r788};
	st.global.v2.u32 	[%rd50+88], {%r789, %r790};
	st.global.v2.u32 	[%rd50+96], {%r791, %r792};
$L__BB8_51:
	add.s32 	%r28, %r27, 128;
	setp.ge.s32 	%p33, %r28, %r4;
	@%p33 bra 	$L__BB8_53;
	mul.wide.s32 	%rd51, %r28, 104;
	add.s64 	%rd52, %rd6, %rd51;
	add.s64 	%rd53, %rd7, %rd51;
	ld.global.v2.u32 	{%r793, %r794}, [%rd52];
	ld.global.v2.u32 	{%r795, %r796}, [%rd52+8];
	ld.global.v2.u32 	{%r797, %r798}, [%rd52+16];
	ld.global.v2.u32 	{%r799, %r800}, [%rd52+24];
	ld.global.v2.u32 	{%r801, %r802}, [%rd52+32];
	ld.global.v2.u32 	{%r803, %r804}, [%rd52+40];
	ld.global.v2.u32 	{%r805, %r806}, [%rd52+48];
	ld.global.v2.u32 	{%r807, %r808}, [%rd52+56];
	ld.global.v2.u32 	{%r809, %r810}, [%rd52+64];
	ld.global.v2.u32 	{%r811, %r812}, [%rd52+72];
	ld.global.v2.u32 	{%r813, %r814}, [%rd52+80];
	.pragma "used_bytes_mask 247";
	ld.global.v2.u32 	{%r815, %r816}, [%rd52+88];
	ld.global.v2.u32 	{%r817, %r818}, [%rd52+96];
	st.global.v2.u32 	[%rd53], {%r793, %r794};
	st.global.v2.u32 	[%rd53+8], {%r795, %r796};
	st.global.v2.u32 	[%rd53+16], {%r797, %r798};
	st.global.v2.u32 	[%rd53+24], {%r799, %r800};
	st.global.v2.u32 	[%rd53+32], {%r801, %r802};
	st.global.v2.u32 	[%rd53+40], {%r803, %r804};
	st.global.v2.u32 	[%rd53+48], {%r805, %r806};
	st.global.v2.u32 	[%rd53+56], {%r807, %r808};
	st.global.v2.u32 	[%rd53+64], {%r809, %r810};
	st.global.v2.u32 	[%rd53+72], {%r811, %r812};
	st.global.v2.u32 	[%rd53+80], {%r813, %r814};
	st.global.v2.u32 	[%rd53+88], {%r815, %r816};
	st.global.v2.u32 	[%rd53+96], {%r817, %r818};
$L__BB8_53:
	add.s32 	%r850, %r850, 2;
$L__BB8_54:
	and.b32  	%r819, %r38, 1;
	setp.eq.b32 	%p34, %r819, 1;
	not.pred 	%p35, %p34;
	@%p35 bra 	$L__BB8_57;
	shl.b32 	%r820, %r850, 7;
	add.s32 	%r31, %r820, %r6;
	setp.ge.s32 	%p36, %r31, %r4;
	@%p36 bra 	$L__BB8_57;
	mul.wide.s32 	%rd54, %r31, 104;
	add.s64 	%rd55, %rd6, %rd54;
	add.s64 	%rd56, %rd7, %rd54;
	ld.global.v2.u32 	{%r821, %r822}, [%rd55];
	ld.global.v2.u32 	{%r823, %r824}, [%rd55+8];
	ld.global.v2.u32 	{%r825, %r826}, [%rd55+16];
	ld.global.v2.u32 	{%r827, %r828}, [%rd55+24];
	ld.global.v2.u32 	{%r829, %r830}, [%rd55+32];
	ld.global.v2.u32 	{%r831, %r832}, [%rd55+40];
	ld.global.v2.u32 	{%r833, %r834}, [%rd55+48];
	ld.global.v2.u32 	{%r835, %r836}, [%rd55+56];
	ld.global.v2.u32 	{%r837, %r838}, [%rd55+64];
	ld.global.v2.u32 	{%r839, %r840}, [%rd55+72];
	ld.global.v2.u32 	{%r841, %r842}, [%rd55+80];
	.pragma "used_bytes_mask 247";
	ld.global.v2.u32 	{%r843, %r844}, [%rd55+88];
	ld.global.v2.u32 	{%r845, %r846}, [%rd55+96];
	st.global.v2.u32 	[%rd56], {%r821, %r822};
	st.global.v2.u32 	[%rd56+8], {%r823, %r824};
	st.global.v2.u32 	[%rd56+16], {%r825, %r826};
	st.global.v2.u32 	[%rd56+24], {%r827, %r828};
	st.global.v2.u32 	[%rd56+32], {%r829, %r830};
	st.global.v2.u32 	[%rd56+40], {%r831, %r832};
	st.global.v2.u32 	[%rd56+48], {%r833, %r834};
	st.global.v2.u32 	[%rd56+56], {%r835, %r836};
	st.global.v2.u32 	[%rd56+64], {%r837, %r838};
	st.global.v2.u32 	[%rd56+72], {%r839, %r840};
	st.global.v2.u32 	[%rd56+80], {%r841, %r842};
	st.global.v2.u32 	[%rd56+88], {%r843, %r844};
	st.global.v2.u32 	[%rd56+96], {%r845, %r846};
$L__BB8_57:
	ret;

}
	// .globl	_ZN3cub18CUB_300001_SM_10006detail9transform16transform_kernelINS2_10policy_hubILb1EN4cuda3std3__45tupleIJN6thrust24THRUST_300001_SM_1000_NS10device_ptrI11AutomobilisEEEEEE10policy1000ElNS7_10__identityEPSC_JSI_EEEvT0_iT1_T2_DpNS2_10kernel_argIT3_EE
.visible .entry _ZN3cub18CUB_300001_SM_10006detail9transform16transform_kernelINS2_10policy_hubILb1EN4cuda3std3__45tupleIJN6thrust24THRUST_300001_SM_1000_NS10device_ptrI11AutomobilisEEEEEE10policy1000ElNS7_10__identityEPSC_JSI_EEEvT0_iT1_T2_DpNS2_10kernel_argIT3_EE(
	.param .u64 _ZN3cub18CUB_300001_SM_10006detail9transform16transform_kernelINS2_10policy_hubILb1EN4cuda3std3__45tupleIJN6thrust24THRUST_300001_SM_1000_NS10device_ptrI11AutomobilisEEEEEE10policy1000ElNS7_10__identityEPSC_JSI_EEEvT0_iT1_T2_DpNS2_10kernel_argIT3_EE_param_0,
	.param .u32 _ZN3cub18CUB_300001_SM_10006detail9transform16transform_kernelINS2_10policy_hubILb1EN4cuda3std3__45tupleIJN6thrust24THRUST_300001_SM_1000_NS10device_ptrI11AutomobilisEEEEEE10policy1000ElNS7_10__identityEPSC_JSI_EEEvT0_iT1_T2_DpNS2_10kernel_argIT3_EE_param_1,
	.param .align 1 .b8 _ZN3cub18CUB_300001_SM_10006detail9transform16transform_kernelINS2_10policy_hubILb1EN4cuda3std3__45tupleIJN6thrust24THRUST_300001_SM_1000_NS10device_ptrI11AutomobilisEEEEEE10policy1000ElNS7_10__identityEPSC_JSI_EEEvT0_iT1_T2_DpNS2_10kernel_argIT3_EE_param_2[1],
	.param .u64 .ptr .align 1 _ZN3cub18CUB_300001_SM_10006detail9transform16transform_kernelINS2_10policy_hubILb1EN4cuda3std3__45tupleIJN6thrust24THRUST_300001_SM_1000_NS10device_ptrI11AutomobilisEEEEEE10policy1000ElNS7_10__identityEPSC_JSI_EEEvT0_iT1_T2_DpNS2_10kernel_argIT3_EE_param_3,
	.param .align 8 .b8 _ZN3cub18CUB_300001_SM_10006detail9transform16transform_kernelINS2_10policy_hubILb1EN4cuda3std3__45tupleIJN6thrust24THRUST_300001_SM_1000_NS10device_ptrI11AutomobilisEEEEEE10policy1000ElNS7_10__identityEPSC_JSI_EEEvT0_iT1_T2_DpNS2_10kernel_argIT3_EE_param_4[16]
)
.maxntid 128
{
	.reg .pred 	%p<37>;
	.reg .b32 	%r<853>;
	.reg .b64 	%rd<63>;

	ld.param.u64 	%rd11, [_ZN3cub18CUB_300001_SM_10006detail9transform16transform_kernelINS2_10policy_hubILb1EN4cuda3std3__45tupleIJN6thrust24THRUST_300001_SM_1000_NS10device_ptrI11AutomobilisEEEEEE10policy1000ElNS7_10__identityEPSC_JSI_EEEvT0_iT1_T2_DpNS2_10kernel_argIT3_EE_param_0];
	ld.param.u64 	%rd12, [_ZN3cub18CUB_300001_SM_10006detail9transform16transform_kernelINS2_10policy_hubILb1EN4cuda3std3__45tupleIJN6thrust24THRUST_300001_SM_1000_NS10device_ptrI11AutomobilisEEEEEE10policy1000ElNS7_10__identityEPSC_JSI_EEEvT0_iT1_T2_DpNS2_10kernel_argIT3_EE_param_4];
	ld.param.u32 	%r36, [_ZN3cub18CUB_300001_SM_10006detail9transform16transform_kernelINS2_10policy_hubILb1EN4cuda3std3__45tupleIJN6thrust24THRUST_300001_SM_1000_NS10device_ptrI11AutomobilisEEEEEE10policy1000ElNS7_10__identityEPSC_JSI_EEEvT0_iT1_T2_DpNS2_10kernel_argIT3_EE_param_1];
	ld.param.u64 	%rd13, [_ZN3cub18CUB_300001_SM_10006detail9transform16transform_kernelINS2_10policy_hubILb1EN4cuda3std3__45tupleIJN6thrust24THRUST_300001_SM_1000_NS10device_ptrI11AutomobilisEEEEEE10policy1000ElNS7_10__identityEPSC_JSI_EEEvT0_iT1_T2_DpNS2_10kernel_argIT3_EE_param_3];
	cvta.to.global.u64 	%rd1, %rd13;
	cvta.to.global.u64 	%rd2, %rd12;
	shl.b32 	%r1, %r36, 7;
	mov.u32 	%r37, %ctaid.x;
	cvt.u64.u32 	%rd14, %r37;
	cvt.s64.s32 	%rd15, %r1;
	mul.lo.s64 	%rd3, %rd15, %rd14;
	sub.s64 	%rd16, %rd11, %rd3;
	min.s64 	%rd17, %rd16, %rd15;
	cvt.u32.u64 	%r2, %rd17;
	mul.lo.s32 	%r3, %r2, 104;
	mov.u32 	%r4, %tid.x;
	shl.b32 	%r844, %r4, 7;
	setp.ge.s32 	%p1, %r844, %r3;
	@%p1 bra 	$L__BB9_3;
	mad.lo.s64 	%rd18, %rd3, 104, %rd2;
	mul.wide.u32 	%rd19, %r4, 128;
	add.s64 	%rd62, %rd18, %rd19;
$L__BB9_2:
	.pragma "nounroll";
	// begin inline asm
	prefetch.global.L2 [%rd62];
	// end inline asm
	add.s32 	%r844, %r844, 16384;
	add.s64 	%rd62, %rd62, 16384;
	setp.lt.s32 	%p2, %r844, %r3;
	@%p2 bra 	$L__BB9_2;
$L__BB9_3:
	mul.lo.s64 	%rd21, %rd3, 104;
	add.s64 	%rd7, %rd2, %rd21;
	add.s64 	%rd8, %rd1, %rd21;
	setp.eq.s32 	%p3, %r1, %r2;
	@%p3 bra 	$L__BB9_45;
	setp.lt.s32 	%p4, %r36, 1;
	@%p4 bra 	$L__BB9_57;
	and.b32  	%r8, %r36, 7;
	setp.lt.u32 	%p5, %r36, 8;
	mov.b32 	%r850, 0;
	@%p5 bra 	$L__BB9_24;
	and.b32  	%r850, %r36, 2147483640;
	mov.b32 	%r846, 0;
$L__BB9_7:
	.pragma "nounroll";
	shl.b32 	%r40, %r846, 7;
	add.s32 	%r15, %r40, %r4;
	setp.ge.s32 	%p6, %r15, %r2;
	@%p6 bra 	$L__BB9_9;
	mul.wide.u32 	%rd22, %r15, 104;
	add.s64 	%rd23, %rd7, %rd22;
	add.s64 	%rd24, %rd8, %rd22;
	ld.global.v2.u32 	{%r41, %r42}, [%rd23];
	ld.global.v2.u32 	{%r43, %r44}, [%rd23+8];
	ld.global.v2.u32 	{%r45, %r46}, [%rd23+16];
	ld.global.v2.u32 	{%r47, %r48}, [%rd23+24];
	ld.global.v2.u32 	{%r49, %r50}, [%rd23+32];
	ld.global.v2.u32 	{%r51, %r52}, [%rd23+40];
	ld.global.v2.u32 	{%r53, %r54}, [%rd23+48];
	ld.global.v2.u32 	{%r55, %r56}, [%rd23+56];
	ld.global.v2.u32 	{%r57, %r58}, [%rd23+64];
	ld.global.v2.u32 	{%r59, %r60}, [%rd23+72];
	ld.global.v2.u32 	{%r61, %r62}, [%rd23+80];
	.pragma "used_bytes_mask 247";
	ld.global.v2.u32 	{%r63, %r64}, [%rd23+88];
	ld.global.v2.u32 	{%r65, %r66}, [%rd23+96];
	st.global.v2.u32 	[%rd24], {%r41, %r42};
	st.global.v2.u32 	[%rd24+8], {%r43, %r44};
	st.global.v2.u32 	[%rd24+16], {%r45, %r46};
	st.global.v2.u32 	[%rd24+24], {%r47, %r48};
	st.global.v2.u32 	[%rd24+32], {%r49, %r50};
	st.global.v2.u32 	[%rd24+40], {%r51, %r52};
	st.global.v2.u32 	[%rd24+48], {%r53, %r54};
	st.global.v2.u32 	[%rd24+56], {%r55, %r56};
	st.global.v2.u32 	[%rd24+64], {%r57, %r58};
	st.global.v2.u32 	[%rd24+72], {%r59, %r60};
	st.global.v2.u32 	[%rd24+80], {%r61, %r62};
	st.global.v2.u32 	[%rd24+88], {%r63, %r64};
	st.global.v2.u32 	[%rd24+96], {%r65, %r66};
$L__BB9_9:
	add.s32 	%r67, %r15, 128;
	setp.ge.s32 	%p7, %r67, %r2;
	mul.wide.s32 	%rd25, %r67, 104;
	add.s64 	%rd9, %rd7, %rd25;
	add.s64 	%rd10, %rd8, %rd25;
	@%p7 bra 	$L__BB9_11;
	ld.global.v2.u32 	{%r68, %r69}, [%rd9];
	ld.global.v2.u32 	{%r70, %r71}, [%rd9+8];
	ld.global.v2.u32 	{%r72, %r73}, [%rd9+16];
	ld.global.v2.u32 	{%r74, %r75}, [%rd9+24];
	ld.global.v2.u32 	{%r76, %r77}, [%rd9+32];
	ld.global.v2.u32 	{%r78, %r79}, [%rd9+40];
	ld.global.v2.u32 	{%r80, %r81}, [%rd9+48];
	ld.global.v2.u32 	{%r82, %r83}, [%rd9+56];
	ld.global.v2.u32 	{%r84, %r85}, [%rd9+64];
	ld.global.v2.u32 	{%r86, %r87}, [%rd9+72];
	ld.global.v2.u32 	{%r88, %r89}, [%rd9+80];
	.pragma "used_bytes_mask 247";
	ld.global.v2.u32 	{%r90, %r91}, [%rd9+88];
	ld.global.v2.u32 	{%r92, %r93}, [%rd9+96];
	st.global.v2.u32 	[%rd10], {%r68, %r69};
	st.global.v2.u32 	[%rd10+8], {%r70, %r71};
	st.global.v2.u32 	[%rd10+16], {%r72, %r73};
	st.global.v2.u32 	[%rd10+24], {%r74, %r75};
	st.global.v2.u32 	[%rd10+32], {%r76, %r77};
	st.global.v2.u32 	[%rd10+40], {%r78, %r79};
	st.global.v2.u32 	[%rd10+48], {%r80, %r81};
	st.global.v2.u32 	[%rd10+56], {%r82, %r83};
	st.global.v2.u32 	[%rd10+64], {%r84, %r85};
	st.global.v2.u32 	[%rd10+72], {%r86, %r87};
	st.global.v2.u32 	[%rd10+80], {%r88, %r89};
	st.global.v2.u32 	[%rd10+88], {%r90, %r91};
	st.global.v2.u32 	[%rd10+96], {%r92, %r93};
$L__BB9_11:
	add.s32 	%r94, %r15, 256;
	setp.ge.s32 	%p8, %r94, %r2;
	@%p8 bra 	$L__BB9_13;
	ld.global.v2.u32 	{%r95, %r96}, [%rd9+13312];
	ld.global.v2.u32 	{%r97, %r98}, [%rd9+13320];
	ld.global.v2.u32 	{%r99, %r100}, [%rd9+13328];
	ld.global.v2.u32 	{%r101, %r102}, [%rd9+13336];
	ld.global.v2.u32 	{%r103, %r104}, [%rd9+13344];
	ld.global.v2.u32 	{%r105, %r106}, [%rd9+13352];
	ld.global.v2.u32 	{%r107, %r108}, [%rd9+13360];
	ld.global.v2.u32 	{%r109, %r110}, [%rd9+13368];
	ld.global.v2.u32 	{%r111, %r112}, [%rd9+13376];
	ld.global.v2.u32 	{%r113, %r114}, [%rd9+13384];
	ld.global.v2.u32 	{%r115, %r116}, [%rd9+13392];
	.pragma "used_bytes_mask 247";
	ld.global.v2.u32 	{%r117, %r118}, [%rd9+13400];
	ld.global.v2.u32 	{%r119, %r120}, [%rd9+13408];
	st.global.v2.u32 	[%rd10+13312], {%r95, %r96};
	st.global.v2.u32 	[%rd10+13320], {%r97, %r98};
	st.global.v2.u32 	[%rd10+13328], {%r99, %r100};
	st.global.v2.u32 	[%rd10+13336], {%r101, %r102};
	st.global.v2.u32 	[%rd10+13344], {%r103, %r104};
	st.global.v2.u32 	[%rd10+13352], {%r105, %r106};
	st.global.v2.u32 	[%rd10+13360], {%r107, %r108};
	st.global.v2.u32 	[%rd10+13368], {%r109, %r110};
	st.global.v2.u32 	[%rd10+13376], {%r111, %r112};
	st.global.v2.u32 	[%rd10+13384], {%r113, %r114};
	st.global.v2.u32 	[%rd10+13392], {%r115, %r116};
	st.global.v2.u32 	[%rd10+13400], {%r117, %r118};
	st.global.v2.u32 	[%rd10+13408], {%r119, %r120};
$L__BB9_13:
	add.s32 	%r121, %r15, 384;
	setp.ge.s32 	%p9, %r121, %r2;
	@%p9 bra 	$L__BB9_15;
	ld.global.v2.u32 	{%r122, %r123}, [%rd9+26624];
	ld.global.v2.u32 	{%r124, %r125}, [%rd9+26632];
	ld.global.v2.u32 	{%r126, %r127}, [%rd9+26640];
	ld.global.v2.u32 	{%r128, %r129}, [%rd9+26648];
	ld.global.v2.u32 	{%r130, %r131}, [%rd9+26656];
	ld.global.v2.u32 	{%r132, %r133}, [%rd9+26664];
	ld.global.v2.u32 	{%r134, %r135}, [%rd9+26672];
	ld.global.v2.u32 	{%r136, %r137}, [%rd9+26680];
	ld.global.v2.u32 	{%r138, %r139}, [%rd9+26688];
	ld.global.v2.u32 	{%r140, %r141}, [%rd9+26696];
	ld.global.v2.u32 	{%r142, %r143}, [%rd9+26704];
	.pragma "used_bytes_mask 247";
	ld.global.v2.u32 	{%r144, %r145}, [%rd9+26712];
	ld.global.v2.u32 	{%r146, %r147}, [%rd9+26720];
	st.global.v2.u32 	[%rd10+26624], {%r122, %r123};
	st.global.v2.u32 	[%rd10+26632], {%r124, %r125};
	st.global.v2.u32 	[%rd10+26640], {%r126, %r127};
	st.global.v2.u32 	[%rd10+26648], {%r128, %r129};
	st.global.v2.u32 	[%rd10+26656], {%r130, %r131};
	st.global.v2.u32 	[%rd10+26664], {%r132, %r133};
	st.global.v2.u32 	[%rd10+26672], {%r134, %r135};
	st.global.v2.u32 	[%rd10+26680], {%r136, %r137};
	st.global.v2.u32 	[%rd10+26688], {%r138, %r139};
	st.global.v2.u32 	[%rd10+26696], {%r140, %r141};
	st.global.v2.u32 	[%rd10+26704], {%r142, %r143};
	st.global.v2.u32 	[%rd10+26712], {%r144, %r145};
	st.global.v2.u32 	[%rd10+26720], {%r146, %r147};
$L__BB9_15:
	add.s32 	%r148, %r15, 512;
	setp.ge.s32 	%p10, %r148, %r2;
	@%p10 bra 	$L__BB9_17;
	ld.global.v2.u32 	{%r149, %r150}, [%rd9+39936];
	ld.global.v2.u32 	{%r151, %r152}, [%rd9+39944];
	ld.global.v2.u32 	{%r153, %r154}, [%rd9+39952];
	ld.global.v2.u32 	{%r155, %r156}, [%rd9+39960];
	ld.global.v2.u32 	{%r157, %r158}, [%rd9+39968];
	ld.global.v2.u32 	{%r159, %r160}, [%rd9+39976];
	ld.global.v2.u32 	{%r161, %r162}, [%rd9+39984];
	ld.global.v2.u32 	{%r163, %r164}, [%rd9+39992];
	ld.global.v2.u32 	{%r165, %r166}, [%rd9+40000];
	ld.global.v2.u32 	{%r167, %r168}, [%rd9+40008];
	ld.global.v2.u32 	{%r169, %r170}, [%rd9+40016];
	.pragma "used_bytes_mask 247";
	ld.global.v2.u32 	{%r171, %r172}, [%rd9+40024];
	ld.global.v2.u32 	{%r173, %r174}, [%rd9+40032];
	st.global.v2.u32 	[%rd10+39936], {%r149, %r150};
	st.global.v2.u32 	[%rd10+39944], {%r151, %r152};
	st.global.v2.u32 	[%rd10+39952], {%r153, %r154};
	st.global.v2.u32 	[%rd10+39960], {%r155, %r156};
	st.global.v2.u32 	[%rd10+39968], {%r157, %r158};
	st.global.v2.u32 	[%rd10+39976], {%r159, %r160};
	st.global.v2.u32 	[%rd10+39984], {%r161, %r162};
	st.global.v2.u32 	[%rd10+39992], {%r163, %r164};
	st.global.v2.u32 	[%rd10+40000], {%r165, %r166};
	st.global.v2.u32 	[%rd10+40008], {%r167, %r168};
	st.global.v2.u32 	[%rd10+40016], {%r169, %r170};
	st.global.v2.u32 	[%rd10+40024], {%r171, %r172};
	st.global.v2.u32 	[%rd10+40032], {%r173, %r174};
$L__BB9_17:
	add.s32 	%r175, %r15, 640;
	setp.ge.s32 	%p11, %r175, %r2;
	@%p11 bra 	$L__BB9_19;
	ld.global.v2.u32 	{%r176, %r177}, [%rd9+53248];
	ld.global.v2.u32 	{%r178, %r179}, [%rd9+53256];
	ld.global.v2.u32 	{%r180, %r181}, [%rd9+53264];
	ld.global.v2.u32 	{%r182, %r183}, [%rd9+53272];
	ld.global.v2.u32 	{%r184, %r185}, [%rd9+53280];
	ld.global.v2.u32 	{%r186, %r187}, [%rd9+53288];
	ld.global.v2.u32 	{%r188, %r189}, [%rd9+53296];
	ld.global.v2.u32 	{%r190, %r191}, [%rd9+53304];
	ld.global.v2.u32 	{%r192, %r193}, [%rd9+53312];
	ld.global.v2.u32 	{%r194, %r195}, [%rd9+53320];
	ld.global.v2.u32 	{%r196, %r197}, [%rd9+53328];
	.pragma "used_bytes_mask 247";
	ld.global.v2.u32 	{%r198, %r199}, [%rd9+53336];
	ld.global.v2.u32 	{%r200, %r201}, [%rd9+53344];
	st.global.v2.u32 	[%rd10+53248], {%r176, %r177};
	st.global.v2.u32 	[%rd10+53256], {%r178, %r179};
	st.global.v2.u32 	[%rd10+53264], {%r180, %r181};
	st.global.v2.u32 	[%rd10+53272], {%r182, %r183};
	st.global.v2.u32 	[%rd10+53280], {%r184, %r185};
	st.global.v2.u32 	[%rd10+53288], {%r186, %r187};
	st.global.v2.u32 	[%rd10+53296], {%r188, %r189};
	st.global.v2.u32 	[%rd10+53304], {%r190, %r191};
	st.global.v2.u32 	[%rd10+53312], {%r192, %r193};
	st.global.v2.u32 	[%rd10+53320], {%r194, %r195};
	st.global.v2.u32 	[%rd10+53328], {%r196, %r197};
	st.global.v2.u32 	[%rd10+53336], {%r198, %r199};
	st.global.v2.u32 	[%rd10+53344], {%r200, %r201};
$L__BB9_19:
	add.s32 	%r202, %r15, 768;
	setp.ge.s32 	%p12, %r202, %r2;
	@%p12 bra 	$L__BB9_21;
	ld.global.v2.u32 	{%r203, %r204}, [%rd9+66560];
	ld.global.v2.u32 	{%r205, %r206}, [%rd9+66568];
	ld.global.v2.u32 	{%r207, %r208}, [%rd9+66576];
	ld.global.v2.u32 	{%r209, %r210}, [%rd9+66584];
	ld.global.v2.u32 	{%r211, %r212}, [%rd9+66592];
	ld.global.v2.u32 	{%r213, %r214}, [%rd9+66600];
	ld.global.v2.u32 	{%r215, %r216}, [%rd9+66608];
	ld.global.v2.u32 	{%r217, %r218}, [%rd9+66616];
	ld.global.v2.u32 	{%r219, %r220}, [%rd9+66624];
	ld.global.v2.u32 	{%r221, %r222}, [%rd9+66632];
	ld.global.v2.u32 	{%r223, %r224}, [%rd9+66640];
	.pragma "used_bytes_mask 247";
	ld.global.v2.u32 	{%r225, %r226}, [%rd9+66648];
	ld.global.v2.u32 	{%r227, %r228}, [%rd9+66656];
	st.global.v2.u32 	[%rd10+66560], {%r203, %r204};
	st.global.v2.u32 	[%rd10+66568], {%r205, %r206};
	st.global.v2.u32 	[%rd10+66576], {%r207, %r208};
	st.global.v2.u32 	[%rd10+66584], {%r209, %r210};
	st.global.v2.u32 	[%rd10+66592], {%r211, %r212};
	st.global.v2.u32 	[%rd10+66600], {%r213, %r214};
	st.global.v2.u32 	[%rd10+66608], {%r215, %r216};
	st.global.v2.u32 	[%rd10+66616], {%r217, %r218};
	st.global.v2.u32 	[%rd10+66624], {%r219, %r220};
	st.global.v2.u32 	[%rd10+66632], {%r221, %r222};
	st.global.v2.u32 	[%rd10+66640], {%r223, %r224};
	st.global.v2.u32 	[%rd10+66648], {%r225, %r226};
	st.global.v2.u32 	[%rd10+66656], {%r227, %r228};
$L__BB9_21:
	add.s32 	%r229, %r15, 896;
	setp.ge.s32 	%p13, %r229, %r2;
	@%p13 bra 	$L__BB9_23;
	ld.global.v2.u32 	{%r230, %r231}, [%rd9+79872];
	ld.global.v2.u32 	{%r232, %r233}, [%rd9+79880];
	ld.global.v2.u32 	{%r234, %r235}, [%rd9+79888];
	ld.global.v2.u32 	{%r236, %r237}, [%rd9+79896];
	ld.global.v2.u32 	{%r238, %r239}, [%rd9+79904];
	ld.global.v2.u32 	{%r240, %r241}, [%rd9+79912];
	ld.global.v2.u32 	{%r242, %r243}, [%rd9+79920];
	ld.global.v2.u32 	{%r244, %r245}, [%rd9+79928];
	ld.global.v2.u32 	{%r246, %r247}, [%rd9+79936];
	ld.global.v2.u32 	{%r248, %r249}, [%rd9+79944];
	ld.global.v2.u32 	{%r250, %r251}, [%rd9+79952];
	.pragma "used_bytes_mask 247";
	ld.global.v2.u32 	{%r252, %r253}, [%rd9+79960];
	ld.global.v2.u32 	{%r254, %r255}, [%rd9+79968];
	st.global.v2.u32 	[%rd10+79872], {%r230, %r231};
	st.global.v2.u32 	[%rd10+79880], {%r232, %r233};
	st.global.v2.u32 	[%rd10+79888], {%r234, %r235};
	st.global.v2.u32 	[%rd10+79896], {%r236, %r237};
	st.global.v2.u32 	[%rd10+79904], {%r238, %r239};
	st.global.v2.u32 	[%rd10+79912], {%r240, %r241};
	st.global.v2.u32 	[%rd10+79920], {%r242, %r243};
	st.global.v2.u32 	[%rd10+79928], {%r244, %r245};
	st.global.v2.u32 	[%rd10+79936], {%r246, %r247};
	st.global.v2.u32 	[%rd10+79944], {%r248, %r249};
	st.global.v2.u32 	[%rd10+79952], {%r250, %r251};
	st.global.v2.u32 	[%rd10+79960], {%r252, %r253};
	st.global.v2.u32 	[%rd10+79968], {%r254, %r255};
$L__BB9_23:
	add.s32 	%r846, %r846, 8;
	setp.eq.s32 	%p14, %r846, %r850;
	@%p14 bra 	$L__BB9_24;
	bra.uni 	$L__BB9_7;
$L__BB9_24:
	setp.eq.s32 	%p15, %r8, 0;
	@%p15 bra 	$L__BB9_57;
	and.b32  	%r24, %r36, 3;
	setp.lt.u32 	%p16, %r8, 4;
	@%p16 bra 	$L__BB9_35;
	shl.b32 	%r256, %r850, 7;
	add.s32 	%r25, %r256, %r4;
	setp.ge.s32 	%p17, %r25, %r2;
	@%p17 bra 	$L__BB9_28;
	mul.wide.s32 	%rd26, %r25, 104;
	add.s64 	%rd27, %rd7, %rd26;
	add.s64 	%rd28, %rd8, %rd26;
	ld.global.v2.u32 	{%r257, %r258}, [%rd27];
	ld.global.v2.u32 	{%r259, %r260}, [%rd27+8];
	ld.global.v2.u32 	{%r261, %r262}, [%rd27+16];
	ld.global.v2.u32 	{%r263, %r264}, [%rd27+24];
	ld.global.v2.u32 	{%r265, %r266}, [%rd27+32];
	ld.global.v2.u32 	{%r267, %r268}, [%rd27+40];
	ld.global.v2.u32 	{%r269, %r270}, [%rd27+48];
	ld.global.v2.u32 	{%r271, %r272}, [%rd27+56];
	ld.global.v2.u32 	{%r273, %r274}, [%rd27+64];
	ld.global.v2.u32 	{%r275, %r276}, [%rd27+72];
	ld.global.v2.u32 	{%r277, %r278}, [%rd27+80];
	.pragma "used_bytes_mask 247";
	ld.global.v2.u32 	{%r279, %r280}, [%rd27+88];
	ld.global.v2.u32 	{%r281, %r282}, [%rd27+96];
	st.global.v2.u32 	[%rd28], {%r257, %r258};
	st.global.v2.u32 	[%rd28+8], {%r259, %r260};
	st.global.v2.u32 	[%rd28+16], {%r261, %r262};
	st.global.v2.u32 	[%rd28+24], {%r263, %r264};
	st.global.v2.u32 	[%rd28+32], {%r265, %r266};
	st.global.v2.u32 	[%rd28+40], {%r267, %r268};
	st.global.v2.u32 	[%rd28+48], {%r269, %r270};
	st.global.v2.u32 	[%rd28+56], {%r271, %r272};
	st.global.v2.u32 	[%rd28+64], {%r273, %r274};
	st.global.v2.u32 	[%rd28+72], {%r275, %r276};
	st.global.v2.u32 	[%rd28+80], {%r277, %r278};
	st.global.v2.u32 	[%rd28+88], {%r279, %r280};
	st.global.v2.u32 	[%rd28+96], {%r281, %r282};
$L__BB9_28:
	add.s32 	%r26, %r25, 128;
	setp.ge.s32 	%p18, %r26, %r2;
	@%p18 bra 	$L__BB9_30;
	mul.wide.s32 	%rd29, %r26, 104;
	add.s64 	%rd30, %rd7, %rd29;
	add.s64 	%rd31, %rd8, %rd29;
	ld.global.v2.u32 	{%r283, %r284}, [%rd30];
	ld.global.v2.u32 	{%r285, %r286}, [%rd30+8];
	ld.global.v2.u32 	{%r287, %r288}, [%rd30+16];
	ld.global.v2.u32 	{%r289, %r290}, [%rd30+24];
	ld.global.v2.u32 	{%r291, %r292}, [%rd30+32];
	ld.global.v2.u32 	{%r293, %r294}, [%rd30+40];
	ld.global.v2.u32 	{%r295, %r296}, [%rd30+48];
	ld.global.v2.u32 	{%r297, %r298}, [%rd30+56];
	ld.global.v2.u32 	{%r299, %r300}, [%rd30+64];
	ld.global.v2.u32 	{%r301, %r302}, [%rd30+72];
	ld.global.v2.u32 	{%r303, %r304}, [%rd30+80];
	.pragma "used_bytes_mask 247";
	ld.global.v2.u32 	{%r305, %r306}, [%rd30+88];
	ld.global.v2.u32 	{%r307, %r308}, [%rd30+96];
	st.global.v2.u32 	[%rd31], {%r283, %r284};
	st.global.v2.u32 	[%rd31+8], {%r285, %r286};
	st.global.v2.u32 	[%rd31+16], {%r287, %r288};
	st.global.v2.u32 	[%rd31+24], {%r289, %r290};
	st.global.v2.u32 	[%rd31+32], {%r291, %r292};
	st.global.v2.u32 	[%rd31+40], {%r293, %r294};
	st.global.v2.u32 	[%rd31+48], {%r295, %r296};
	st.global.v2.u32 	[%rd31+56], {%r297, %r298};
	st.global.v2.u32 	[%rd31+64], {%r299, %r300};
	st.global.v2.u32 	[%rd31+72], {%r301, %r302};
	st.global.v2.u32 	[%rd31+80], {%r303, %r304};
	st.global.v2.u32 	[%rd31+88], {%r305, %r306};
	st.global.v2.u32 	[%rd31+96], {%r307, %r308};
$L__BB9_30:
	add.s32 	%r27, %r25, 256;
	setp.ge.s32 	%p19, %r27, %r2;
	@%p19 bra 	$L__BB9_32;
	mul.wide.s32 	%rd32, %r27, 104;
	add.s64 	%rd33, %rd7, %rd32;
	add.s64 	%rd34, %rd8, %rd32;
	ld.global.v2.u32 	{%r309, %r310}, [%rd33];
	ld.global.v2.u32 	{%r311, %r312}, [%rd33+8];
	ld.global.v2.u32 	{%r313, %r314}, [%rd33+16];
	ld.global.v2.u32 	{%r315, %r316}, [%rd33+24];
	ld.global.v2.u32 	{%r317, %r318}, [%rd33+32];
	ld.global.v2.u32 	{%r319, %r320}, [%rd33+40];
	ld.global.v2.u32 	{%r321, %r322}, [%rd33+48];
	ld.global.v2.u32 	{%r323, %r324}, [%rd33+56];
	ld.global.v2.u32 	{%r325, %r326}, [%rd33+64];
	ld.global.v2.u32 	{%r327, %r328}, [%rd33+72];
	ld.global.v2.u32 	{%r329, %r330}, [%rd33+80];
	.pragma "used_bytes_mask 247";
	ld.global.v2.u32 	{%r331, %r332}, [%rd33+88];
	ld.global.v2.u32 	{%r333, %r334}, [%rd33+96];
	st.global.v2.u32 	[%rd34], {%r309, %r310};
	st.global.v2.u32 	[%rd34+8], {%r311, %r312};
	st.global.v2.u32 	[%rd34+16], {%r313, %r314};
	st.global.v2.u32 	[%rd34+24], {%r315, %r316};
	st.global.v2.u32 	[%rd34+32], {%r317, %r318};
	st.global.v2.u32 	[%rd34+40], {%r319, %r320};
	st.global.v2.u32 	[%rd34+48], {%r321, %r322};
	st.global.v2.u32 	[%rd34+56], {%r323, %r324};
	st.global.v2.u32 	[%rd34+64], {%r325, %r326};
	st.global.v2.u32 	[%rd34+72], {%r327, %r328};
	st.global.v2.u32 	[%rd34+80], {%r329, %r330};
	st.global.v2.u32 	[%rd34+88], {%r331, %r332};
	st.global.v2.u32 	[%rd34+96], {%r333, %r334};
$L__BB9_32:
	add.s32 	%r28, %r25, 384;
	setp.ge.s32 	%p20, %r28, %r2;
	@%p20 bra 	$L__BB9_34;
	mul.wide.s32 	%rd35, %r28, 104;
	add.s64 	%rd36, %rd7, %rd35;
	add.s64 	%rd37, %rd8, %rd35;
	ld.global.v2.u32 	{%r335, %r336}, [%rd36];
	ld.global.v2.u32 	{%r337, %r338}, [%rd36+8];
	ld.global.v2.u32 	{%r339, %r340}, [%rd36+16];
	ld.global.v2.u32 	{%r341, %r342}, [%rd36+24];
	ld.global.v2.u32 	{%r343, %r344}, [%rd36+32];
	ld.global.v2.u32 	{%r345, %r346}, [%rd36+40];
	ld.global.v2.u32 	{%r347, %r348}, [%rd36+48];
	ld.global.v2.u32 	{%r349, %r350}, [%rd36+56];
	ld.global.v2.u32 	{%r351, %r352}, [%rd36+64];
	ld.global.v2.u32 	{%r353, %r354}, [%rd36+72];
	ld.global.v2.u32 	{%r355, %r356}, [%rd36+80];
	.pragma "used_bytes_mask 247";
	ld.global.v2.u32 	{%r357, %r358}, [%rd36+88];
	ld.global.v2.u32 	{%r359, %r360}, [%rd36+96];
	st.global.v2.u32 	[%rd37], {%r335, %r336};
	st.global.v2.u32 	[%rd37+8], {%r337, %r338};
	st.global.v2.u32 	[%rd37+16], {%r339, %r340};
	st.global.v2.u32 	[%rd37+24], {%r341, %r342};
	st.global.v2.u32 	[%rd37+32], {%r343, %r344};
	st.global.v2.u32 	[%rd37+40], {%r345, %r346};
	st.global.v2.u32 	[%rd37+48], {%r347, %r348};
	st.global.v2.u32 	[%rd37+56], {%r349, %r350};
	st.global.v2.u32 	[%rd37+64], {%r351, %r352};
	st.global.v2.u32 	[%rd37+72], {%r353, %r354};
	st.global.v2.u32 	[%rd37+80], {%r355, %r356};
	st.global.v2.u32 	[%rd37+88], {%r357, %r358};
	st.global.v2.u32 	[%rd37+96], {%r359, %r360};
$L__BB9_34:
	add.s32 	%r850, %r850, 4;
$L__BB9_35:
	setp.eq.s32 	%p21, %r24, 0;
	@%p21 bra 	$L__BB9_57;
	setp.eq.s32 	%p22, %r24, 1;
	@%p22 bra 	$L__BB9_42;
	shl.b32 	%r361, %r850, 7;
	add.s32 	%r31, %r361, %r4;
	setp.ge.s32 	%p23, %r31, %r2;
	@%p23 bra 	$L__BB9_39;
	mul.wide.s32 	%rd38, %r31, 104;
	add.s64 	%rd39, %rd7, %rd38;
	add.s64 	%rd40, %rd8, %rd38;
	ld.global.v2.u32 	{%r362, %r363}, [%rd39];
	ld.global.v2.u32 	{%r364, %r365}, [%rd39+8];
	ld.global.v2.u32 	{%r366, %r367}, [%rd39+16];
	ld.global.v2.u32 	{%r368, %r369}, [%rd39+24];
	ld.global.v2.u32 	{%r370, %r371}, [%rd39+32];
	ld.global.v2.u32 	{%r372, %r373}, [%rd39+40];
	ld.global.v2.u32 	{%r374, %r375}, [%rd39+48];
	ld.global.v2.u32 	{%r376, %r377}, [%rd39+56];
	ld.global.v2.u32 	{%r378, %r379}, [%rd39+64];
	ld.global.v2.u32 	{%r380, %r381}, [%rd39+72];
	ld.global.v2.u32 	{%r382, %r383}, [%rd39+80];
	.pragma "used_bytes_mask 247";
	ld.global.v2.u32 	{%r384, %r385}, [%rd39+88];
	ld.global.v2.u32 	{%r386, %r387}, [%rd39+96];
	st.global.v2.u32 	[%rd40], {%r362, %r363};
	st.global.v2.u32 	[%rd40+8], {%r364, %r365};
	st.global.v2.u32 	[%rd40+16], {%r366, %r367};
	st.global.v2.u32 	[%rd40+24], {%r368, %r369};
	st.global.v2.u32 	[%rd40+32], {%r370, %r371};
	st.global.v2.u32 	[%rd40+40], {%r372, %r373};
	st.global.v2.u32 	[%rd40+48], {%r374, %r375};
	st.global.v2.u32 	[%rd40+56], {%r376, %r377};
	st.global.v2.u32 	[%rd40+64], {%r378, %r379};
	st.global.v2.u32 	[%rd40+72], {%r380, %r381};
	st.global.v2.u32 	[%rd40+80], {%r382, %r383};
	st.global.v2.u32 	[%rd40+88], {%r384, %r385};
	st.global.v2.u32 	[%rd40+96], {%r386, %r387};
$L__BB9_39:
	add.s32 	%r32, %r31, 128;
	setp.ge.s32 	%p24, %r32, %r2;
	@%p24 bra 	$L__BB9_41;
	mul.wide.s32 	%rd41, %r32, 104;
	add.s64 	%rd42, %rd7, %rd41;
	add.s64 	%rd43, %rd8, %rd41;
	ld.global.v2.u32 	{%r388, %r389}, [%rd42];
	ld.global.v2.u32 	{%r390, %r391}, [%rd42+8];
	ld.global.v2.u32 	{%r392, %r393}, [%rd42+16];
	ld.global.v2.u32 	{%r394, %r395}, [%rd42+24];
	ld.global.v2.u32 	{%r396, %r397}, [%rd42+32];
	ld.global.v2.u32 	{%r398, %r399}, [%rd42+40];
	ld.global.v2.u32 	{%r400, %r401}, [%rd42+48];
	ld.global.v2.u32 	{%r402, %r403}, [%rd42+56];
	ld.global.v2.u32 	{%r404, %r405}, [%rd42+64];
	ld.global.v2.u32 	{%r406, %r407}, [%rd42+72];
	ld.global.v2.u32 	{%r408, %r409}, [%rd42+80];
	.pragma "used_bytes_mask 247";
	ld.global.v2.u32 	{%r410, %r411}, [%rd42+88];
	ld.global.v2.u32 	{%r412, %r413}, [%rd42+96];
	st.global.v2.u32 	[%rd43], {%r388, %r389};
	st.global.v2.u32 	[%rd43+8], {%r390, %r391};
	st.global.v2.u32 	[%rd43+16], {%r392, %r393};
	st.global.v2.u32 	[%rd43+24], {%r394, %r395};
	st.global.v2.u32 	[%rd43+32], {%r396, %r397};
	st.global.v2.u32 	[%rd43+40], {%r398, %r399};
	st.global.v2.u32 	[%rd43+48], {%r400, %r401};
	st.global.v2.u32 	[%rd43+56], {%r402, %r403};
	st.global.v2.u32 	[%rd43+64], {%r404, %r405};
	st.global.v2.u32 	[%rd43+72], {%r406, %r407};
	st.global.v2.u32 	[%rd43+80], {%r408, %r409};
	st.global.v2.u32 	[%rd43+88], {%r410, %r411};
	st.global.v2.u32 	[%rd43+96], {%r412, %r413};
$L__BB9_41:
	add.s32 	%r850, %r850, 2;
$L__BB9_42:
	and.b32  	%r414, %r36, 1;
	setp.eq.b32 	%p25, %r414, 1;
	not.pred 	%p26, %p25;
	@%p26 bra 	$L__BB9_57;
	shl.b32 	%r415, %r850, 7;
	add.s32 	%r35, %r415, %r4;
	setp.ge.s32 	%p27, %r35, %r2;
	@%p27 bra 	$L__BB9_57;
	mul.wide.s32 	%rd44, %r35, 104;
	add.s64 	%rd45, %rd7, %rd44;
	add.s64 	%rd46, %rd8, %rd44;
	ld.global.v2.u32 	{%r416, %r417}, [%rd45];
	ld.global.v2.u32 	{%r418, %r419}, [%rd45+8];
	ld.global.v2.u32 	{%r420, %r421}, [%rd45+16];
	ld.global.v2.u32 	{%r422, %r423}, [%rd45+24];
	ld.global.v2.u32 	{%r424, %r425}, [%rd45+32];
	ld.global.v2.u32 	{%r426, %r427}, [%rd45+40];
	ld.global.v2.u32 	{%r428, %r429}, [%rd45+48];
	ld.global.v2.u32 	{%r430, %r431}, [%rd45+56];
	ld.global.v2.u32 	{%r432, %r433}, [%rd45+64];
	ld.global.v2.u32 	{%r434, %r435}, [%rd45+72];
	ld.global.v2.u32 	{%r436, %r437}, [%rd45+80];
	.pragma "used_bytes_mask 247";
	ld.global.v2.u32 	{%r438, %r439}, [%rd45+88];
	ld.global.v2.u32 	{%r440, %r441}, [%rd45+96];
	st.global.v2.u32 	[%rd46], {%r416, %r417};
	st.global.v2.u32 	[%rd46+8], {%r418, %r419};
	st.global.v2.u32 	[%rd46+16], {%r420, %r421};
	st.global.v2.u32 	[%rd46+24], {%r422, %r423};
	st.global.v2.u32 	[%rd46+32], {%r424, %r425};
	st.global.v2.u32 	[%rd46+40], {%r426, %r427};
	st.global.v2.u32 	[%rd46+48], {%r428, %r429};
	st.global.v2.u32 	[%rd46+56], {%r430, %r431};
	st.global.v2.u32 	[%rd46+64], {%r432, %r433};
	st.global.v2.u32 	[%rd46+72], {%r434, %r435};
	st.global.v2.u32 	[%rd46+80], {%r436, %r437};
	st.global.v2.u32 	[%rd46+88], {%r438, %r439};
	st.global.v2.u32 	[%rd46+96], {%r440, %r441};
	bra.uni 	$L__BB9_57;
$L__BB9_45:
	setp.lt.s32 	%p28, %r36, 1;
	@%p28 bra 	$L__BB9_57;
	and.b32  	%r10, %r36, 7;
	setp.lt.u32 	%p29, %r36, 8;
	mov.b32 	%r848, 0;
	@%p29 bra 	$L__BB9_49;
	and.b32  	%r848, %r36, 2147483640;
	mov.b32 	%r845, 0;
$L__BB9_48:
	.pragma "nounroll";
	shl.b32 	%r444, %r845, 7;
	add.s32 	%r445, %r444, %r4;
	mul.wide.u32 	%rd47, %r445, 104;
	add.s64 	%rd48, %rd7, %rd47;
	add.s64 	%rd49, %rd8, %rd47;
	ld.global.v2.u32 	{%r446, %r447}, [%rd48];
	ld.global.v2.u32 	{%r448, %r449}, [%rd48+8];
	ld.global.v2.u32 	{%r450, %r451}, [%rd48+16];
	ld.global.v2.u32 	{%r452, %r453}, [%rd48+24];
	ld.global.v2.u32 	{%r454, %r455}, [%rd48+32];
	ld.global.v2.u32 	{%r456, %r457}, [%rd48+40];
	ld.global.v2.u32 	{%r458, %r459}, [%rd48+48];
	ld.global.v2.u32 	{%r460, %r461}, [%rd48+56];
	ld.global.v2.u32 	{%r462, %r463}, [%rd48+64];
	ld.global.v2.u32 	{%r464, %r465}, [%rd48+72];
	ld.global.v2.u32 	{%r466, %r467}, [%rd48+80];
	.pragma "used_bytes_mask 247";
	ld.global.v2.u32 	{%r468, %r469}, [%rd48+88];
	ld.global.v2.u32 	{%r470, %r471}, [%rd48+96];
	st.global.v2.u32 	[%rd49], {%r446, %r447};
	st.global.v2.u32 	[%rd49+8], {%r448, %r449};
	st.global.v2.u32 	[%rd49+16], {%r450, %r451};
	st.global.v2.u32 	[%rd49+24], {%r452, %r453};
	st.global.v2.u32 	[%rd49+32], {%r454, %r455};
	st.global.v2.u32 	[%rd49+40], {%r456, %r457};
	st.global.v2.u32 	[%rd49+48], {%r458, %r459};
	st.global.v2.u32 	[%rd49+56], {%r460, %r461};
	st.global.v2.u32 	[%rd49+64], {%r462, %r463};
	st.global.v2.u32 	[%rd49+72], {%r464, %r465};
	st.global.v2.u32 	[%rd49+80], {%r466, %r467};
	st.global.v2.u32 	[%rd49+88], {%r468, %r469};
	st.global.v2.u32 	[%rd49+96], {%r470, %r471};
	add.s32 	%r472, %r445, 128;
	mul.wide.s32 	%rd50, %r472, 104;
	add.s64 	%rd51, %rd7, %rd50;
	add.s64 	%rd52, %rd8, %rd50;
	ld.global.v2.u32 	{%r473, %r474}, [%rd51];
	ld.global.v2.u32 	{%r475, %r476}, [%rd51+8];
	ld.global.v2.u32 	{%r477, %r478}, [%rd51+16];
	ld.global.v2.u32 	{%r479, %r480}, [%rd51+24];
	ld.global.v2.u32 	{%r481, %r482}, [%rd51+32];
	ld.global.v2.u32 	{%r483, %r484}, [%rd51+40];
	ld.global.v2.u32 	{%r485, %r486}, [%rd51+48];
	ld.global.v2.u32 	{%r487, %r488}, [%rd51+56];
	ld.global.v2.u32 	{%r489, %r490}, [%rd51+64];
	ld.global.v2.u32 	{%r491, %r492}, [%rd51+72];
	ld.global.v2.u32 	{%r493, %r494}, [%rd51+80];
	.pragma "used_bytes_mask 247";
	ld.global.v2.u32 	{%r495, %r496}, [%rd51+88];
	ld.global.v2.u32 	{%r497, %r498}, [%rd51+96];
	st.global.v2.u32 	[%rd52], {%r473, %r474};
	st.global.v2.u32 	[%rd52+8], {%r475, %r476};
	st.global.v2.u32 	[%rd52+16], {%r477, %r478};
	st.global.v2.u32 	[%rd52+24], {%r479, %r480};
	st.global.v2.u32 	[%rd52+32], {%r481, %r482};
	st.global.v2.u32 	[%rd52+40], {%r483, %r484};
	st.global.v2.u32 	[%rd52+48], {%r485, %r486};
	st.global.v2.u32 	[%rd52+56], {%r487, %r488};
	st.global.v2.u32 	[%rd52+64], {%r489, %r490};
	st.global.v2.u32 	[%rd52+72], {%r491, %r492};
	st.global.v2.u32 	[%rd52+80], {%r493, %r494};
	st.global.v2.u32 	[%rd52+88], {%r495, %r496};
	st.global.v2.u32 	[%rd52+96], {%r497, %r498};
	ld.global.v2.u32 	{%r499, %r500}, [%rd51+13312];
	ld.global.v2.u32 	{%r501, %r502}, [%rd51+13320];
	ld.global.v2.u32 	{%r503, %r504}, [%rd51+13328];
	ld.global.v2.u32 	{%r505, %r506}, [%rd51+13336];
	ld.global.v2.u32 	{%r507, %r508}, [%rd51+13344];
	ld.global.v2.u32 	{%r509, %r510}, [%rd51+13352];
	ld.global.v2.u32 	{%r511, %r512}, [%rd51+13360];
	ld.global.v2.u32 	{%r513, %r514}, [%rd51+13368];
	ld.global.v2.u32 	{%r515, %r516}, [%rd51+13376];
	ld.global.v2.u32 	{%r517, %r518}, [%rd51+13384];
	ld.global.v2.u32 	{%r519, %r520}, [%rd51+13392];
	.pragma "used_bytes_mask 247";
	ld.global.v2.u32 	{%r521, %r522}, [%rd51+13400];
	ld.global.v2.u32 	{%r523, %r524}, [%rd51+13408];
	st.global.v2.u32 	[%rd52+13312], {%r499, %r500};
	st.global.v2.u32 	[%rd52+13320], {%r501, %r502};
	st.global.v2.u32 	[%rd52+13328], {%r503, %r504};
	st.global.v2.u32 	[%rd52+13336], {%r505, %r506};
	st.global.v2.u32 	[%rd52+13344], {%r507, %r508};
	st.global.v2.u32 	[%rd52+13352], {%r509, %r510};
	st.global.v2.u32 	[%rd52+13360], {%r511, %r512};
	st.global.v2.u32 	[%rd52+13368], {%r513, %r514};
	st.global.v2.u32 	[%rd52+13376], {%r515, %r516};
	st.global.v2.u32 	[%rd52+13384], {%r517, %r518};
	st.global.v2.u32 	[%rd52+13392], {%r519, %r520};
	st.global.v2.u32 	[%rd52+13400], {%r521, %r522};
	st.global.v2.u32 	[%rd52+13408], {%r523, %r524};
	ld.global.v2.u32 	{%r525, %r526}, [%rd51+26624];
	ld.global.v2.u32 	{%r527, %r528}, [%rd51+26632];
	ld.global.v2.u32 	{%r529, %r530}, [%rd51+26640];
	ld.global.v2.u32 	{%r531, %r532}, [%rd51+26648];
	ld.global.v2.u32 	{%r533, %r534}, [%rd51+26656];
	ld.global.v2.u32 	{%r535, %r536}, [%rd51+26664];
	ld.global.v2.u32 	{%r537, %r538}, [%rd51+26672];
	ld.global.v2.u32 	{%r539, %r540}, [%rd51+26680];
	ld.global.v2.u32 	{%r541, %r542}, [%rd51+26688];
	ld.global.v2.u32 	{%r543, %r544}, [%rd51+26696];
	ld.global.v2.u32 	{%r545, %r546}, [%rd51+26704];
	.pragma "used_bytes_mask 247";
	ld.global.v2.u32 	{%r547, %r548}, [%rd51+26712];
	ld.global.v2.u32 	{%r549, %r550}, [%rd51+26720];
	st.global.v2.u32 	[%rd52+26624], {%r525, %r526};
	st.global.v2.u32 	[%rd52+26632], {%r527, %r528};
	st.global.v2.u32 	[%rd52+26640], {%r529, %r530};
	st.global.v2.u32 	[%rd52+26648], {%r531, %r532};
	st.global.v2.u32 	[%rd52+26656], {%r533, %r534};
	st.global.v2.u32 	[%rd52+26664], {%r535, %r536};
	st.global.v2.u32 	[%rd52+26672], {%r537, %r538};
	st.global.v2.u32 	[%rd52+26680], {%r539, %r540};
	st.global.v2.u32 	[%rd52+26688], {%r541, %r542};
	st.global.v2.u32 	[%rd52+26696], {%r543, %r544};
	st.global.v2.u32 	[%rd52+26704], {%r545, %r546};
	st.global.v2.u32 	[%rd52+26712], {%r547, %r548};
	st.global.v2.u32 	[%rd52+26720], {%r549, %r550};
	ld.global.v2.u32 	{%r551, %r552}, [%rd51+39936];
	ld.global.v2.u32 	{%r553, %r554}, [%rd51+39944];
	ld.global.v2.u32 	{%r555, %r556}, [%rd51+39952];
	ld.global.v2.u32 	{%r557, %r558}, [%rd51+39960];
	ld.global.v2.u32 	{%r559, %r560}, [%rd51+39968];
	ld.global.v2.u32 	{%r561, %r562}, [%rd51+39976];
	ld.global.v2.u32 	{%r563, %r564}, [%rd51+39984];
	ld.global.v2.u32 	{%r565, %r566}, [%rd51+39992];
	ld.global.v2.u32 	{%r567, %r568}, [%rd51+40000];
	ld.global.v2.u32 	{%r569, %r570}, [%rd51+40008];
	ld.global.v2.u32 	{%r571, %r572}, [%rd51+40016];
	.pragma "used_bytes_mask 247";
	ld.global.v2.u32 	{%r573, %r574}, [%rd51+40024];
	ld.global.v2.u32 	{%r575, %r576}, [%rd51+40032];
	st.global.v2.u32 	[%rd52+39936], {%r551, %r552};
	st.global.v2.u32 	[%rd52+39944], {%r553, %r554};
	st.global.v2.u32 	[%rd52+39952], {%r555, %r556};
	st.global.v2.u32 	[%rd52+39960], {%r557, %r558};
	st.global.v2.u32 	[%rd52+39968], {%r559, %r560};
	st.global.v2.u32 	[%rd52+39976], {%r561, %r562};
	st.global.v2.u32 	[%rd52+39984], {%r563, %r564};
	st.global.v2.u32 	[%rd52+39992], {%r565, %r566};
	st.global.v2.u32 	[%rd52+40000], {%r567, %r568};
	st.global.v2.u32 	[%rd52+40008], {%r569, %r570};
	st.global.v2.u32 	[%rd52+40016], {%r571, %r572};
	st.global.v2.u32 	[%rd52+40024], {%r573, %r574};
	st.global.v2.u32 	[%rd52+40032], {%r575, %r576};
	ld.global.v2.u32 	{%r577, %r578}, [%rd51+53248];
	ld.global.v2.u32 	{%r579, %r580}, [%rd51+53256];
	ld.global.v2.u32 	{%r581, %r582}, [%rd51+53264];
	ld.global.v2.u32 	{%r583, %r584}, [%rd51+53272];
	ld.global.v2.u32 	{%r585, %r586}, [%rd51+53280];
	ld.global.v2.u32 	{%r587, %r588}, [%rd51+53288];
	ld.global.v2.u32 	{%r589, %r590}, [%rd51+53296];
	ld.global.v2.u32 	{%r591, %r592}, [%rd51+53304];
	ld.global.v2.u32 	{%r593, %r594}, [%rd51+53312];
	ld.global.v2.u32 	{%r595, %r596}, [%rd51+53320];
	ld.global.v2.u32 	{%r597, %r598}, [%rd51+53328];
	.pragma "used_bytes_mask 247";
	ld.global.v2.u32 	{%r599, %r600}, [%rd51+53336];
	ld.global.v2.u32 	{%r601, %r602}, [%rd51+53344];
	st.global.v2.u32 	[%rd52+53248], {%r577, %r578};
	st.global.v2.u32 	[%rd52+53256], {%r579, %r580};
	st.global.v2.u32 	[%rd52+53264], {%r581, %r582};
	st.global.v2.u32 	[%rd52+53272], {%r583, %r584};
	st.global.v2.u32 	[%rd52+53280], {%r585, %r586};
	st.global.v2.u32 	[%rd52+53288], {%r587, %r588};
	st.global.v2.u32 	[%rd52+53296], {%r589, %r590};
	st.global.v2.u32 	[%rd52+53304], {%r591, %r592};
	st.global.v2.u32 	[%rd52+53312], {%r593, %r594};
	st.global.v2.u32 	[%rd52+53320], {%r595, %r596};
	st.global.v2.u32 	[%rd52+53328], {%r597, %r598};
	st.global.v2.u32 	[%rd52+53336], {%r599, %r600};
	st.global.v2.u32 	[%rd52+53344], {%r601, %r602};
	ld.global.v2.u32 	{%r603, %r604}, [%rd51+66560];
	ld.global.v2.u32 	{%r605, %r606}, [%rd51+66568];
	ld.global.v2.u32 	{%r607, %r608}, [%rd51+66576];
	ld.global.v2.u32 	{%r609, %r610}, [%rd51+66584];
	ld.global.v2.u32 	{%r611, %r612}, [%rd51+66592];
	ld.global.v2.u32 	{%r613, %r614}, [%rd51+66600];
	ld.global.v2.u32 	{%r615, %r616}, [%rd51+66608];
	ld.global.v2.u32 	{%r617, %r618}, [%rd51+66616];
	ld.global.v2.u32 	{%r619, %r620}, [%rd51+66624];
	ld.global.v2.u32 	{%r621, %r622}, [%rd51+66632];
	ld.global.v2.u32 	{%r623, %r624}, [%rd51+66640];
	.pragma "used_bytes_mask 247";
	ld.global.v2.u32 	{%r625, %r626}, [%rd51+66648];
	ld.global.v2.u32 	{%r627, %r628}, [%rd51+66656];
	st.global.v2.u32 	[%rd52+66560], {%r603, %r604};
	st.global.v2.u32 	[%rd52+66568], {%r605, %r606};
	st.global.v2.u32 	[%rd52+66576], {%r607, %r608};
	st.global.v2.u32 	[%rd52+66584], {%r609, %r610};
	st.global.v2.u32 	[%rd52+66592], {%r611, %r612};
	st.global.v2.u32 	[%rd52+66600], {%r613, %r614};
	st.global.v2.u32 	[%rd52+66608], {%r615, %r616};
	st.global.v2.u32 	[%rd52+66616], {%r617, %r618};
	st.global.v2.u32 	[%rd52+66624], {%r619, %r620};
	st.global.v2.u32 	[%rd52+66632], {%r621, %r622};
	st.global.v2.u32 	[%rd52+66640], {%r623, %r624};
	st.global.v2.u32 	[%rd52+66648], {%r625, %r626};
	st.global.v2.u32 	[%rd52+66656], {%r627, %r628};
	ld.global.v2.u32 	{%r629, %r630}, [%rd51+79872];
	ld.global.v2.u32 	{%r631, %r632}, [%rd51+79880];
	ld.global.v2.u32 	{%r633, %r634}, [%rd51+79888];
	ld.global.v2.u32 	{%r635, %r636}, [%rd51+79896];
	ld.global.v2.u32 	{%r637, %r638}, [%rd51+79904];
	ld.global.v2.u32 	{%r639, %r640}, [%rd51+79912];
	ld.global.v2.u32 	{%r641, %r642}, [%rd51+79920];
	ld.global.v2.u32 	{%r643, %r644}, [%rd51+79928];
	ld.global.v2.u32 	{%r645, %r646}, [%rd51+79936];
	ld.global.v2.u32 	{%r647, %r648}, [%rd51+79944];
	ld.global.v2.u32 	{%r649, %r650}, [%rd51+79952];
	.pragma "used_bytes_mask 247";
	ld.global.v2.u32 	{%r651, %r652}, [%rd51+79960];
	ld.global.v2.u32 	{%r653, %r654}, [%rd51+79968];
	st.global.v2.u32 	[%rd52+79872], {%r629, %r630};
	st.global.v2.u32 	[%rd52+79880], {%r631, %r632};
	st.global.v2.u32 	[%rd52+79888], {%r633, %r634};
	st.global.v2.u32 	[%rd52+79896], {%r635, %r636};
	st.global.v2.u32 	[%rd52+79904], {%r637, %r638};
	st.global.v2.u32 	[%rd52+79912], {%r639, %r640};
	st.global.v2.u32 	[%rd52+79920], {%r641, %r642};
	st.global.v2.u32 	[%rd52+79928], {%r643, %r644};
	st.global.v2.u32 	[%rd52+79936], {%r645, %r646};
	st.global.v2.u32 	[%rd52+79944], {%r647, %r648};
	st.global.v2.u32 	[%rd52+79952], {%r649, %r650};
	st.global.v2.u32 	[%rd52+79960], {%r651, %r652};
	st.global.v2.u32 	[%rd52+79968], {%r653, %r654};
	add.s32 	%r845, %r845, 8;
	setp.eq.s32 	%p30, %r845, %r848;
	@%p30 bra 	$L__BB9_49;
	bra.uni 	$L__BB9_48;
$L__BB9_49:
	setp.eq.s32 	%p31, %r10, 0;
	@%p31 bra 	$L__BB9_57;
	and.b32  	%r18, %r36, 3;
	setp.lt.u32 	%p32, %r10, 4;
	@%p32 bra 	$L__BB9_52;
	shl.b32 	%r655, %r848, 7;
	add.s32 	%r656, %r655, %r4;
	mul.wide.s32 	%rd53, %r656, 104;
	add.s64 	%rd54, %rd7, %rd53;
	add.s64 	%rd55, %rd8, %rd53;
	ld.global.v2.u32 	{%r657, %r658}, [%rd54];
	ld.global.v2.u32 	{%r659, %r660}, [%rd54+8];
	ld.global.v2.u32 	{%r661, %r662}, [%rd54+16];
	ld.global.v2.u32 	{%r663, %r664}, [%rd54+24];
	ld.global.v2.u32 	{%r665, %r666}, [%rd54+32];
	ld.global.v2.u32 	{%r667, %r668}, [%rd54+40];
	ld.global.v2.u32 	{%r669, %r670}, [%rd54+48];
	ld.global.v2.u32 	{%r671, %r672}, [%rd54+56];
	ld.global.v2.u32 	{%r673, %r674}, [%rd54+64];
	ld.global.v2.u32 	{%r675, %r676}, [%rd54+72];
	ld.global.v2.u32 	{%r677, %r678}, [%rd54+80];
	.pragma "used_bytes_mask 247";
	ld.global.v2.u32 	{%r679, %r680}, [%rd54+88];
	ld.global.v2.u32 	{%r681, %r682}, [%rd54+96];
	st.global.v2.u32 	[%rd55], {%r657, %r658};
	st.global.v2.u32 	[%rd55+8], {%r659, %r660};
	st.global.v2.u32 	[%rd55+16], {%r661, %r662};
	st.global.v2.u32 	[%rd55+24], {%r663, %r664};
	st.global.v2.u32 	[%rd55+32], {%r665, %r666};
	st.global.v2.u32 	[%rd55+40], {%r667, %r668};
	st.global.v2.u32 	[%rd55+48], {%r669, %r670};
	st.global.v2.u32 	[%rd55+56], {%r671, %r672};
	st.global.v2.u32 	[%rd55+64], {%r673, %r674};
	st.global.v2.u32 	[%rd55+72], {%r675, %r676};
	st.global.v2.u32 	[%rd55+80], {%r677, %r678};
	st.global.v2.u32 	[%rd55+88], {%r679, %r680};
	st.global.v2.u32 	[%rd55+96], {%r681, %r682};
	ld.global.v2.u32 	{%r683, %r684}, [%rd54+13312];
	ld.global.v2.u32 	{%r685, %r686}, [%rd54+13320];
	ld.global.v2.u32 	{%r687, %r688}, [%rd54+13328];
	ld.global.v2.u32 	{%r689, %r690}, [%rd54+13336];
	ld.global.v2.u32 	{%r691, %r692}, [%rd54+13344];
	ld.global.v2.u32 	{%r693, %r694}, [%rd54+13352];
	ld.global.v2.u32 	{%r695, %r696}, [%rd54+13360];
	ld.global.v2.u32 	{%r697, %r698}, [%rd54+13368];
	ld.global.v2.u32 	{%r699, %r700}, [%rd54+13376];
	ld.global.v2.u32 	{%r701, %r702}, [%rd54+13384];
	ld.global.v2.u32 	{%r703, %r704}, [%rd54+13392];
	.pragma "used_bytes_mask 247";
	ld.global.v2.u32 	{%r705, %r706}, [%rd54+13400];
	ld.global.v2.u32 	{%r707, %r708}, [%rd54+13408];
	st.global.v2.u32 	[%rd55+13312], {%r683, %r684};
	st.global.v2.u32 	[%rd55+13320], {%r685, %r686};
	st.global.v2.u32 	[%rd55+13328], {%r687, %r688};
	st.global.v2.u32 	[%rd55+13336], {%r689, %r690};
	st.global.v2.u32 	[%rd55+13344], {%r691, %r692};
	st.global.v2.u32 	[%rd55+13352], {%r693, %r694};
	st.global.v2.u32 	[%rd55+13360], {%r695, %r696};
	st.global.v2.u32 	[%rd55+13368], {%r697, %r698};
	st.global.v2.u32 	[%rd55+13376], {%r699, %r700};
	st.global.v2.u32 	[%rd55+13384], {%r701, %r702};
	st.global.v2.u32 	[%rd55+13392], {%r703, %r704};
	st.global.v2.u32 	[%rd55+13400], {%r705, %r706};
	st.global.v2.u32 	[%rd55+13408], {%r707, %r708};
	ld.global.v2.u32 	{%r709, %r710}, [%rd54+26624];
	ld.global.v2.u32 	{%r711, %r712}, [%rd54+26632];
	ld.global.v2.u32 	{%r713, %r714}, [%rd54+26640];
	ld.global.v2.u32 	{%r715, %r716}, [%rd54+26648];
	ld.global.v2.u32 	{%r717, %r718}, [%rd54+26656];
	ld.global.v2.u32 	{%r719, %r720}, [%rd54+26664];
	ld.global.v2.u32 	{%r721, %r722}, [%rd54+26672];
	ld.global.v2.u32 	{%r723, %r724}, [%rd54+26680];
	ld.global.v2.u32 	{%r725, %r726}, [%rd54+26688];
	ld.global.v2.u32 	{%r727, %r728}, [%rd54+26696];
	ld.global.v2.u32 	{%r729, %r730}, [%rd54+26704];
	.pragma "used_bytes_mask 247";
	ld.global.v2.u32 	{%r731, %r732}, [%rd54+26712];
	ld.global.v2.u32 	{%r733, %r734}, [%rd54+26720];
	st.global.v2.u32 	[%rd55+26624], {%r709, %r710};
	st.global.v2.u32 	[%rd55+26632], {%r711, %r712};
	st.global.v2.u32 	[%rd55+26640], {%r713, %r714};
	st.global.v2.u32 	[%rd55+26648], {%r715, %r716};
	st.global.v2.u32 	[%rd55+26656], {%r717, %r718};
	st.global.v2.u32 	[%rd55+26664], {%r719, %r720};
	st.global.v2.u32 	[%rd55+26672], {%r721, %r722};
	st.global.v2.u32 	[%rd55+26680], {%r723, %r724};
	st.global.v2.u32 	[%rd55+26688], {%r725, %r726};
	st.global.v2.u32 	[%rd55+26696], {%r727, %r728};
	st.global.v2.u32 	[%rd55+26704], {%r729, %r730};
	st.global.v2.u32 	[%rd55+26712], {%r731, %r732};
	st.global.v2.u32 	[%rd55+26720], {%r733, %r734};
	ld.global.v2.u32 	{%r735, %r736}, [%rd54+39936];
	ld.global.v2.u32 	{%r737, %r738}, [%rd54+39944];
	ld.global.v2.u32 	{%r739, %r740}, [%rd54+39952];
	ld.global.v2.u32 	{%r741, %r742}, [%rd54+39960];
	ld.global.v2.u32 	{%r743, %r744}, [%rd54+39968];
	ld.global.v2.u32 	{%r745, %r746}, [%rd54+39976];
	ld.global.v2.u32 	{%r747, %r748}, [%rd54+39984];
	ld.global.v2.u32 	{%r749, %r750}, [%rd54+39992];
	ld.global.v2.u32 	{%r751, %r752}, [%rd54+40000];
	ld.global.v2.u32 	{%r753, %r754}, [%rd54+40008];
	ld.global.v2.u32 	{%r755, %r756}, [%rd54+40016];
	.pragma "used_bytes_mask 247";
	ld.global.v2.u32 	{%r757, %r758}, [%rd54+40024];
	ld.global.v2.u32 	{%r759, %r760}, [%rd54+40032];
	st.global.v2.u32 	[%rd55+39936], {%r735, %r736};
	st.global.v2.u32 	[%rd55+39944], {%r737, %r738};
	st.global.v2.u32 	[%rd55+39952], {%r739, %r740};
	st.global.v2.u32 	[%rd55+39960], {%r741, %r742};
	st.global.v2.u32 	[%rd55+39968], {%r743, %r744};
	st.global.v2.u32 	[%rd55+39976], {%r745, %r746};
	st.global.v2.u32 	[%rd55+39984], {%r747, %r748};
	st.global.v2.u32 	[%rd55+39992], {%r749, %r750};
	st.global.v2.u32 	[%rd55+40000], {%r751, %r752};
	st.global.v2.u32 	[%rd55+40008], {%r753, %r754};
	st.global.v2.u32 	[%rd55+40016], {%r755, %r756};
	st.global.v2.u32 	[%rd55+40024], {%r757, %r758};
	st.global.v2.u32 	[%rd55+40032], {%r759, %r760};
	add.s32 	%r848, %r848, 4;
$L__BB9_52:
	setp.eq.s32 	%p33, %r18, 0;
	@%p33 bra 	$L__BB9_57;
	setp.eq.s32 	%p34, %r18, 1;
	@%p34 bra 	$L__BB9_55;
	shl.b32 	%r761, %r848, 7;
	add.s32 	%r762, %r761, %r4;
	mul.wide.s32 	%rd56, %r762, 104;
	add.s64 	%rd57, %rd7, %rd56;
	add.s64 	%rd58, %rd8, %rd56;
	ld.global.v2.u32 	{%r763, %r764}, [%rd57];
	ld.global.v2.u32 	{%r765, %r766}, [%rd57+8];
	ld.global.v2.u32 	{%r767, %r768}, [%rd57+16];
	ld.global.v2.u32 	{%r769, %r770}, [%rd57+24];
	ld.global.v2.u32 	{%r771, %r772}, [%rd57+32];
	ld.global.v2.u32 	{%r773, %r774}, [%rd57+40];
	ld.global.v2.u32 	{%r775, %r776}, [%rd57+48];
	ld.global.v2.u32 	{%r777, %r778}, [%rd57+56];
	ld.global.v2.u32 	{%r779, %r780}, [%rd57+64];
	ld.global.v2.u32 	{%r781, %r782}, [%rd57+72];
	ld.global.v2.u32 	{%r783, %r784}, [%rd57+80];
	.pragma "used_bytes_mask 247";
	ld.global.v2.u32 	{%r785, %r786}, [%rd57+88];
	ld.global.v2.u32 	{%r787, %r788}, [%rd57+96];
	st.global.v2.u32 	[%rd58], {%r763, %r764};
	st.global.v2.u32 	[%rd58+8], {%r765, %r766};
	st.global.v2.u32 	[%rd58+16], {%r767, %r768};
	st.global.v2.u32 	[%rd58+24], {%r769, %r770};
	st.global.v2.u32 	[%rd58+32], {%r771, %r772};
	st.global.v2.u32 	[%rd58+40], {%r773, %r774};
	st.global.v2.u32 	[%rd58+48], {%r775, %r776};
	st.global.v2.u32 	[%rd58+56], {%r777, %r778};
	st.global.v2.u32 	[%rd58+64], {%r779, %r780};
	st.global.v2.u32 	[%rd58+72], {%r781, %r782};
	st.global.v2.u32 	[%rd58+80], {%r783, %r784};
	st.global.v2.u32 	[%rd58+88], {%r785, %r786};
	st.global.v2.u32 	[%rd58+96], {%r787, %r788};
	ld.global.v2.u32 	{%r789, %r790}, [%rd57+13312];
	ld.global.v2.u32 	{%r791, %r792}, [%rd57+13320];
	ld.global.v2.u32 	{%r793, %r794}, [%rd57+13328];
	ld.global.v2.u32 	{%r795, %r796}, [%rd57+13336];
	ld.global.v2.u32 	{%r797, %r798}, [%rd57+13344];
	ld.global.v2.u32 	{%r799, %r800}, [%rd57+13352];
	ld.global.v2.u32 	{%r801, %r802}, [%rd57+13360];
	ld.global.v2.u32 	{%r803, %r804}, [%rd57+13368];
	ld.global.v2.u32 	{%r805, %r806}, [%rd57+13376];
	ld.global.v2.u32 	{%r807, %r808}, [%rd57+13384];
	ld.global.v2.u32 	{%r809, %r810}, [%rd57+13392];
	.pragma "used_bytes_mask 247";
	ld.global.v2.u32 	{%r811, %r812}, [%rd57+13400];
	ld.global.v2.u32 	{%r813, %r814}, [%rd57+13408];
	st.global.v2.u32 	[%rd58+13312], {%r789, %r790};
	st.global.v2.u32 	[%rd58+13320], {%r791, %r792};
	st.global.v2.u32 	[%rd58+13328], {%r793, %r794};
	st.global.v2.u32 	[%rd58+13336], {%r795, %r796};
	st.global.v2.u32 	[%rd58+13344], {%r797, %r798};
	st.global.v2.u32 	[%rd58+13352], {%r799, %r800};
	st.global.v2.u32 	[%rd58+13360], {%r801, %r802};
	st.global.v2.u32 	[%rd58+13368], {%r803, %r804};
	st.global.v2.u32 	[%rd58+13376], {%r805, %r806};
	st.global.v2.u32 	[%rd58+13384], {%r807, %r808};
	st.global.v2.u32 	[%rd58+13392], {%r809, %r810};
	st.global.v2.u32 	[%rd58+13400], {%r811, %r812};
	st.global.v2.u32 	[%rd58+13408], {%r813, %r814};
	add.s32 	%r848, %r848, 2;
$L__BB9_55:
	and.b32  	%r815, %r36, 1;
	setp.eq.b32 	%p35, %r815, 1;
	not.pred 	%p36, %p35;
	@%p36 bra 	$L__BB9_57;
	shl.b32 	%r816, %r848, 7;
	add.s32 	%r817, %r816, %r4;
	mul.wide.s32 	%rd59, %r817, 104;
	add.s64 	%rd60, %rd7, %rd59;
	add.s64 	%rd61, %rd8, %rd59;
	ld.global.v2.u32 	{%r818, %r819}, [%rd60];
	ld.global.v2.u32 	{%r820, %r821}, [%rd60+8];
	ld.global.v2.u32 	{%r822, %r823}, [%rd60+16];
	ld.global.v2.u32 	{%r824, %r825}, [%rd60+24];
	ld.global.v2.u32 	{%r826, %r827}, [%rd60+32];
	ld.global.v2.u32 	{%r828, %r829}, [%rd60+40];
	ld.global.v2.u32 	{%r830, %r831}, [%rd60+48];
	ld.global.v2.u32 	{%r832, %r833}, [%rd60+56];
	ld.global.v2.u32 	{%r834, %r835}, [%rd60+64];
	ld.global.v2.u32 	{%r836, %r837}, [%rd60+72];
	ld.global.v2.u32 	{%r838, %r839}, [%rd60+80];
	.pragma "used_bytes_mask 247";
	ld.global.v2.u32 	{%r840, %r841}, [%rd60+88];
	ld.global.v2.u32 	{%r842, %r843}, [%rd60+96];
	st.global.v2.u32 	[%rd61], {%r818, %r819};
	st.global.v2.u32 	[%rd61+8], {%r820, %r821};
	st.global.v2.u32 	[%rd61+16], {%r822, %r823};
	st.global.v2.u32 	[%rd61+24], {%r824, %r825};
	st.global.v2.u32 	[%rd61+32], {%r826, %r827};
	st.global.v2.u32 	[%rd61+40], {%r828, %r829};
	st.global.v2.u32 	[%rd61+48], {%r830, %r831};
	st.global.v2.u32 	[%rd61+56], {%r832, %r833};
	st.global.v2.u32 	[%rd61+64], {%r834, %r835};
	st.global.v2.u32 	[%rd61+72], {%r836, %r837};
	st.global.v2.u32 	[%rd61+80], {%r838, %r839};
	st.global.v2.u32 	[%rd61+88], {%r840, %r841};
	st.global.v2.u32 	[%rd61+96], {%r842, %r843};
$L__BB9_57:
	ret;

}
	// .globl	_ZN3cub18CUB_300001_SM_10006detail9transform16transform_kernelINS2_10policy_hubILb1EN4cuda3std3__45tupleIJN6thrust24THRUST_300001_SM_1000_NS7pointerI11AutomobilisNSA_8cuda_cub3tagENSA_11use_defaultESF_EEEEEE10policy1000EiNS7_10__identityENSA_10device_ptrISC_EEJPSC_EEEvT0_iT1_T2_DpNS2_10kernel_argIT3_EE
.visible .entry _ZN3cub18CUB_300001_SM_10006detail9transform16transform_kernelINS2_10policy_hubILb1EN4cuda3std3__45tupleIJN6thrust24THRUST_300001_SM_1000_NS7pointerI11AutomobilisNSA_8cuda_cub3tagENSA_11use_defaultESF_EEEEEE10policy1000EiNS7_10__identityENSA_10device_ptrISC_EEJPSC_EEEvT0_iT1_T2_DpNS2_10kernel_argIT3_EE(
	.param .u32 _ZN3cub18CUB_300001_SM_10006detail9transform16transform_kernelINS2_10policy_hubILb1EN4cuda3std3__45tupleIJN6thrust24THRUST_300001_SM_1000_NS7pointerI11AutomobilisNSA_8cuda_cub3tagENSA_11use_defaultESF_EEEEEE10policy1000EiNS7_10__identityENSA_10device_ptrISC_EEJPSC_EEEvT0_iT1_T2_DpNS2_10kernel_argIT3_EE_param_0,
	.param .u32 _ZN3cub18CUB_300001_SM_10006detail9transform16transform_kernelINS2_10policy_hubILb1EN4cuda3std3__45tupleIJN6thrust24THRUST_300001_SM_1000_NS7pointerI11AutomobilisNSA_8cuda_cub3tagENSA_11use_defaultESF_EEEEEE10policy1000EiNS7_10__identityENSA_10device_ptrISC_EEJPSC_EEEvT0_iT1_T2_DpNS2_10kernel_argIT3_EE_param_1,
	.param .align 1 .b8 _ZN3cub18CUB_300001_SM_10006detail9transform16transform_kernelINS2_10policy_hubILb1EN4cuda3std3__45tupleIJN6thrust24THRUST_300001_SM_1000_NS7pointerI11AutomobilisNSA_8cuda_cub3tagENSA_11use_defaultESF_EEEEEE10policy1000EiNS7_10__identityENSA_10device_ptrISC_EEJPSC_EEEvT0_iT1_T2_DpNS2_10kernel_argIT3_EE_param_2[1],
	.param .align 8 .b8 _ZN3cub18CUB_300001_SM_10006detail9transform16transform_kernelINS2_10policy_hubILb1EN4cuda3std3__45tupleIJN6thrust24THRUST_300001_SM_1000_NS7pointerI11AutomobilisNSA_8cuda_cub3tagENSA_11use_defaultESF_EEEEEE10policy1000EiNS7_10__identityENSA_10device_ptrISC_EEJPSC_EEEvT0_iT1_T2_DpNS2_10kernel_argIT3_EE_param_3[8],
	.param .align 8 .b8 _ZN3cub18CUB_300001_SM_10006detail9transform16transform_kernelINS2_10policy_hubILb1EN4cuda3std3__45tupleIJN6thrust24THRUST_300001_SM_1000_NS7pointerI11AutomobilisNSA_8cuda_cub3tagENSA_11use_defaultESF_EEEEEE10policy1000EiNS7_10__identityENSA_10device_ptrISC_EEJPSC_EEEvT0_iT1_T2_DpNS2_10kernel_argIT3_EE_param_4[16]
)
.maxntid 128
{
	.reg .pred 	%p<37>;
	.reg .b32 	%r<856>;
	.reg .b64 	%rd<58>;

	ld.param.u32 	%r39, [_ZN3cub18CUB_300001_SM_10006detail9transform16transform_kernelINS2_10policy_hubILb1EN4cuda3std3__45tupleIJN6thrust24THRUST_300001_SM_1000_NS7pointerI11AutomobilisNSA_8cuda_cub3tagENSA_11use_defaultESF_EEEEEE10policy1000EiNS7_10__identityENSA_10device_ptrISC_EEJPSC_EEEvT0_iT1_T2_DpNS2_10kernel_argIT3_EE_param_0];
	ld.param.u64 	%rd10, [_ZN3cub18CUB_300001_SM_10006detail9transform16transform_kernelINS2_10policy_hubILb1EN4cuda3std3__45tupleIJN6thrust24THRUST_300001_SM_1000_NS7pointerI11AutomobilisNSA_8cuda_cub3tagENSA_11use_defaultESF_EEEEEE10policy1000EiNS7_10__identityENSA_10device_ptrISC_EEJPSC_EEEvT0_iT1_T2_DpNS2_10kernel_argIT3_EE_param_4];
	ld.param.u64 	%rd11, [_ZN3cub18CUB_300001_SM_10006detail9transform16transform_kernelINS2_10policy_hubILb1EN4cuda3std3__45tupleIJN6thrust24THRUST_300001_SM_1000_NS7pointerI11AutomobilisNSA_8cuda_cub3tagENSA_11use_defaultESF_EEEEEE10policy1000EiNS7_10__identityENSA_10device_ptrISC_EEJPSC_EEEvT0_iT1_T2_DpNS2_10kernel_argIT3_EE_param_3];
	ld.param.u32 	%r38, [_ZN3cub18CUB_300001_SM_10006detail9transform16transform_kernelINS2_10policy_hubILb1EN4cuda3std3__45tupleIJN6thrust24THRUST_300001_SM_1000_NS7pointerI11AutomobilisNSA_8cuda_cub3tagENSA_11use_defaultESF_EEEEEE10policy1000EiNS7_10__identityENSA_10device_ptrISC_EEJPSC_EEEvT0_iT1_T2_DpNS2_10kernel_argIT3_EE_param_1];
	cvta.to.global.u64 	%rd1, %rd11;
	cvta.to.global.u64 	%rd2, %rd10;
	shl.b32 	%r1, %r38, 7;
	mov.u32 	%r40, %ctaid.x;
	mul.lo.s32 	%r2, %r1, %r40;
	sub.s32 	%r3, %r39, %r2;
	min.s32 	%r4, %r1, %r3;
	mul.lo.s32 	%r5, %r4, 104;
	mov.u32 	%r6, %tid.x;
	shl.b32 	%r847, %r6, 7;
	setp.ge.s32 	%p1, %r847, %r5;
	@%p1 bra 	$L__BB10_3;
	mul.wide.u32 	%rd12, %r6, 128;
	add.s64 	%rd13, %rd2, %rd12;
	mul.wide.s32 	%rd14, %r2, 104;
	add.s64 	%rd57, %rd13, %rd14;
$L__BB10_2:
	.pragma "nounroll";
	// begin inline asm
	prefetch.global.L2 [%rd57];
	// end inline asm
	add.s32 	%r847, %r847, 16384;
	add.s64 	%rd57, %rd57, 16384;
	setp.lt.s32 	%p2, %r847, %r5;
	@%p2 bra 	$L__BB10_2;
$L__BB10_3:
	mul.wide.s32 	%rd16, %r2, 104;
	add.s64 	%rd6, %rd2, %rd16;
	add.s64 	%rd7, %rd1, %rd16;
	setp.gt.s32 	%p3, %r1, %r3;
	@%p3 bra 	$L__BB10_16;
	setp.lt.s32 	%p4, %r38, 1;
	@%p4 bra 	$L__BB10_57;
	and.b32  	%r10, %r38, 7;
	setp.lt.u32 	%p5, %r38, 8;
	mov.b32 	%r853, 0;
	@%p5 bra 	$L__BB10_8;
	and.b32  	%r853, %r38, 2147483640;
	mov.b32 	%r848, 0;
$L__BB10_7:
	.pragma "nounroll";
	shl.b32 	%r43, %r848, 7;
	add.s32 	%r44, %r43, %r6;
	mul.wide.u32 	%rd17, %r44, 104;
	add.s64 	%rd18, %rd6, %rd17;
	add.s64 	%rd19, %rd7, %rd17;
	ld.global.v2.u32 	{%r45, %r46}, [%rd18];
	ld.global.v2.u32 	{%r47, %r48}, [%rd18+8];
	ld.global.v2.u32 	{%r49, %r50}, [%rd18+16];
	ld.global.v2.u32 	{%r51, %r52}, [%rd18+24];
	ld.global.v2.u32 	{%r53, %r54}, [%rd18+32];
	ld.global.v2.u32 	{%r55, %r56}, [%rd18+40];
	ld.global.v2.u32 	{%r57, %r58}, [%rd18+48];
	ld.global.v2.u32 	{%r59, %r60}, [%rd18+56];
	ld.global.v2.u32 	{%r61, %r62}, [%rd18+64];
	ld.global.v2.u32 	{%r63, %r64}, [%rd18+72];
	ld.global.v2.u32 	{%r65, %r66}, [%rd18+80];
	.pragma "used_bytes_mask 247";
	ld.global.v2.u32 	{%r67, %r68}, [%rd18+88];
	ld.global.v2.u32 	{%r69, %r70}, [%rd18+96];
	st.global.v2.u32 	[%rd19], {%r45, %r46};
	st.global.v2.u32 	[%rd19+8], {%r47, %r48};
	st.global.v2.u32 	[%rd19+16], {%r49, %r50};
	st.global.v2.u32 	[%rd19+24], {%r51, %r52};
	st.global.v2.u32 	[%rd19+32], {%r53, %r54};
	st.global.v2.u32 	[%rd19+40], {%r55, %r56};
	st.global.v2.u32 	[%rd19+48], {%r57, %r58};
	st.global.v2.u32 	[%rd19+56], {%r59, %r60};
	st.global.v2.u32 	[%rd19+64], {%r61, %r62};
	st.global.v2.u32 	[%rd19+72], {%r63, %r64};
	st.global.v2.u32 	[%rd19+80], {%r65, %r66};
	st.global.v2.u32 	[%rd19+88], {%r67, %r68};
	st.global.v2.u32 	[%rd19+96], {%r69, %r70};
	add.s32 	%r71, %r44, 128;
	mul.wide.s32 	%rd20, %r71, 104;
	add.s64 	%rd21, %rd6, %rd20;
	add.s64 	%rd22, %rd7, %rd20;
	ld.global.v2.u32 	{%r72, %r73}, [%rd21];
	ld.global.v2.u32 	{%r74, %r75}, [%rd21+8];
	ld.global.v2.u32 	{%r76, %r77}, [%rd21+16];
	ld.global.v2.u32 	{%r78, %r79}, [%rd21+24];
	ld.global.v2.u32 	{%r80, %r81}, [%rd21+32];
	ld.global.v2.u32 	{%r82, %r83}, [%rd21+40];
	ld.global.v2.u32 	{%r84, %r85}, [%rd21+48];
	ld.global.v2.u32 	{%r86, %r87}, [%rd21+56];
	ld.global.v2.u32 	{%r88, %r89}, [%rd21+64];
	ld.global.v2.u32 	{%r90, %r91}, [%rd21+72];
	ld.global.v2.u32 	{%r92, %r93}, [%rd21+80];
	.pragma "used_bytes_mask 247";
	ld.global.v2.u32 	{%r94, %r95}, [%rd21+88];
	ld.global.v2.u32 	{%r96, %r97}, [%rd21+96];
	st.global.v2.u32 	[%rd22], {%r72, %r73};
	st.global.v2.u32 	[%rd22+8], {%r74, %r75};
	st.global.v2.u32 	[%rd22+16], {%r76, %r77};
	st.global.v2.u32 	[%rd22+24], {%r78, %r79};
	st.global.v2.u32 	[%rd22+32], {%r80, %r81};
	st.global.v2.u32 	[%rd22+40], {%r82, %r83};
	st.global.v2.u32 	[%rd22+48], {%r84, %r85};
	st.global.v2.u32 	[%rd22+56], {%r86, %r87};
	st.global.v2.u32 	[%rd22+64], {%r88, %r89};
	st.global.v2.u32 	[%rd22+72], {%r90, %r91};
	st.global.v2.u32 	[%rd22+80], {%r92, %r93};
	st.global.v2.u32 	[%rd22+88], {%r94, %r95};
	st.global.v2.u32 	[%rd22+96], {%r96, %r97};
	ld.global.v2.u32 	{%r98, %r99}, [%rd21+13312];
	ld.global.v2.u32 	{%r100, %r101}, [%rd21+13320];
	ld.global.v2.u32 	{%r102, %r103}, [%rd21+13328];
	ld.global.v2.u32 	{%r104, %r105}, [%rd21+13336];
	ld.global.v2.u32 	{%r106, %r107}, [%rd21+13344];
	ld.global.v2.u32 	{%r108, %r109}, [%rd21+13352];
	ld.global.v2.u32 	{%r110, %r111}, [%rd21+13360];
	ld.global.v2.u32 	{%r112, %r113}, [%rd21+13368];
	ld.global.v2.u32 	{%r114, %r115}, [%rd21+13376];
	ld.global.v2.u32 	{%r116, %r117}, [%rd21+13384];
	ld.global.v2.u32 	{%r118, %r119}, [%rd21+13392];
	.pragma "used_bytes_mask 247";
	ld.global.v2.u32 	{%r120, %r121}, [%rd21+13400];
	ld.global.v2.u32 	{%r122, %r123}, [%rd21+13408];
	st.global.v2.u32 	[%rd22+13312], {%r98, %r99};
	st.global.v2.u32 	[%rd22+13320], {%r100, %r101};
	st.global.v2.u32 	[%rd22+13328], {%r102, %r103};
	st.global.v2.u32 	[%rd22+13336], {%r104, %r105};
	st.global.v2.u32 	[%rd22+13344], {%r106, %r107};
	st.global.v2.u32 	[%rd22+13352], {%r108, %r109};
	st.global.v2.u32 	[%rd22+13360], {%r110, %r111};
	st.global.v2.u32 	[%rd22+13368], {%r112, %r113};
	st.global.v2.u32 	[%rd22+13376], {%r114, %r115};
	st.global.v2.u32 	[%rd22+13384], {%r116, %r117};
	st.global.v2.u32 	[%rd22+13392], {%r118, %r119};
	st.global.v2.u32 	[%rd22+13400], {%r120, %r121};
	st.global.v2.u32 	[%rd22+13408], {%r122, %r123};
	ld.global.v2.u32 	{%r124, %r125}, [%rd21+26624];
	ld.global.v2.u32 	{%r126, %r127}, [%rd21+26632];
	ld.global.v2.u32 	{%r128, %r129}, [%rd21+26640];
	ld.global.v2.u32 	{%r130, %r131}, [%rd21+26648];
	ld.global.v2.u32 	{%r132, %r133}, [%rd21+26656];
	ld.global.v2.u32 	{%r134, %r135}, [%rd21+26664];
	ld.global.v2.u32 	{%r136, %r137}, [%rd21+26672];
	ld.global.v2.u32 	{%r138, %r139}, [%rd21+26680];
	ld.global.v2.u32 	{%r140, %r141}, [%rd21+26688];
	ld.global.v2.u32 	{%r142, %r143}, [%rd21+26696];
	ld.global.v2.u32 	{%r144, %r145}, [%rd21+26704];
	.pragma "used_bytes_mask 247";
	ld.global.v2.u32 	{%r146, %r147}, [%rd21+26712];
	ld.global.v2.u32 	{%r148, %r149}, [%rd21+26720];
	st.global.v2.u32 	[%rd22+26624], {%r124, %r125};
	st.global.v2.u32 	[%rd22+26632], {%r126, %r127};
	st.global.v2.u32 	[%rd22+26640], {%r128, %r129};
	st.global.v2.u32 	[%rd22+26648], {%r130, %r131};
	st.global.v2.u32 	[%rd22+26656], {%r132, %r133};
	st.global.v2.u32 	[%rd22+26664], {%r134, %r135};
	st.global.v2.u32 	[%rd22+26672], {%r136, %r137};
	st.global.v2.u32 	[%rd22+26680], {%r138, %r139};
	st.global.v2.u32 	[%rd22+26688], {%r140, %r141};
	st.global.v2.u32 	[%rd22+26696], {%r142, %r143};
	st.global.v2.u32 	[%rd22+26704], {%r144, %r145};
	st.global.v2.u32 	[%rd22+26712], {%r146, %r147};
	st.global.v2.u32 	[%rd22+26720], {%r148, %r149};
	ld.global.v2.u32 	{%r150, %r151}, [%rd21+39936];
	ld.global.v2.u32 	{%r152, %r153}, [%rd21+39944];
	ld.global.v2.u32 	{%r154, %r155}, [%rd21+39952];
	ld.global.v2.u32 	{%r156, %r157}, [%rd21+39960];
	ld.global.v2.u32 	{%r158, %r159}, [%rd21+39968];
	ld.global.v2.u32 	{%r160, %r161}, [%rd21+39976];
	ld.global.v2.u32 	{%r162, %r163}, [%rd21+39984];
	ld.global.v2.u32 	{%r164, %r165}, [%rd21+39992];
	ld.global.v2.u32 	{%r166, %r167}, [%rd21+40000];
	ld.global.v2.u32 	{%r168, %r169}, [%rd21+40008];
	ld.global.v2.u32 	{%r170, %r171}, [%rd21+40016];
	.pragma "used_bytes_mask 247";
	ld.global.v2.u32 	{%r172, %r173}, [%rd21+40024];
	ld.global.v2.u32 	{%r174, %r175}, [%rd21+40032];
	st.global.v2.u32 	[%rd22+39936], {%r150, %r151};
	st.global.v2.u32 	[%rd22+39944], {%r152, %r153};
	st.global.v2.u32 	[%rd22+39952], {%r154, %r155};
	st.global.v2.u32 	[%rd22+39960], {%r156, %r157};
	st.global.v2.u32 	[%rd22+39968], {%r158, %r159};
	st.global.v2.u32 	[%rd22+39976], {%r160, %r161};
	st.global.v2.u32 	[%rd22+39984], {%r162, %r163};
	st.global.v2.u32 	[%rd22+39992], {%r164, %r165};
	st.global.v2.u32 	[%rd22+40000], {%r166, %r167};
	st.global.v2.u32 	[%rd22+40008], {%r168, %r169};
	st.global.v2.u32 	[%rd22+40016], {%r170, %r171};
	st.global.v2.u32 	[%rd22+40024], {%r172, %r173};
	st.global.v2.u32 	[%rd22+40032], {%r174, %r175};
	ld.global.v2.u32 	{%r176, %r177}, [%rd21+53248];
	ld.global.v2.u32 	{%r178, %r179}, [%rd21+53256];
	ld.global.v2.u32 	{%r180, %r181}, [%rd21+53264];
	ld.global.v2.u32 	{%r182, %r183}, [%rd21+53272];
	ld.global.v2.u32 	{%r184, %r185}, [%rd21+53280];
	ld.global.v2.u32 	{%r186, %r187}, [%rd21+53288];
	ld.global.v2.u32 	{%r188, %r189}, [%rd21+53296];
	ld.global.v2.u32 	{%r190, %r191}, [%rd21+53304];
	ld.global.v2.u32 	{%r192, %r193}, [%rd21+53312];
	ld.global.v2.u32 	{%r194, %r195}, [%rd21+53320];
	ld.global.v2.u32 	{%r196, %r197}, [%rd21+53328];
	.pragma "used_bytes_mask 247";
	ld.global.v2.u32 	{%r198, %r199}, [%rd21+53336];
	ld.global.v2.u32 	{%r200, %r201}, [%rd21+53344];
	st.global.v2.u32 	[%rd22+53248], {%r176, %r177};
	st.global.v2.u32 	[%rd22+53256], {%r178, %r179};
	st.global.v2.u32 	[%rd22+53264], {%r180, %r181};
	st.global.v2.u32 	[%rd22+53272], {%r182, %r183};
	st.global.v2.u32 	[%rd22+53280], {%r184, %r185};
	st.global.v2.u32 	[%rd22+53288], {%r186, %r187};
	st.global.v2.u32 	[%rd22+53296], {%r188, %r189};
	st.global.v2.u32 	[%rd22+53304], {%r190, %r191};
	st.global.v2.u32 	[%rd22+53312], {%r192, %r193};
	st.global.v2.u32 	[%rd22+53320], {%r194, %r195};
	st.global.v2.u32 	[%rd22+53328], {%r196, %r197};
	st.global.v2.u32 	[%rd22+53336], {%r198, %r199};
	st.global.v2.u32 	[%rd22+53344], {%r200, %r201};
	ld.global.v2.u32 	{%r202, %r203}, [%rd21+66560];
	ld.global.v2.u32 	{%r204, %r205}, [%rd21+66568];
	ld.global.v2.u32 	{%r206, %r207}, [%rd21+66576];
	ld.global.v2.u32 	{%r208, %r209}, [%rd21+66584];
	ld.global.v2.u32 	{%r210, %r211}, [%rd21+66592];
	ld.global.v2.u32 	{%r212, %r213}, [%rd21+66600];
	ld.global.v2.u32 	{%r214, %r215}, [%rd21+66608];
	ld.global.v2.u32 	{%r216, %r217}, [%rd21+66616];
	ld.global.v2.u32 	{%r218, %r219}, [%rd21+66624];
	ld.global.v2.u32 	{%r220, %r221}, [%rd21+66632];
	ld.global.v2.u32 	{%r222, %r223}, [%rd21+66640];
	.pragma "used_bytes_mask 247";
	ld.global.v2.u32 	{%r224, %r225}, [%rd21+66648];
	ld.global.v2.u32 	{%r226, %r227}, [%rd21+66656];
	st.global.v2.u32 	[%rd22+66560], {%r202, %r203};
	st.global.v2.u32 	[%rd22+66568], {%r204, %r205};
	st.global.v2.u32 	[%rd22+66576], {%r206, %r207};
	st.global.v2.u32 	[%rd22+66584], {%r208, %r209};
	st.global.v2.u32 	[%rd22+66592], {%r210, %r211};
	st.global.v2.u32 	[%rd22+66600], {%r212, %r213};
	st.global.v2.u32 	[%rd22+66608], {%r214, %r215};
	st.global.v2.u32 	[%rd22+66616], {%r216, %r217};
	st.global.v2.u32 	[%rd22+66624], {%r218, %r219};
	st.global.v2.u32 	[%rd22+66632], {%r220, %r221};
	st.global.v2.u32 	[%rd22+66640], {%r222, %r223};
	st.global.v2.u32 	[%rd22+66648], {%r224, %r225};
	st.global.v2.u32 	[%rd22+66656], {%r226, %r227};
	ld.global.v2.u32 	{%r228, %r229}, [%rd21+79872];
	ld.global.v2.u32 	{%r230, %r231}, [%rd21+79880];
	ld.global.v2.u32 	{%r232, %r233}, [%rd21+79888];
	ld.global.v2.u32 	{%r234, %r235}, [%rd21+79896];
	ld.global.v2.u32 	{%r236, %r237}, [%rd21+79904];
	ld.global.v2.u32 	{%r238, %r239}, [%rd21+79912];
	ld.global.v2.u32 	{%r240, %r241}, [%rd21+79920];
	ld.global.v2.u32 	{%r242, %r243}, [%rd21+79928];
	ld.global.v2.u32 	{%r244, %r245}, [%rd21+79936];
	ld.global.v2.u32 	{%r246, %r247}, [%rd21+79944];
	ld.global.v2.u32 	{%r248, %r249}, [%rd21+79952];
	.pragma "used_bytes_mask 247";
	ld.global.v2.u32 	{%r250, %r251}, [%rd21+79960];
	ld.global.v2.u32 	{%r252, %r253}, [%rd21+79968];
	st.global.v2.u32 	[%rd22+79872], {%r228, %r229};
	st.global.v2.u32 	[%rd22+79880], {%r230, %r231};
	st.global.v2.u32 	[%rd22+79888], {%r232, %r233};
	st.global.v2.u32 	[%rd22+79896], {%r234, %r235};
	st.global.v2.u32 	[%rd22+79904], {%r236, %r237};
	st.global.v2.u32 	[%rd22+79912], {%r238, %r239};
	st.global.v2.u32 	[%rd22+79920], {%r240, %r241};
	st.global.v2.u32 	[%rd22+79928], {%r242, %r243};
	st.global.v2.u32 	[%rd22+79936], {%r244, %r245};
	st.global.v2.u32 	[%rd22+79944], {%r246, %r247};
	st.global.v2.u32 	[%rd22+79952], {%r248, %r249};
	st.global.v2.u32 	[%rd22+79960], {%r250, %r251};
	st.global.v2.u32 	[%rd22+79968], {%r252, %r253};
	add.s32 	%r848, %r848, 8;
	setp.eq.s32 	%p6, %r848, %r853;
	@%p6 bra 	$L__BB10_8;
	bra.uni 	$L__BB10_7;
$L__BB10_8:
	setp.eq.s32 	%p7, %r10, 0;
	@%p7 bra 	$L__BB10_57;
	and.b32  	%r33, %r38, 3;
	setp.lt.u32 	%p8, %r10, 4;
	@%p8 bra 	$L__BB10_11;
	shl.b32 	%r254, %r853, 7;
	add.s32 	%r255, %r254, %r6;
	mul.wide.s32 	%rd23, %r255, 104;
	add.s64 	%rd24, %rd6, %rd23;
	add.s64 	%rd25, %rd7, %rd23;
	ld.global.v2.u32 	{%r256, %r257}, [%rd24];
	ld.global.v2.u32 	{%r258, %r259}, [%rd24+8];
	ld.global.v2.u32 	{%r260, %r261}, [%rd24+16];
	ld.global.v2.u32 	{%r262, %r263}, [%rd24+24];
	ld.global.v2.u32 	{%r264, %r265}, [%rd24+32];
	ld.global.v2.u32 	{%r266, %r267}, [%rd24+40];
	ld.global.v2.u32 	{%r268, %r269}, [%rd24+48];
	ld.global.v2.u32 	{%r270, %r271}, [%rd24+56];
	ld.global.v2.u32 	{%r272, %r273}, [%rd24+64];
	ld.global.v2.u32 	{%r274, %r275}, [%rd24+72];
	ld.global.v2.u32 	{%r276, %r277}, [%rd24+80];
	.pragma "used_bytes_mask 247";
	ld.global.v2.u32 	{%r278, %r279}, [%rd24+88];
	ld.global.v2.u32 	{%r280, %r281}, [%rd24+96];
	st.global.v2.u32 	[%rd25], {%r256, %r257};
	st.global.v2.u32 	[%rd25+8], {%r258, %r259};
	st.global.v2.u32 	[%rd25+16], {%r260, %r261};
	st.global.v2.u32 	[%rd25+24], {%r262, %r263};
	st.global.v2.u32 	[%rd25+32], {%r264, %r265};
	st.global.v2.u32 	[%rd25+40], {%r266, %r267};
	st.global.v2.u32 	[%rd25+48], {%r268, %r269};
	st.global.v2.u32 	[%rd25+56], {%r270, %r271};
	st.global.v2.u32 	[%rd25+64], {%r272, %r273};
	st.global.v2.u32 	[%rd25+72], {%r274, %r275};
	st.global.v2.u32 	[%rd25+80], {%r276, %r277};
	st.global.v2.u32 	[%rd25+88], {%r278, %r279};
	st.global.v2.u32 	[%rd25+96], {%r280, %r281};
	ld.global.v2.u32 	{%r282, %r283}, [%rd24+13312];
	ld.global.v2.u32 	{%r284, %r285}, [%rd24+13320];
	ld.global.v2.u32 	{%r286, %r287}, [%rd24+13328];
	ld.global.v2.u32 	{%r288, %r289}, [%rd24+13336];
	ld.global.v2.u32 	{%r290, %r291}, [%rd24+13344];
	ld.global.v2.u32 	{%r292, %r293}, [%rd24+13352];
	ld.global.v2.u32 	{%r294, %r295}, [%rd24+13360];
	ld.global.v2.u32 	{%r296, %r297}, [%rd24+13368];
	ld.global.v2.u32 	{%r298, %r299}, [%rd24+13376];
	ld.global.v2.u32 	{%r300, %r301}, [%rd24+13384];
	ld.global.v2.u32 	{%r302, %r303}, [%rd24+13392];
	.pragma "used_bytes_mask 247";
	ld.global.v2.u32 	{%r304, %r305}, [%rd24+13400];
	ld.global.v2.u32 	{%r306, %r307}, [%rd24+13408];
	st.global.v2.u32 	[%rd25+13312], {%r282, %r283};
	st.global.v2.u32 	[%rd25+13320], {%r284, %r285};
	st.global.v2.u32 	[%rd25+13328], {%r286, %r287};
	st.global.v2.u32 	[%rd25+13336], {%r288, %r289};
	st.global.v2.u32 	[%rd25+13344], {%r290, %r291};
	st.global.v2.u32 	[%rd25+13352], {%r292, %r293};
	st.global.v2.u32 	[%rd25+13360], {%r294, %r295};
	st.global.v2.u32 	[%rd25+13368], {%r296, %r297};
	st.global.v2.u32 	[%rd25+13376], {%r298, %r299};
	st.global.v2.u32 	[%rd25+13384], {%r300, %r301};
	st.global.v2.u32 	[%rd25+13392], {%r302, %r303};
	st.global.v2.u32 	[%rd25+13400], {%r304, %r305};
	st.global.v2.u32 	[%rd25+13408], {%r306, %r307};
	ld.global.v2.u32 	{%r308, %r309}, [%rd24+26624];
	ld.global.v2.u32 	{%r310, %r311}, [%rd24+26632];
	ld.global.v2.u32 	{%r312, %r313}, [%rd24+26640];
	ld.global.v2.u32 	{%r314, %r315}, [%rd24+26648];
	ld.global.v2.u32 	{%r316, %r317}, [%rd24+26656];
	ld.global.v2.u32 	{%r318, %r319}, [%rd24+26664];
	ld.global.v2.u32 	{%r320, %r321}, [%rd24+26672];
	ld.global.v2.u32 	{%r322, %r323}, [%rd24+26680];
	ld.global.v2.u32 	{%r324, %r325}, [%rd24+26688];
	ld.global.v2.u32 	{%r326, %r327}, [%rd24+26696];
	ld.global.v2.u32 	{%r328, %r329}, [%rd24+26704];
	.pragma "used_bytes_mask 247";
	ld.global.v2.u32 	{%r330, %r331}, [%rd24+26712];
	ld.global.v2.u32 	{%r332, %r333}, [%rd24+26720];
	st.global.v2.u32 	[%rd25+26624], {%r308, %r309};
	st.global.v2.u32 	[%rd25+26632], {%r310, %r311};
	st.global.v2.u32 	[%rd25+26640], {%r312, %r313};
	st.global.v2.u32 	[%rd25+26648], {%r314, %r315};
	st.global.v2.u32 	[%rd25+26656], {%r316, %r317};
	st.global.v2.u32 	[%rd25+26664], {%r318, %r319};
	st.global.v2.u32 	[%rd25+26672], {%r320, %r321};
	st.global.v2.u32 	[%rd25+26680], {%r322, %r323};
	st.global.v2.u32 	[%rd25+26688], {%r324, %r325};
	st.global.v2.u32 	[%rd25+26696], {%r326, %r327};
	st.global.v2.u32 	[%rd25+26704], {%r328, %r329};
	st.global.v2.u32 	[%rd25+26712], {%r330, %r331};
	st.global.v2.u32 	[%rd25+26720], {%r332, %r333};
	ld.global.v2.u32 	{%r334, %r335}, [%rd24+39936];
	ld.global.v2.u32 	{%r336, %r337}, [%rd24+39944];
	ld.global.v2.u32 	{%r338, %r339}, [%rd24+39952];
	ld.global.v2.u32 	{%r340, %r341}, [%rd24+39960];
	ld.global.v2.u32 	{%r342, %r343}, [%rd24+39968];
	ld.global.v2.u32 	{%r344, %r345}, [%rd24+39976];
	ld.global.v2.u32 	{%r346, %r347}, [%rd24+39984];
	ld.global.v2.u32 	{%r348, %r349}, [%rd24+39992];
	ld.global.v2.u32 	{%r350, %r351}, [%rd24+40000];
	ld.global.v2.u32 	{%r352, %r353}, [%rd24+40008];
	ld.global.v2.u32 	{%r354, %r355}, [%rd24+40016];
	.pragma "used_bytes_mask 247";
	ld.global.v2.u32 	{%r356, %r357}, [%rd24+40024];
	ld.global.v2.u32 	{%r358, %r359}, [%rd24+40032];
	st.global.v2.u32 	[%rd25+39936], {%r334, %r335};
	st.global.v2.u32 	[%rd25+39944], {%r336, %r337};
	st.global.v2.u32 	[%rd25+39952], {%r338, %r339};
	st.global.v2.u32 	[%rd25+39960], {%r340, %r341};
	st.global.v2.u32 	[%rd25+39968], {%r342, %r343};
	st.global.v2.u32 	[%rd25+39976], {%r344, %r345};
	st.global.v2.u32 	[%rd25+39984], {%r346, %r347};
	st.global.v2.u32 	[%rd25+39992], {%r348, %r349};
	st.global.v2.u32 	[%rd25+40000], {%r350, %r351};
	st.global.v2.u32 	[%rd25+40008], {%r352, %r353};
	st.global.v2.u32 	[%rd25+40016], {%r354, %r355};
	st.global.v2.u32 	[%rd25+40024], {%r356, %r357};
	st.global.v2.u32 	[%rd25+40032], {%r358, %r359};
	add.s32 	%r853, %r853, 4;
$L__BB10_11:
	setp.eq.s32 	%p9, %r33, 0;
	@%p9 bra 	$L__BB10_57;
	setp.eq.s32 	%p10, %r33, 1;
	@%p10 bra 	$L__BB10_14;
	shl.b32 	%r360, %r853, 7;
	add.s32 	%r361, %r360, %r6;
	mul.wide.s32 	%rd26, %r361, 104;
	add.s64 	%rd27, %rd6, %rd26;
	add.s64 	%rd28, %rd7, %rd26;
	ld.global.v2.u32 	{%r362, %r363}, [%rd27];
	ld.global.v2.u32 	{%r364, %r365}, [%rd27+8];
	ld.global.v2.u32 	{%r366, %r367}, [%rd27+16];
	ld.global.v2.u32 	{%r368, %r369}, [%rd27+24];
	ld.global.v2.u32 	{%r370, %r371}, [%rd27+32];
	ld.global.v2.u32 	{%r372, %r373}, [%rd27+40];
	ld.global.v2.u32 	{%r374, %r375}, [%rd27+48];
	ld.global.v2.u32 	{%r376, %r377}, [%rd27+56];
	ld.global.v2.u32 	{%r378, %r379}, [%rd27+64];
	ld.global.v2.u32 	{%r380, %r381}, [%rd27+72];
	ld.global.v2.u32 	{%r382, %r383}, [%rd27+80];
	.pragma "used_bytes_mask 247";
	ld.global.v2.u32 	{%r384, %r385}, [%rd27+88];
	ld.global.v2.u32 	{%r386, %r387}, [%rd27+96];
	st.global.v2.u32 	[%rd28], {%r362, %r363};
	st.global.v2.u32 	[%rd28+8], {%r364, %r365};
	st.global.v2.u32 	[%rd28+16], {%r366, %r367};
	st.global.v2.u32 	[%rd28+24], {%r368, %r369};
	st.global.v2.u32 	[%rd28+32], {%r370, %r371};
	st.global.v2.u32 	[%rd28+40], {%r372, %r373};
	st.global.v2.u32 	[%rd28+48], {%r374, %r375};
	st.global.v2.u32 	[%rd28+56], {%r376, %r377};
	st.global.v2.u32 	[%rd28+64], {%r378, %r379};
	st.global.v2.u32 	[%rd28+72], {%r380, %r381};
	st.global.v2.u32 	[%rd28+80], {%r382, %r383};
	st.global.v2.u32 	[%rd28+88], {%r384, %r385};
	st.global.v2.u32 	[%rd28+96], {%r386, %r387};
	ld.global.v2.u32 	{%r388, %r389}, [%rd27+13312];
	ld.global.v2.u32 	{%r390, %r391}, [%rd27+13320];
	ld.global.v2.u32 	{%r392, %r393}, [%rd27+13328];
	ld.global.v2.u32 	{%r394, %r395}, [%rd27+13336];
	ld.global.v2.u32 	{%r396, %r397}, [%rd27+13344];
	ld.global.v2.u32 	{%r398, %r399}, [%rd27+13352];
	ld.global.v2.u32 	{%r400, %r401}, [%rd27+13360];
	ld.global.v2.u32 	{%r402, %r403}, [%rd27+13368];
	ld.global.v2.u32 	{%r404, %r405}, [%rd27+13376];
	ld.global.v2.u32 	{%r406, %r407}, [%rd27+13384];
	ld.global.v2.u32 	{%r408, %r409}, [%rd27+13392];
	.pragma "used_bytes_mask 247";
	ld.global.v2.u32 	{%r410, %r411}, [%rd27+13400];
	ld.global.v2.u32 	{%r412, %r413}, [%rd27+13408];
	st.global.v2.u32 	[%rd28+13312], {%r388, %r389};
	st.global.v2.u32 	[%rd28+13320], {%r390, %r391};
	st.global.v2.u32 	[%rd28+13328], {%r392, %r393};
	st.global.v2.u32 	[%rd28+13336], {%r394, %r395};
	st.global.v2.u32 	[%rd28+13344], {%r396, %r397};
	st.global.v2.u32 	[%rd28+13352], {%r398, %r399};
	st.global.v2.u32 	[%rd28+13360], {%r400, %r401};
	st.global.v2.u32 	[%rd28+13368], {%r402, %r403};
	st.global.v2.u32 	[%rd28+13376], {%r404, %r405};
	st.global.v2.u32 	[%rd28+13384], {%r406, %r407};
	st.global.v2.u32 	[%rd28+13392], {%r408, %r409};
	st.global.v2.u32 	[%rd28+13400], {%r410, %r411};
	st.global.v2.u32 	[%rd28+13408], {%r412, %r413};
	add.s32 	%r853, %r853, 2;
$L__BB10_14:
	and.b32  	%r414, %r38, 1;
	setp.eq.b32 	%p11, %r414, 1;
	not.pred 	%p12, %p11;
	@%p12 bra 	$L__BB10_57;
	shl.b32 	%r415, %r853, 7;
	add.s32 	%r416, %r415, %r6;
	mul.wide.s32 	%rd29, %r416, 104;
	add.s64 	%rd30, %rd6, %rd29;
	add.s64 	%rd31, %rd7, %rd29;
	ld.global.v2.u32 	{%r417, %r418}, [%rd30];
	ld.global.v2.u32 	{%r419, %r420}, [%rd30+8];
	ld.global.v2.u32 	{%r421, %r422}, [%rd30+16];
	ld.global.v2.u32 	{%r423, %r424}, [%rd30+24];
	ld.global.v2.u32 	{%r425, %r426}, [%rd30+32];
	ld.global.v2.u32 	{%r427, %r428}, [%rd30+40];
	ld.global.v2.u32 	{%r429, %r430}, [%rd30+48];
	ld.global.v2.u32 	{%r431, %r432}, [%rd30+56];
	ld.global.v2.u32 	{%r433, %r434}, [%rd30+64];
	ld.global.v2.u32 	{%r435, %r436}, [%rd30+72];
	ld.global.v2.u32 	{%r437, %r438}, [%rd30+80];
	.pragma "used_bytes_mask 247";
	ld.global.v2.u32 	{%r439, %r440}, [%rd30+88];
	ld.global.v2.u32 	{%r441, %r442}, [%rd30+96];
	st.global.v2.u32 	[%rd31], {%r417, %r418};
	st.global.v2.u32 	[%rd31+8], {%r419, %r420};
	st.global.v2.u32 	[%rd31+16], {%r421, %r422};
	st.global.v2.u32 	[%rd31+24], {%r423, %r424};
	st.global.v2.u32 	[%rd31+32], {%r425, %r426};
	st.global.v2.u32 	[%rd31+40], {%r427, %r428};
	st.global.v2.u32 	[%rd31+48], {%r429, %r430};
	st.global.v2.u32 	[%rd31+56], {%r431, %r432};
	st.global.v2.u32 	[%rd31+64], {%r433, %r434};
	st.global.v2.u32 	[%rd31+72], {%r435, %r436};
	st.global.v2.u32 	[%rd31+80], {%r437, %r438};
	st.global.v2.u32 	[%rd31+88], {%r439, %r440};
	st.global.v2.u32 	[%rd31+96], {%r441, %r442};
	bra.uni 	$L__BB10_57;
$L__BB10_16:
	setp.lt.s32 	%p13, %r38, 1;
	@%p13 bra 	$L__BB10_57;
	and.b32  	%r12, %r38, 7;
	setp.lt.u32 	%p14, %r38, 8;
	mov.b32 	%r850, 0;
	@%p14 bra 	$L__BB10_36;
	and.b32  	%r850, %r38, 2147483640;
	mov.b32 	%r849, 0;
$L__BB10_19:
	.pragma "nounroll";
	shl.b32 	%r445, %r849, 7;
	add.s32 	%r17, %r445, %r6;
	setp.ge.s32 	%p15, %r17, %r4;
	@%p15 bra 	$L__BB10_21;
	mul.wide.u32 	%rd32, %r17, 104;
	add.s64 	%rd33, %rd6, %rd32;
	add.s64 	%rd34, %rd7, %rd32;
	ld.global.v2.u32 	{%r446, %r447}, [%rd33];
	ld.global.v2.u32 	{%r448, %r449}, [%rd33+8];
	ld.global.v2.u32 	{%r450, %r451}, [%rd33+16];
	ld.global.v2.u32 	{%r452, %r453}, [%rd33+24];
	ld.global.v2.u32 	{%r454, %r455}, [%rd33+32];
	ld.global.v2.u32 	{%r456, %r457}, [%rd33+40];
	ld.global.v2.u32 	{%r458, %r459}, [%rd33+48];
	ld.global.v2.u32 	{%r460, %r461}, [%rd33+56];
	ld.global.v2.u32 	{%r462, %r463}, [%rd33+64];
	ld.global.v2.u32 	{%r464, %r465}, [%rd33+72];
	ld.global.v2.u32 	{%r466, %r467}, [%rd33+80];
	.pragma "used_bytes_mask 247";
	ld.global.v2.u32 	{%r468, %r469}, [%rd33+88];
	ld.global.v2.u32 	{%r470, %r471}, [%rd33+96];
	st.global.v2.u32 	[%rd34], {%r446, %r447};
	st.global.v2.u32 	[%rd34+8], {%r448, %r449};
	st.global.v2.u32 	[%rd34+16], {%r450, %r451};
	st.global.v2.u32 	[%rd34+24], {%r452, %r453};
	st.global.v2.u32 	[%rd34+32], {%r454, %r455};
	st.global.v2.u32 	[%rd34+40], {%r456, %r457};
	st.global.v2.u32 	[%rd34+48], {%r458, %r459};
	st.global.v2.u32 	[%rd34+56], {%r460, %r461};
	st.global.v2.u32 	[%rd34+64], {%r462, %r463};
	st.global.v2.u32 	[%rd34+72], {%r464, %r465};
	st.global.v2.u32 	[%rd34+80], {%r466, %r467};
	st.global.v2.u32 	[%rd34+88], {%r468, %r469};
	st.global.v2.u32 	[%rd34+96], {%r470, %r471};
$L__BB10_21:
	add.s32 	%r472, %r17, 128;
	setp.ge.s32 	%p16, %r472, %r4;
	mul.wide.s32 	%rd35, %r472, 104;
	add.s64 	%rd8, %rd6, %rd35;
	add.s64 	%rd9, %rd7, %rd35;
	@%p16 bra 	$L__BB10_23;
	ld.global.v2.u32 	{%r473, %r474}, [%rd8];
	ld.global.v2.u32 	{%r475, %r476}, [%rd8+8];
	ld.global.v2.u32 	{%r477, %r478}, [%rd8+16];
	ld.global.v2.u32 	{%r479, %r480}, [%rd8+24];
	ld.global.v2.u32 	{%r481, %r482}, [%rd8+32];
	ld.global.v2.u32 	{%r483, %r484}, [%rd8+40];
	ld.global.v2.u32 	{%r485, %r486}, [%rd8+48];
	ld.global.v2.u32 	{%r487, %r488}, [%rd8+56];
	ld.global.v2.u32 	{%r489, %r490}, [%rd8+64];
	ld.global.v2.u32 	{%r491, %r492}, [%rd8+72];
	ld.global.v2.u32 	{%r493, %r494}, [%rd8+80];
	.pragma "used_bytes_mask 247";
	ld.global.v2.u32 	{%r495, %r496}, [%rd8+88];
	ld.global.v2.u32 	{%r497, %r498}, [%rd8+96];
	st.global.v2.u32 	[%rd9], {%r473, %r474};
	st.global.v2.u32 	[%rd9+8], {%r475, %r476};
	st.global.v2.u32 	[%rd9+16], {%r477, %r478};
	st.global.v2.u32 	[%rd9+24], {%r479, %r480};
	st.global.v2.u32 	[%rd9+32], {%r481, %r482};
	st.global.v2.u32 	[%rd9+40], {%r483, %r484};
	st.global.v2.u32 	[%rd9+48], {%r485, %r486};
	st.global.v2.u32 	[%rd9+56], {%r487, %r488};
	st.global.v2.u32 	[%rd9+64], {%r489, %r490};
	st.global.v2.u32 	[%rd9+72], {%r491, %r492};
	st.global.v2.u32 	[%rd9+80], {%r493, %r494};
	st.global.v2.u32 	[%rd9+88], {%r495, %r496};
	st.global.v2.u32 	[%rd9+96], {%r497, %r498};
$L__BB10_23:
	add.s32 	%r499, %r17, 256;
	setp.ge.s32 	%p17, %r499, %r4;
	@%p17 bra 	$L__BB10_25;
	ld.global.v2.u32 	{%r500, %r501}, [%rd8+13312];
	ld.global.v2.u32 	{%r502, %r503}, [%rd8+13320];
	ld.global.v2.u32 	{%r504, %r505}, [%rd8+13328];
	ld.global.v2.u32 	{%r506, %r507}, [%rd8+13336];
	ld.global.v2.u32 	{%r508, %r509}, [%rd8+13344];
	ld.global.v2.u32 	{%r510, %r511}, [%rd8+13352];
	ld.global.v2.u32 	{%r512, %r513}, [%rd8+13360];
	ld.global.v2.u32 	{%r514, %r515}, [%rd8+13368];
	ld.global.v2.u32 	{%r516, %r517}, [%rd8+13376];
	ld.global.v2.u32 	{%r518, %r519}, [%rd8+13384];
	ld.global.v2.u32 	{%r520, %r521}, [%rd8+13392];
	.pragma "used_bytes_mask 247";
	ld.global.v2.u32 	{%r522, %r523}, [%rd8+13400];
	ld.global.v2.u32 	{%r524, %r525}, [%rd8+13408];
	st.global.v2.u32 	[%rd9+13312], {%r500, %r501};
	st.global.v2.u32 	[%rd9+13320], {%r502, %r503};
	st.global.v2.u32 	[%rd9+13328], {%r504, %r505};
	st.global.v2.u32 	[%rd9+13336], {%r506, %r507};
	st.global.v2.u32 	[%rd9+13344], {%r508, %r509};
	st.global.v2.u32 	[%rd9+13352], {%r510, %r511};
	st.global.v2.u32 	[%rd9+13360], {%r512, %r513};
	st.global.v2.u32 	[%rd9+13368], {%r514, %r515};
	st.global.v2.u32 	[%rd9+13376], {%r516, %r517};
	st.global.v2.u32 	[%rd9+13384], {%r518, %r519};
	st.global.v2.u32 	[%rd9+13392], {%r520, %r521};
	st.global.v2.u32 	[%rd9+13400], {%r522, %r523};
	st.global.v2.u32 	[%rd9+13408], {%r524, %r525};
$L__BB10_25:
	add.s32 	%r526, %r17, 384;
	setp.ge.s32 	%p18, %r526, %r4;
	@%p18 bra 	$L__BB10_27;
	ld.global.v2.u32 	{%r527, %r528}, [%rd8+26624];
	ld.global.v2.u32 	{%r529, %r530}, [%rd8+26632];
	ld.global.v2.u32 	{%r531, %r532}, [%rd8+26640];
	ld.global.v2.u32 	{%r533, %r534}, [%rd8+26648];
	ld.global.v2.u32 	{%r535, %r536}, [%rd8+26656];
	ld.global.v2.u32 	{%r537, %r538}, [%rd8+26664];
	ld.global.v2.u32 	{%r539, %r540}, [%rd8+26672];
	ld.global.v2.u32 	{%r541, %r542}, [%rd8+26680];
	ld.global.v2.u32 	{%r543, %r544}, [%rd8+26688];
	ld.global.v2.u32 	{%r545, %r546}, [%rd8+26696];
	ld.global.v2.u32 	{%r547, %r548}, [%rd8+26704];
	.pragma "used_bytes_mask 247";
	ld.global.v2.u32 	{%r549, %r550}, [%rd8+26712];
	ld.global.v2.u32 	{%r551, %r552}, [%rd8+26720];
	st.global.v2.u32 	[%rd9+26624], {%r527, %r528};
	st.global.v2.u32 	[%rd9+26632], {%r529, %r530};
	st.global.v2.u32 	[%rd9+26640], {%r531, %r532};
	st.global.v2.u32 	[%rd9+26648], {%r533, %r534};
	st.global.v2.u32 	[%rd9+26656], {%r535, %r536};
	st.global.v2.u32 	[%rd9+26664], {%r537, %r538};
	st.global.v2.u32 	[%rd9+26672], {%r539, %r540};
	st.global.v2.u32 	[%rd9+26680], {%r541, %r542};
	st.global.v2.u32 	[%rd9+26688], {%r543, %r544};
	st.global.v2.u32 	[%rd9+26696], {%r545, %r546};
	st.global.v2.u32 	[%rd9+26704], {%r547, %r548};
	st.global.v2.u32 	[%rd9+26712], {%r549, %r550};
	st.global.v2.u32 	[%rd9+26720], {%r551, %r552};
$L__BB10_27:
	add.s32 	%r553, %r17, 512;
	setp.ge.s32 	%p19, %r553, %r4;
	@%p19 bra 	$L__BB10_29;
	ld.global.v2.u32 	{%r554, %r555}, [%rd8+39936];
	ld.global.v2.u32 	{%r556, %r557}, [%rd8+39944];
	ld.global.v2.u32 	{%r558, %r559}, [%rd8+39952];
	ld.global.v2.u32 	{%r560, %r561}, [%rd8+39960];
	ld.global.v2.u32 	{%r562, %r563}, [%rd8+39968];
	ld.global.v2.u32 	{%r564, %r565}, [%rd8+39976];
	ld.global.v2.u32 	{%r566, %r567}, [%rd8+39984];
	ld.global.v2.u32 	{%r568, %r569}, [%rd8+39992];
	ld.global.v2.u32 	{%r570, %r571}, [%rd8+40000];
	ld.global.v2.u32 	{%r572, %r573}, [%rd8+40008];
	ld.global.v2.u32 	{%r574, %r575}, [%rd8+40016];
	.pragma "used_bytes_mask 247";
	ld.global.v2.u32 	{%r576, %r577}, [%rd8+40024];
	ld.global.v2.u32 	{%r578, %r579}, [%rd8+40032];
	st.global.v2.u32 	[%rd9+39936], {%r554, %r555};
	st.global.v2.u32 	[%rd9+39944], {%r556, %r557};
	st.global.v2.u32 	[%rd9+39952], {%r558, %r559};
	st.global.v2.u32 	[%rd9+39960], {%r560, %r561};
	st.global.v2.u32 	[%rd9+39968], {%r562, %r563};
	st.global.v2.u32 	[%rd9+39976], {%r564, %r565};
	st.global.v2.u32 	[%rd9+39984], {%r566, %r567};
	st.global.v2.u32 	[%rd9+39992], {%r568, %r569};
	st.global.v2.u32 	[%rd9+40000], {%r570, %r571};
	st.global.v2.u32 	[%rd9+40008], {%r572, %r573};
	st.global.v2.u32 	[%rd9+40016], {%r574, %r575};
	st.global.v2.u32 	[%rd9+40024], {%r576, %r577};
	st.global.v2.u32 	[%rd9+40032], {%r578, %r579};
$L__BB10_29:
	add.s32 	%r580, %r17, 640;
	setp.ge.s32 	%p20, %r580, %r4;
	@%p20 bra 	$L__BB10_31;
	ld.global.v2.u32 	{%r581, %r582}, [%rd8+53248];
	ld.global.v2.u32 	{%r583, %r584}, [%rd8+53256];
	ld.global.v2.u32 	{%r585, %r586}, [%rd8+53264];
	ld.global.v2.u32 	{%r587, %r588}, [%rd8+53272];
	ld.global.v2.u32 	{%r589, %r590}, [%rd8+53280];
	ld.global.v2.u32 	{%r591, %r592}, [%rd8+53288];
	ld.global.v2.u32 	{%r593, %r594}, [%rd8+53296];
	ld.global.v2.u32 	{%r595, %r596}, [%rd8+53304];
	ld.global.v2.u32 	{%r597, %r598}, [%rd8+53312];
	ld.global.v2.u32 	{%r599, %r600}, [%rd8+53320];
	ld.global.v2.u32 	{%r601, %r602}, [%rd8+53328];
	.pragma "used_bytes_mask 247";
	ld.global.v2.u32 	{%r603, %r604}, [%rd8+53336];
	ld.global.v2.u32 	{%r605, %r606}, [%rd8+53344];
	st.global.v2.u32 	[%rd9+53248], {%r581, %r582};
	st.global.v2.u32 	[%rd9+53256], {%r583, %r584};
	st.global.v2.u32 	[%rd9+53264], {%r585, %r586};
	st.global.v2.u32 	[%rd9+53272], {%r587, %r588};
	st.global.v2.u32 	[%rd9+53280], {%r589, %r590};
	st.global.v2.u32 	[%rd9+53288], {%r591, %r592};
	st.global.v2.u32 	[%rd9+53296], {%r593, %r594};
	st.global.v2.u32 	[%rd9+53304], {%r595, %r596};
	st.global.v2.u32 	[%rd9+53312], {%r597, %r598};
	st.global.v2.u32 	[%rd9+53320], {%r599, %r600};
	st.global.v2.u32 	[%rd9+53328], {%r601, %r602};
	st.global.v2.u32 	[%rd9+53336], {%r603, %r604};
	st.global.v2.u32 	[%rd9+53344], {%r605, %r606};
$L__BB10_31:
	add.s32 	%r607, %r17, 768;
	setp.ge.s32 	%p21, %r607, %r4;
	@%p21 bra 	$L__BB10_33;
	ld.global.v2.u32 	{%r608, %r609}, [%rd8+66560];
	ld.global.v2.u32 	{%r610, %r611}, [%rd8+66568];
	ld.global.v2.u32 	{%r612, %r613}, [%rd8+66576];
	ld.global.v2.u32 	{%r614, %r615}, [%rd8+66584];
	ld.global.v2.u32 	{%r616, %r617}, [%rd8+66592];
	ld.global.v2.u32 	{%r618, %r619}, [%rd8+66600];
	ld.global.v2.u32 	{%r620, %r621}, [%rd8+66608];
	ld.global.v2.u32 	{%r622, %r623}, [%rd8+66616];
	ld.global.v2.u32 	{%r624, %r625}, [%rd8+66624];
	ld.global.v2.u32 	{%r626, %r627}, [%rd8+66632];
	ld.global.v2.u32 	{%r628, %r629}, [%rd8+66640];
	.pragma "used_bytes_mask 247";
	ld.global.v2.u32 	{%r630, %r631}, [%rd8+66648];
	ld.global.v2.u32 	{%r632, %r633}, [%rd8+66656];
	st.global.v2.u32 	[%rd9+66560], {%r608, %r609};
	st.global.v2.u32 	[%rd9+66568], {%r610, %r611};
	st.global.v2.u32 	[%rd9+66576], {%r612, %r613};
	st.global.v2.u32 	[%rd9+66584], {%r614, %r615};
	st.global.v2.u32 	[%rd9+66592], {%r616, %r617};
	st.global.v2.u32 	[%rd9+66600], {%r618, %r619};
	st.global.v2.u32 	[%rd9+66608], {%r620, %r621};
	st.global.v2.u32 	[%rd9+66616], {%r622, %r623};
	st.global.v2.u32 	[%rd9+66624], {%r624, %r625};
	st.global.v2.u32 	[%rd9+66632], {%r626, %r627};
	st.global.v2.u32 	[%rd9+66640], {%r628, %r629};
	st.global.v2.u32 	[%rd9+66648], {%r630, %r631};
	st.global.v2.u32 	[%rd9+66656], {%r632, %r633};
$L__BB10_33:
	add.s32 	%r634, %r17, 896;
	setp.ge.s32 	%p22, %r634, %r4;
	@%p22 bra 	$L__BB10_35;
	ld.global.v2.u32 	{%r635, %r636}, [%rd8+79872];
	ld.global.v2.u32 	{%r637, %r638}, [%rd8+79880];
	ld.global.v2.u32 	{%r639, %r640}, [%rd8+79888];
	ld.global.v2.u32 	{%r641, %r642}, [%rd8+79896];
	ld.global.v2.u32 	{%r643, %r644}, [%rd8+79904];
	ld.global.v2.u32 	{%r645, %r646}, [%rd8+79912];
	ld.global.v2.u32 	{%r647, %r648}, [%rd8+79920];
	ld.global.v2.u32 	{%r649, %r650}, [%rd8+79928];
	ld.global.v2.u32 	{%r651, %r652}, [%rd8+79936];
	ld.global.v2.u32 	{%r653, %r654}, [%rd8+79944];
	ld.global.v2.u32 	{%r655, %r656}, [%rd8+79952];
	.pragma "used_bytes_mask 247";
	ld.global.v2.u32 	{%r657, %r658}, [%rd8+79960];
	ld.global.v2.u32 	{%r659, %r660}, [%rd8+79968];
	st.global.v2.u32 	[%rd9+79872], {%r635, %r636};
	st.global.v2.u32 	[%rd9+79880], {%r637, %r638};
	st.global.v2.u32 	[%rd9+79888], {%r639, %r640};
	st.global.v2.u32 	[%rd9+79896], {%r641, %r642};
	st.global.v2.u32 	[%rd9+79904], {%r643, %r644};
	st.global.v2.u32 	[%rd9+79912], {%r645, %r646};
	st.global.v2.u32 	[%rd9+79920], {%r647, %r648};
	st.global.v2.u32 	[%rd9+79928], {%r649, %r650};
	st.global.v2.u32 	[%rd9+79936], {%r651, %r652};
	st.global.v2.u32 	[%rd9+79944], {%r653, %r654};
	st.global.v2.u32 	[%rd9+79952], {%r655, %r656};
	st.global.v2.u32 	[%rd9+79960], {%r657, %r658};
	st.global.v2.u32 	[%rd9+79968], {%r659, %r660};
$L__BB10_35:
	add.s32 	%r849, %r849, 8;
	setp.ne.s32 	%p23, %r849, %r850;
	@%p23 bra 	$L__BB10_19;
$L__BB10_36:
	setp.eq.s32 	%p24, %r12, 0;
	@%p24 bra 	$L__BB10_57;
	and.b32  	%r20, %r38, 3;
	setp.lt.u32 	%p25, %r12, 4;
	@%p25 bra 	$L__BB10_47;
	shl.b32 	%r661, %r850, 7;
	add.s32 	%r21, %r661, %r6;
	setp.ge.s32 	%p26, %r21, %r4;
	@%p26 bra 	$L__BB10_40;
	mul.wide.s32 	%rd36, %r21, 104;
	add.s64 	%rd37, %rd6, %rd36;
	add.s64 	%rd38, %rd7, %rd36;
	ld.global.v2.u32 	{%r662, %r663}, [%rd37];
	ld.global.v2.u32 	{%r664, %r665}, [%rd37+8];
	ld.global.v2.u32 	{%r666, %r667}, [%rd37+16];
	ld.global.v2.u32 	{%r668, %r669}, [%rd37+24];
	ld.global.v2.u32 	{%r670, %r671}, [%rd37+32];
	ld.global.v2.u32 	{%r672, %r673}, [%rd37+40];
	ld.global.v2.u32 	{%r674, %r675}, [%rd37+48];
	ld.global.v2.u32 	{%r676, %r677}, [%rd37+56];
	ld.global.v2.u32 	{%r678, %r679}, [%rd37+64];
	ld.global.v2.u32 	{%r680, %r681}, [%rd37+72];
	ld.global.v2.u32 	{%r682, %r683}, [%rd37+80];
	.pragma "used_bytes_mask 247";
	ld.global.v2.u32 	{%r684, %r685}, [%rd37+88];
	ld.global.v2.u32 	{%r686, %r687}, [%rd37+96];
	st.global.v2.u32 	[%rd38], {%r662, %r663};
	st.global.v2.u32 	[%rd38+8], {%r664, %r665};
	st.global.v2.u32 	[%rd38+16], {%r666, %r667};
	st.global.v2.u32 	[%rd38+24], {%r668, %r669};
	st.global.v2.u32 	[%rd38+32], {%r670, %r671};
	st.global.v2.u32 	[%rd38+40], {%r672, %r673};
	st.global.v2.u32 	[%rd38+48], {%r674, %r675};
	st.global.v2.u32 	[%rd38+56], {%r676, %r677};
	st.global.v2.u32 	[%rd38+64], {%r678, %r679};
	st.global.v2.u32 	[%rd38+72], {%r680, %r681};
	st.global.v2.u32 	[%rd38+80], {%r682, %r683};
	st.global.v2.u32 	[%rd38+88], {%r684, %r685};
	st.global.v2.u32 	[%rd38+96], {%r686, %r687};
$L__BB10_40:
	add.s32 	%r22, %r21, 128;
	setp.ge.s32 	%p27, %r22, %r4;
	@%p27 bra 	$L__BB10_42;
	mul.wide.s32 	%rd39, %r22, 104;
	add.s64 	%rd40, %rd6, %rd39;
	add.s64 	%rd41, %rd7, %rd39;
	ld.global.v2.u32 	{%r688, %r689}, [%rd40];
	ld.global.v2.u32 	{%r690, %r691}, [%rd40+8];
	ld.global.v2.u32 	{%r692, %r693}, [%rd40+16];
	ld.global.v2.u32 	{%r694, %r695}, [%rd40+24];
	ld.global.v2.u32 	{%r696, %r697}, [%rd40+32];
	ld.global.v2.u32 	{%r698, %r699}, [%rd40+40];
	ld.global.v2.u32 	{%r700, %r701}, [%rd40+48];
	ld.global.v2.u32 	{%r702, %r703}, [%rd40+56];
	ld.global.v2.u32 	{%r704, %r705}, [%rd40+64];
	ld.global.v2.u32 	{%r706, %r707}, [%rd40+72];
	ld.global.v2.u32 	{%r708, %r709}, [%rd40+80];
	.pragma "used_bytes_mask 247";
	ld.global.v2.u32 	{%r710, %r711}, [%rd40+88];
	ld.global.v2.u32 	{%r712, %r713}, [%rd40+96];
	st.global.v2.u32 	[%rd41], {%r688, %r689};
	st.global.v2.u32 	[%rd41+8], {%r690, %r691};
	st.global.v2.u32 	[%rd41+16], {%r692, %r693};
	st.global.v2.u32 	[%rd41+24], {%r694, %r695};
	st.global.v2.u32 	[%rd41+32], {%r696, %r697};
	st.global.v2.u32 	[%rd41+40], {%r698, %r699};
	st.global.v2.u32 	[%rd41+48], {%r700, %r701};
	st.global.v2.u32 	[%rd41+56], {%r702, %r703};
	st.global.v2.u32 	[%rd41+64], {%r704, %r705};
	st.global.v2.u32 	[%rd41+72], {%r706, %r707};
	st.global.v2.u32 	[%rd41+80], {%r708, %r709};
	st.global.v2.u32 	[%rd41+88], {%r710, %r711};
	st.global.v2.u32 	[%rd41+96], {%r712, %r713};
$L__BB10_42:
	add.s32 	%r23, %r21, 256;
	setp.ge.s32 	%p28, %r23, %r4;
	@%p28 bra 	$L__BB10_44;
	mul.wide.s32 	%rd42, %r23, 104;
	add.s64 	%rd43, %rd6, %rd42;
	add.s64 	%rd44, %rd7, %rd42;
	ld.global.v2.u32 	{%r714, %r715}, [%rd43];
	ld.global.v2.u32 	{%r716, %r717}, [%rd43+8];
	ld.global.v2.u32 	{%r718, %r719}, [%rd43+16];
	ld.global.v2.u32 	{%r720, %r721}, [%rd43+24];
	ld.global.v2.u32 	{%r722, %r723}, [%rd43+32];
	ld.global.v2.u32 	{%r724, %r725}, [%rd43+40];
	ld.global.v2.u32 	{%r726, %r727}, [%rd43+48];
	ld.global.v2.u32 	{%r728, %r729}, [%rd43+56];
	ld.global.v2.u32 	{%r730, %r731}, [%rd43+64];
	ld.global.v2.u32 	{%r732, %r733}, [%rd43+72];
	ld.global.v2.u32 	{%r734, %r735}, [%rd43+80];
	.pragma "used_bytes_mask 247";
	ld.global.v2.u32 	{%r736, %r737}, [%rd43+88];
	ld.global.v2.u32 	{%r738, %r739}, [%rd43+96];
	st.global.v2.u32 	[%rd44], {%r714, %r715};
	st.global.v2.u32 	[%rd44+8], {%r716, %r717};
	st.global.v2.u32 	[%rd44+16], {%r718, %r719};
	st.global.v2.u32 	[%rd44+24], {%r720, %r721};
	st.global.v2.u32 	[%rd44+32], {%r722, %r723};
	st.global.v2.u32 	[%rd44+40], {%r724, %r725};
	st.global.v2.u32 	[%rd44+48], {%r726, %r727};
	st.global.v2.u32 	[%rd44+56], {%r728, %r729};
	st.global.v2.u32 	[%rd44+64], {%r730, %r731};
	st.global.v2.u32 	[%rd44+72], {%r732, %r733};
	st.global.v2.u32 	[%rd44+80], {%r734, %r735};
	st.global.v2.u32 	[%rd44+88], {%r736, %r737};
	st.global.v2.u32 	[%rd44+96], {%r738, %r739};
$L__BB10_44:
	add.s32 	%r24, %r21, 384;
	setp.ge.s32 	%p29, %r24, %r4;
	@%p29 bra 	$L__BB10_46;
	mul.wide.s32 	%rd45, %r24, 104;
	add.s64 	%rd46, %rd6, %rd45;
	add.s64 	%rd47, %rd7, %rd45;
	ld.global.v2.u32 	{%r740, %r741}, [%rd46];
	ld.global.v2.u32 	{%r742, %r743}, [%rd46+8];
	ld.global.v2.u32 	{%r744, %r745}, [%rd46+16];
	ld.global.v2.u32 	{%r746, %r747}, [%rd46+24];
	ld.global.v2.u32 	{%r748, %r749}, [%rd46+32];
	ld.global.v2.u32 	{%r750, %r751}, [%rd46+40];
	ld.global.v2.u32 	{%r752, %r753}, [%rd46+48];
	ld.global.v2.u32 	{%r754, %r755}, [%rd46+56];
	ld.global.v2.u32 	{%r756, %r757}, [%rd46+64];
	ld.global.v2.u32 	{%r758, %r759}, [%rd46+72];
	ld.global.v2.u32 	{%r760, %r761}, [%rd46+80];
	.pragma "used_bytes_mask 247";
	ld.global.v2.u32 	{%r762, %r763}, [%rd46+88];
	ld.global.v2.u32 	{%r764, %r765}, [%rd46+96];
	st.global.v2.u32 	[%rd47], {%r740, %r741};
	st.global.v2.u32 	[%rd47+8], {%r742, %r743};
	st.global.v2.u32 	[%rd47+16], {%r744, %r745};
	st.global.v2.u32 	[%rd47+24], {%r746, %r747};
	st.global.v2.u32 	[%rd47+32], {%r748, %r749};
	st.global.v2.u32 	[%rd47+40], {%r750, %r751};
	st.global.v2.u32 	[%rd47+48], {%r752, %r753};
	st.global.v2.u32 	[%rd47+56], {%r754, %r755};
	st.global.v2.u32 	[%rd47+64], {%r756, %r757};
	st.global.v2.u32 	[%rd47+72], {%r758, %r759};
	st.global.v2.u32 	[%rd47+80], {%r760, %r761};
	st.global.v2.u32 	[%rd47+88], {%r762, %r763};
	st.global.v2.u32 	[%rd47+96], {%r764, %r765};
$L__BB10_46:
	add.s32 	%r850, %r850, 4;
$L__BB10_47:
	setp.eq.s32 	%p30, %r20, 0;
	@%p30 bra 	$L__BB10_57;
	setp.eq.s32 	%p31, %r20, 1;
	@%p31 bra 	$L__BB10_54;
	shl.b32 	%r766, %r850, 7;
	add.s32 	%r27, %r766, %r6;
	setp.ge.s32 	%p32, %r27, %r4;
	@%p32 bra 	$L__BB10_51;
	mul.wide.s32 	%rd48, %r27, 104;
	add.s64 	%rd49, %rd6, %rd48;
	add.s64 	%rd50, %rd7, %rd48;
	ld.global.v2.u32 	{%r767, %r768}, [%rd49];
	ld.global.v2.u32 	{%r769, %r770}, [%rd49+8];
	ld.global.v2.u32 	{%r771, %r772}, [%rd49+16];
	ld.global.v2.u32 	{%r773, %r774}, [%rd49+24];
	ld.global.v2.u32 	{%r775, %r776}, [%rd49+32];
	ld.global.v2.u32 	{%r777, %r778}, [%rd49+40];
	ld.global.v2.u32 	{%r779, %r780}, [%rd49+48];
	ld.global.v2.u32 	{%r781, %r782}, [%rd49+56];
	ld.global.v2.u32 	{%r783, %r784}, [%rd49+64];
	ld.global.v2.u32 	{%r785, %r786}, [%rd49+72];
	ld.global.v2.u32 	{%r787, %r788}, [%rd49+80];
	.pragma "used_bytes_mask 247";
	ld.global.v2.u32 	{%r789, %r790}, [%rd49+88];
	ld.global.v2.u32 	{%r791, %r792}, [%rd49+96];
	st.global.v2.u32 	[%rd50], {%r767, %r768};
	st.global.v2.u32 	[%rd50+8], {%r769, %r770};
	st.global.v2.u32 	[%rd50+16], {%r771, %r772};
	st.global.v2.u32 	[%rd50+24], {%r773, %r774};
	st.global.v2.u32 	[%rd50+32], {%r775, %r776};
	st.global.v2.u32 	[%rd50+40], {%r777, %r778};
	st.global.v2.u32 	[%rd50+48], {%r779, %r780};
	st.global.v2.u32 	[%rd50+56], {%r781, %r782};
	st.global.v2.u32 	[%rd50+64], {%r783, %r784};
	st.global.v2.u32 	[%rd50+72], {%r785, %r786};
	st.global.v2.u32 	[%rd50+80], {%r787, %r788};
	st.global.v2.u32 	[%rd50+88], {%r789, %r790};
	st.global.v2.u32 	[%rd50+96], {%r791, %r792};
$L__BB10_51:
	add.s32 	%r28, %r27, 128;
	setp.ge.s32 	%p33, %r28, %r4;
	@%p33 bra 	$L__BB10_53;
	mul.wide.s32 	%rd51, %r28, 104;
	add.s64 	%rd52, %rd6, %rd51;
	add.s64 	%rd53, %rd7, %rd51;
	ld.global.v2.u32 	{%r793, %r794}, [%rd52];
	ld.global.v2.u32 	{%r795, %r796}, [%rd52+8];
	ld.global.v2.u32 	{%r797, %r798}, [%rd52+16];
	ld.global.v2.u32 	{%r799, %r800}, [%rd52+24];
	ld.global.v2.u32 	{%r801, %r802}, [%rd52+32];
	ld.global.v2.u32 	{%r803, %r804}, [%rd52+40];
	ld.global.v2.u32 	{%r805, %r806}, [%rd52+48];
	ld.global.v2.u32 	{%r807, %r808}, [%rd52+56];
	ld.global.v2.u32 	{%r809, %r810}, [%rd52+64];
	ld.global.v2.u32 	{%r811, %r812}, [%rd52+72];
	ld.global.v2.u32 	{%r813, %r814}, [%rd52+80];
	.pragma "used_bytes_mask 247";
	ld.global.v2.u32 	{%r815, %r816}, [%rd52+88];
	ld.global.v2.u32 	{%r817, %r818}, [%rd52+96];
	st.global.v2.u32 	[%rd53], {%r793, %r794};
	st.global.v2.u32 	[%rd53+8], {%r795, %r796};
	st.global.v2.u32 	[%rd53+16], {%r797, %r798};
	st.global.v2.u32 	[%rd53+24], {%r799, %r800};
	st.global.v2.u32 	[%rd53+32], {%r801, %r802};
	st.global.v2.u32 	[%rd53+40], {%r803, %r804};
	st.global.v2.u32 	[%rd53+48], {%r805, %r806};
	st.global.v2.u32 	[%rd53+56], {%r807, %r808};
	st.global.v2.u32 	[%rd53+64], {%r809, %r810};
	st.global.v2.u32 	[%rd53+72], {%r811, %r812};
	st.global.v2.u32 	[%rd53+80], {%r813, %r814};
	st.global.v2.u32 	[%rd53+88], {%r815, %r816};
	st.global.v2.u32 	[%rd53+96], {%r817, %r818};
$L__BB10_53:
	add.s32 	%r850, %r850, 2;
$L__BB10_54:
	and.b32  	%r819, %r38, 1;
	setp.eq.b32 	%p34, %r819, 1;
	not.pred 	%p35, %p34;
	@%p35 bra 	$L__BB10_57;
	shl.b32 	%r820, %r850, 7;
	add.s32 	%r31, %r820, %r6;
	setp.ge.s32 	%p36, %r31, %r4;
	@%p36 bra 	$L__BB10_57;
	mul.wide.s32 	%rd54, %r31, 104;
	add.s64 	%rd55, %rd6, %rd54;
	add.s64 	%rd56, %rd7, %rd54;
	ld.global.v2.u32 	{%r821, %r822}, [%rd55];
	ld.global.v2.u32 	{%r823, %r824}, [%rd55+8];
	ld.global.v2.u32 	{%r825, %r826}, [%rd55+16];
	ld.global.v2.u32 	{%r827, %r828}, [%rd55+24];
	ld.global.v2.u32 	{%r829, %r830}, [%rd55+32];
	ld.global.v2.u32 	{%r831, %r832}, [%rd55+40];
	ld.global.v2.u32 	{%r833, %r834}, [%rd55+48];
	ld.global.v2.u32 	{%r835, %r836}, [%rd55+56];
	ld.global.v2.u32 	{%r837, %r838}, [%rd55+64];
	ld.global.v2.u32 	{%r839, %r840}, [%rd55+72];
	ld.global.v2.u32 	{%r841, %r842}, [%rd55+80];
	.pragma "used_bytes_mask 247";
	ld.global.v2.u32 	{%r843, %r844}, [%rd55+88];
	ld.global.v2.u32 	{%r845, %r846}, [%rd55+96];
	st.global.v2.u32 	[%rd56], {%r821, %r822};
	st.global.v2.u32 	[%rd56+8], {%r823, %r824};
	st.global.v2.u32 	[%rd56+16], {%r825, %r826};
	st.global.v2.u32 	[%rd56+24], {%r827, %r828};
	st.global.v2.u32 	[%rd56+32], {%r829, %r830};
	st.global.v2.u32 	[%rd56+40], {%r831, %r832};
	st.global.v2.u32 	[%rd56+48], {%r833, %r834};
	st.global.v2.u32 	[%rd56+56], {%r835, %r836};
	st.global.v2.u32 	[%rd56+64], {%r837, %r838};
	st.global.v2.u32 	[%rd56+72], {%r839, %r840};
	st.global.v2.u32 	[%rd56+80], {%r841, %r842};
	st.global.v2.u32 	[%rd56+88], {%r843, %r844};
	st.global.v2.u32 	[%rd56+96], {%r845, %r846};
$L__BB10_57:
	ret;

}
	// .globl	_ZN3cub18CUB_300001_SM_10006detail9transform16transform_kernelINS2_10policy_hubILb1EN4cuda3std3__45tupleIJN6thrust24THRUST_300001_SM_1000_NS7pointerI11AutomobilisNSA_8cuda_cub3tagENSA_11use_defaultESF_EEEEEE10policy1000ElNS7_10__identityENSA_10device_ptrISC_EEJPSC_EEEvT0_iT1_T2_DpNS2_10kernel_argIT3_EE
.visible .entry _ZN3cub18CUB_300001_SM_10006detail9transform16transform_kernelINS2_10policy_hubILb1EN4cuda3std3__45tupleIJN6thrust24THRUST_300001_SM_1000_NS7pointerI11AutomobilisNSA_8cuda_cub3tagENSA_11use_defaultESF_EEEEEE10policy1000ElNS7_10__identityENSA_10device_ptrISC_EEJPSC_EEEvT0_iT1_T2_DpNS2_10kernel_argIT3_EE(
	.param .u64 _ZN3cub18CUB_300001_SM_10006detail9transform16transform_kernelINS2_10policy_hubILb1EN4cuda3std3__45tupleIJN6thrust24THRUST_300001_SM_1000_NS7pointerI11AutomobilisNSA_8cuda_cub3tagENSA_11use_defaultESF_EEEEEE10policy1000ElNS7_10__identityENSA_10device_ptrISC_EEJPSC_EEEvT0_iT1_T2_DpNS2_10kernel_argIT3_EE_param_0,
	.param .u32 _ZN3cub18CUB_300001_SM_10006detail9transform16transform_kernelINS2_10policy_hubILb1EN4cuda3std3__45tupleIJN6thrust24THRUST_300001_SM_1000_NS7pointerI11AutomobilisNSA_8cuda_cub3tagENSA_11use_defaultESF_EEEEEE10policy1000ElNS7_10__identityENSA_10device_ptrISC_EEJPSC_EEEvT0_iT1_T2_DpNS2_10kernel_argIT3_EE_param_1,
	.param .align 1 .b8 _ZN3cub18CUB_300001_SM_10006detail9transform16transform_kernelINS2_10policy_hubILb1EN4cuda3std3__45tupleIJN6thrust24THRUST_300001_SM_1000_NS7pointerI11AutomobilisNSA_8cuda_cub3tagENSA_11use_defaultESF_EEEEEE10policy1000ElNS7_10__identityENSA_10device_ptrISC_EEJPSC_EEEvT0_iT1_T2_DpNS2_10kernel_argIT3_EE_param_2[1],
	.param .align 8 .b8 _ZN3cub18CUB_300001_SM_10006detail9transform16transform_kernelINS2_10policy_hubILb1EN4cuda3std3__45tupleIJN6thrust24THRUST_300001_SM_1000_NS7pointerI11AutomobilisNSA_8cuda_cub3tagENSA_11use_defaultESF_EEEEEE10policy1000ElNS7_10__identityENSA_10device_ptrISC_EEJPSC_EEEvT0_iT1_T2_DpNS2_10kernel_argIT3_EE_param_3[8],
	.param .align 8 .b8 _ZN3cub18CUB_300001_SM_10006detail9transform16transform_kernelINS2_10policy_hubILb1EN4cuda3std3__45tupleIJN6thrust24THRUST_300001_SM_1000_NS7pointerI11AutomobilisNSA_8cuda_cub3tagENSA_11use_defaultESF_EEEEEE10policy1000ElNS7_10__identityENSA_10device_ptrISC_EEJPSC_EEEvT0_iT1_T2_DpNS2_10kernel_argIT3_EE_param_4[16]
)
.maxntid 128
{
	.reg .pred 	%p<37>;
	.reg .b32 	%r<853>;
	.reg .b64 	%rd<63>;

	ld.param.u64 	%rd11, [_ZN3cub18CUB_300001_SM_10006detail9transform16transform_kernelINS2_10policy_hubILb1EN4cuda3std3__45tupleIJN6thrust24THRUST_300001_SM_1000_NS7pointerI11AutomobilisNSA_8cuda_cub3tagENSA_11use_defaultESF_EEEEEE10policy1000ElNS7_10__identityENSA_10device_ptrISC_EEJPSC_EEEvT0_iT1_T2_DpNS2_10kernel_argIT3_EE_param_0];
	ld.param.u64 	%rd12, [_ZN3cub18CUB_300001_SM_10006detail9transform16transform_kernelINS2_10policy_hubILb1EN4cuda3std3__45tupleIJN6thrust24THRUST_300001_SM_1000_NS7pointerI11AutomobilisNSA_8cuda_cub3tagENSA_11use_defaultESF_EEEEEE10policy1000ElNS7_10__identityENSA_10device_ptrISC_EEJPSC_EEEvT0_iT1_T2_DpNS2_10kernel_argIT3_EE_param_4];
	ld.param.u64 	%rd13, [_ZN3cub18CUB_300001_SM_10006detail9transform16transform_kernelINS2_10policy_hubILb1EN4cuda3std3__45tupleIJN6thrust24THRUST_300001_SM_1000_NS7pointerI11AutomobilisNSA_8cuda_cub3tagENSA_11use_defaultESF_EEEEEE10policy1000ElNS7_10__identityENSA_10device_ptrISC_EEJPSC_EEEvT0_iT1_T2_DpNS2_10kernel_argIT3_EE_param_3];
	ld.param.u32 	%r36, [_ZN3cub18CUB_300001_SM_10006detail9transform16transform_kernelINS2_10policy_hubILb1EN4cuda3std3__45tupleIJN6thrust24THRUST_300001_SM_1000_NS7pointerI11AutomobilisNSA_8cuda_cub3tagENSA_11use_defaultESF_EEEEEE10policy1000ElNS7_10__identityENSA_10device_ptrISC_EEJPSC_EEEvT0_iT1_T2_DpNS2_10kernel_argIT3_EE_param_1];
	cvta.to.global.u64 	%rd1, %rd13;
	cvta.to.global.u64 	%rd2, %rd12;
	shl.b32 	%r1, %r36, 7;
	mov.u32 	%r37, %ctaid.x;
	cvt.u64.u32 	%rd14, %r37;
	cvt.s64.s32 	%rd15, %r1;
	mul.lo.s64 	%rd3, %rd15, %rd14;
	sub.s64 	%rd16, %rd11, %rd3;
	min.s64 	%rd17, %rd16, %rd15;
	cvt.u32.u64 	%r2, %rd17;
	mul.lo.s32 	%r3, %r2, 104;
	mov.u32 	%r4, %tid.x;
	shl.b32 	%r844, %r4, 7;
	setp.ge.s32 	%p1, %r844, %r3;
	@%p1 bra 	$L__BB11_3;
	mad.lo.s64 	%rd18, %rd3, 104, %rd2;
	mul.wide.u32 	%rd19, %r4, 128;
	add.s64 	%rd62, %rd18, %rd19;
$L__BB11_2:
	.pragma "nounroll";
	// begin inline asm
	prefetch.global.L2 [%rd62];
	// end inline asm
	add.s32 	%r844, %r844, 16384;
	add.s64 	%rd62, %rd62, 16384;
	setp.lt.s32 	%p2, %r844, %r3;
	@%p2 bra 	$L__BB11_2;
$L__BB11_3:
	mul.lo.s64 	%rd21, %rd3, 104;
	add.s64 	%rd7, %rd2, %rd21;
	add.s64 	%rd8, %rd1, %rd21;
	setp.eq.s32 	%p3, %r1, %r2;
	@%p3 bra 	$L__BB11_45;
	setp.lt.s32 	%p4, %r36, 1;
	@%p4 bra 	$L__BB11_57;
	and.b32  	%r8, %r36, 7;
	setp.lt.u32 	%p5, %r36, 8;
	mov.b32 	%r850, 0;
	@%p5 bra 	$L__BB11_24;
	and.b32  	%r850, %r36, 2147483640;
	mov.b32 	%r846, 0;
$L__BB11_7:
	.pragma "nounroll";
	shl.b32 	%r40, %r846, 7;
	add.s32 	%r15, %r40, %r4;
	setp.ge.s32 	%p6, %r15, %r2;
	@%p6 bra 	$L__BB11_9;
	mul.wide.u32 	%rd22, %r15, 104;
	add.s64 	%rd23, %rd7, %rd22;
	add.s64 	%rd24, %rd8, %rd22;
	ld.global.v2.u32 	{%r41, %r42}, [%rd23];
	ld.global.v2.u32 	{%r43, %r44}, [%rd23+8];
	ld.global.v2.u32 	{%r45, %r46}, [%rd23+16];
	ld.global.v2.u32 	{%r47, %r48}, [%rd23+24];
	ld.global.v2.u32 	{%r49, %r50}, [%rd23+32];
	ld.global.v2.u32 	{%r51, %r52}, [%rd23+40];
	ld.global.v2.u32 	{%r53, %r54}, [%rd23+48];
	ld.global.v2.u32 	{%r55, %r56}, [%rd23+56];
	ld.global.v2.u32 	{%r57, %r58}, [%rd23+64];
	ld.global.v2.u32 	{%r59, %r60}, [%rd23+72];
	ld.global.v2.u32 	{%r61, %r62}, [%rd23+80];
	.pragma "used_bytes_mask 247";
	ld.global.v2.u32 	{%r63, %r64}, [%rd23+88];
	ld.global.v2.u32 	{%r65, %r66}, [%rd23+96];
	st.global.v2.u32 	[%rd24], {%r41, %r42};
	st.global.v2.u32 	[%rd24+8], {%r43, %r44};
	st.global.v2.u32 	[%rd24+16], {%r45, %r46};
	st.global.v2.u32 	[%rd24+24], {%r47, %r48};
	st.global.v2.u32 	[%rd24+32], {%r49, %r50};
	st.global.v2.u32 	[%rd24+40], {%r51, %r52};
	st.global.v2.u32 	[%rd24+48], {%r53, %r54};
	st.global.v2.u32 	[%rd24+56], {%r55, %r56};
	st.global.v2.u32 	[%rd24+64], {%r57, %r58};
	st.global.v2.u32 	[%rd24+72], {%r59, %r60};
	st.global.v2.u32 	[%rd24+80], {%r61, %r62};
	st.global.v2.u32 	[%rd24+88], {%r63, %r64};
	st.global.v2.u32 	[%rd24+96], {%r65, %r66};
$L__BB11_9:
	add.s32 	%r67, %r15, 128;
	setp.ge.s32 	%p7, %r67, %r2;
	mul.wide.s32 	%rd25, %r67, 104;
	add.s64 	%rd9, %rd7, %rd25;
	add.s64 	%rd10, %rd8, %rd25;
	@%p7 bra 	$L__BB11_11;
	ld.global.v2.u32 	{%r68, %r69}, [%rd9];
	ld.global.v2.u32 	{%r70, %r71}, [%rd9+8];
	ld.global.v2.u32 	{%r72, %r73}, [%rd9+16];
	ld.global.v2.u32 	{%r74, %r75}, [%rd9+24];
	ld.global.v2.u32 	{%r76, %r77}, [%rd9+32];
	ld.global.v2.u32 	{%r78, %r79}, [%rd9+40];
	ld.global.v2.u32 	{%r80, %r81}, [%rd9+48];
	ld.global.v2.u32 	{%r82, %r83}, [%rd9+56];
	ld.global.v2.u32 	{%r84, %r85}, [%rd9+64];
	ld.global.v2.u32 	{%r86, %r87}, [%rd9+72];
	ld.global.v2.u32 	{%r88, %r89}, [%rd9+80];
	.pragma "used_bytes_mask 247";
	ld.global.v2.u32 	{%r90, %r91}, [%rd9+88];
	ld.global.v2.u32 	{%r92, %r93}, [%rd9+96];
	st.global.v2.u32 	[%rd10], {%r68, %r69};
	st.global.v2.u32 	[%rd10+8], {%r70, %r71};
	st.global.v2.u32 	[%rd10+16], {%r72, %r73};
	st.global.v2.u32 	[%rd10+24], {%r74, %r75};
	st.global.v2.u32 	[%rd10+32], {%r76, %r77};
	st.global.v2.u32 	[%rd10+40], {%r78, %r79};
	st.global.v2.u32 	[%rd10+48], {%r80, %r81};
	st.global.v2.u32 	[%rd10+56], {%r82, %r83};
	st.global.v2.u32 	[%rd10+64], {%r84, %r85};
	st.global.v2.u32 	[%rd10+72], {%r86, %r87};
	st.global.v2.u32 	[%rd10+80], {%r88, %r89};
	st.global.v2.u32 	[%rd10+88], {%r90, %r91};
	st.global.v2.u32 	[%rd10+96], {%r92, %r93};
$L__BB11_11:
	add.s32 	%r94, %r15, 256;
	setp.ge.s32 	%p8, %r94, %r2;
	@%p8 bra 	$L__BB11_13;
	ld.global.v2.u32 	{%r95, %r96}, [%rd9+13312];
	ld.global.v2.u32 	{%r97, %r98}, [%rd9+13320];
	ld.global.v2.u32 	{%r99, %r100}, [%rd9+13328];
	ld.global.v2.u32 	{%r101, %r102}, [%rd9+13336];
	ld.global.v2.u32 	{%r103, %r104}, [%rd9+13344];
	ld.global.v2.u32 	{%r105, %r106}, [%rd9+13352];
	ld.global.v2.u32 	{%r107, %r108}, [%rd9+13360];
	ld.global.v2.u32 	{%r109, %r110}, [%rd9+13368];
	ld.global.v2.u32 	{%r111, %r112}, [%rd9+13376];
	ld.global.v2.u32 	{%r113, %r114}, [%rd9+13384];
	ld.global.v2.u32 	{%r115, %r116}, [%rd9+13392];
	.pragma "used_bytes_mask 247";
	ld.global.v2.u32 	{%r117, %r118}, [%rd9+13400];
	ld.global.v2.u32 	{%r119, %r120}, [%rd9+13408];
	st.global.v2.u32 	[%rd10+13312], {%r95, %r96};
	st.global.v2.u32 	[%rd10+13320], {%r97, %r98};
	st.global.v2.u32 	[%rd10+13328], {%r99, %r100};
	st.global.v2.u32 	[%rd10+13336], {%r101, %r102};
	st.global.v2.u32 	[%rd10+13344], {%r103, %r104};
	st.global.v2.u32 	[%rd10+13352], {%r105, %r106};
	st.global.v2.u32 	[%rd10+13360], {%r107, %r108};
	st.global.v2.u32 	[%rd10+13368], {%r109, %r110};
	st.global.v2.u32 	[%rd10+13376], {%r111, %r112};
	st.global.v2.u32 	[%rd10+13384], {%r113, %r114};
	st.global.v2.u32 	[%rd10+13392], {%r115, %r116};
	st.global.v2.u32 	[%rd10+13400], {%r117, %r118};
	st.global.v2.u32 	[%rd10+13408], {%r119, %r120};
$L__BB11_13:
	add.s32 	%r121, %r15, 384;
	setp.ge.s32 	%p9, %r121, %r2;
	@%p9 bra 	$L__BB11_15;
	ld.global.v2.u32 	{%r122, %r123}, [%rd9+26624];
	ld.global.v2.u32 	{%r124, %r125}, [%rd9+26632];
	ld.global.v2.u32 	{%r126, %r127}, [%rd9+26640];
	ld.global.v2.u32 	{%r128, %r129}, [%rd9+26648];
	ld.global.v2.u32 	{%r130, %r131}, [%rd9+26656];
	ld.global.v2.u32 	{%r132, %r133}, [%rd9+26664];
	ld.global.v2.u32 	{%r134, %r135}, [%rd9+26672];
	ld.global.v2.u32 	{%r136, %r137}, [%rd9+26680];
	ld.global.v2.u32 	{%r138, %r139}, [%rd9+26688];
	ld.global.v2.u32 	{%r140, %r141}, [%rd9+26696];
	ld.global.v2.u32 	{%r142, %r143}, [%rd9+26704];
	.pragma "used_bytes_mask 247";
	ld.global.v2.u32 	{%r144, %r145}, [%rd9+26712];
	ld.global.v2.u32 	{%r146, %r147}, [%rd9+26720];
	st.global.v2.u32 	[%rd10+26624], {%r122, %r123};
	st.global.v2.u32 	[%rd10+26632], {%r124, %r125};
	st.global.v2.u32 	[%rd10+26640], {%r126, %r127};
	st.global.v2.u32 	[%rd10+26648], {%r128, %r129};
	st.global.v2.u32 	[%rd10+26656], {%r130, %r131};
	st.global.v2.u32 	[%rd10+26664], {%r132, %r133};
	st.global.v2.u32 	[%rd10+26672], {%r134, %r135};
	st.global.v2.u32 	[%rd10+26680], {%r136, %r137};
	st.global.v2.u32 	[%rd10+26688], {%r138, %r139};
	st.global.v2.u32 	[%rd10+26696], {%r140, %r141};
	st.global.v2.u32 	[%rd10+26704], {%r142, %r143};
	st.global.v2.u32 	[%rd10+26712], {%r144, %r145};
	st.global.v2.u32 	[%rd10+26720], {%r146, %r147};
$L__BB11_15:
	add.s32 	%r148, %r15, 512;
	setp.ge.s32 	%p10, %r148, %r2;
	@%p10 bra 	$L__BB11_17;
	ld.global.v2.u32 	{%r149, %r150}, [%rd9+39936];
	ld.global.v2.u32 	{%r151, %r152}, [%rd9+39944];
	ld.global.v2.u32 	{%r153, %r154}, [%rd9+39952];
	ld.global.v2.u32 	{%r155, %r156}, [%rd9+39960];
	ld.global.v2.u32 	{%r157, %r158}, [%rd9+39968];
	ld.global.v2.u32 	{%r159, %r160}, [%rd9+39976];
	ld.global.v2.u32 	{%r161, %r162}, [%rd9+39984];
	ld.global.v2.u32 	{%r163, %r164}, [%rd9+39992];
	ld.global.v2.u32 	{%r165, %r166}, [%rd9+40000];
	ld.global.v2.u32 	{%r167, %r168}, [%rd9+40008];
	ld.global.v2.u32 	{%r169, %r170}, [%rd9+40016];
	.pragma "used_bytes_mask 247";
	ld.global.v2.u32 	{%r171, %r172}, [%rd9+40024];
	ld.global.v2.u32 	{%r173, %r174}, [%rd9+40032];
	st.global.v2.u32 	[%rd10+39936], {%r149, %r150};
	st.global.v2.u32 	[%rd10+39944], {%r151, %r152};
	st.global.v2.u32 	[%rd10+39952], {%r153, %r154};
	st.global.v2.u32 	[%rd10+39960], {%r155, %r156};
	st.global.v2.u32 	[%rd10+39968], {%r157, %r158};
	st.global.v2.u32 	[%rd10+39976], {%r159, %r160};
	st.global.v2.u32 	[%rd10+39984], {%r161, %r162};
	st.global.v2.u32 	[%rd10+39992], {%r163, %r164};
	st.global.v2.u32 	[%rd10+40000], {%r165, %r166};
	st.global.v2.u32 	[%rd10+40008], {%r167, %r168};
	st.global.v2.u32 	[%rd10+40016], {%r169, %r170};
	st.global.v2.u32 	[%rd10+40024], {%r171, %r172};
	st.global.v2.u32 	[%rd10+40032], {%r173, %r174};
$L__BB11_17:
	add.s32 	%r175, %r15, 640;
	setp.ge.s32 	%p11, %r175, %r2;
	@%p11 bra 	$L__BB11_19;
	ld.global.v2.u32 	{%r176, %r177}, [%rd9+53248];
	ld.global.v2.u32 	{%r178, %r179}, [%rd9+53256];
	ld.global.v2.u32 	{%r180, %r181}, [%rd9+53264];
	ld.global.v2.u32 	{%r182, %r183}, [%rd9+53272];
	ld.global.v2.u32 	{%r184, %r185}, [%rd9+53280];
	ld.global.v2.u32 	{%r186, %r187}, [%rd9+53288];
	ld.global.v2.u32 	{%r188, %r189}, [%rd9+53296];
	ld.global.v2.u32 	{%r190, %r191}, [%rd9+53304];
	ld.global.v2.u32 	{%r192, %r193}, [%rd9+53312];
	ld.global.v2.u32 	{%r194, %r195}, [%rd9+53320];
	ld.global.v2.u32 	{%r196, %r197}, [%rd9+53328];
	.pragma "used_bytes_mask 247";
	ld.global.v2.u32 	{%r198, %r199}, [%rd9+53336];
	ld.global.v2.u32 	{%r200, %r201}, [%rd9+53344];
	st.global.v2.u32 	[%rd10+53248], {%r176, %r177};
	st.global.v2.u32 	[%rd10+53256], {%r178, %r179};
	st.global.v2.u32 	[%rd10+53264], {%r180, %r181};
	st.global.v2.u32 	[%rd10+53272], {%r182, %r183};
	st.global.v2.u32 	[%rd10+53280], {%r184, %r185};
	st.global.v2.u32 	[%rd10+53288], {%r186, %r187};
	st.global.v2.u32 	[%rd10+53296], {%r188, %r189};
	st.global.v2.u32 	[%rd10+53304], {%r190, %r191};
	st.global.v2.u32 	[%rd10+53312], {%r192, %r193};
	st.global.v2.u32 	[%rd10+53320], {%r194, %r195};
	st.global.v2.u32 	[%rd10+53328], {%r196, %r197};
	st.global.v2.u32 	[%rd10+53336], {%r198, %r199};
	st.global.v2.u32 	[%rd10+53344], {%r200, %r201};
$L__BB11_19:
	add.s32 	%r202, %r15, 768;
	setp.ge.s32 	%p12, %r202, %r2;
	@%p12 bra 	$L__BB11_21;
	ld.global.v2.u32 	{%r203, %r204}, [%rd9+66560];
	ld.global.v2.u32 	{%r205, %r206}, [%rd9+66568];
	ld.global.v2.u32 	{%r207, %r208}, [%rd9+66576];
	ld.global.v2.u32 	{%r209, %r210}, [%rd9+66584];
	ld.global.v2.u32 	{%r211, %r212}, [%rd9+66592];
	ld.global.v2.u32 	{%r213, %r214}, [%rd9+66600];
	ld.global.v2.u32 	{%r215, %r216}, [%rd9+66608];
	ld.global.v2.u32 	{%r217, %r218}, [%rd9+66616];
	ld.global.v2.u32 	{%r219, %r220}, [%rd9+66624];
	ld.global.v2.u32 	{%r221, %r222}, [%rd9+66632];
	ld.global.v2.u32 	{%r223, %r224}, [%rd9+66640];
	.pragma "used_bytes_mask 247";
	ld.global.v2.u32 	{%r225, %r226}, [%rd9+66648];
	ld.global.v2.u32 	{%r227, %r228}, [%rd9+66656];
	st.global.v2.u32 	[%rd10+66560], {%r203, %r204};
	st.global.v2.u32 	[%rd10+66568], {%r205, %r206};
	st.global.v2.u32 	[%rd10+66576], {%r207, %r208};
	st.global.v2.u32 	[%rd10+66584], {%r209, %r210};
	st.global.v2.u32 	[%rd10+66592], {%r211, %r212};
	st.global.v2.u32 	[%rd10+66600], {%r213, %r214};
	st.global.v2.u32 	[%rd10+66608], {%r215, %r216};
	st.global.v2.u32 	[%rd10+66616], {%r217, %r218};
	st.global.v2.u32 	[%rd10+66624], {%r219, %r220};
	st.global.v2.u32 	[%rd10+66632], {%r221, %r222};
	st.global.v2.u32 	[%rd10+66640], {%r223, %r224};
	st.global.v2.u32 	[%rd10+66648], {%r225, %r226};
	st.global.v2.u32 	[%rd10+66656], {%r227, %r228};
$L__BB11_21:
	add.s32 	%r229, %r15, 896;
	setp.ge.s32 	%p13, %r229, %r2;
	@%p13 bra 	$L__BB11_23;
	ld.global.v2.u32 	{%r230, %r231}, [%rd9+79872];
	ld.global.v2.u32 	{%r232, %r233}, [%rd9+79880];
	ld.global.v2.u32 	{%r234, %r235}, [%rd9+79888];
	ld.global.v2.u32 	{%r236, %r237}, [%rd9+79896];
	ld.global.v2.u32 	{%r238, %r239}, [%rd9+79904];
	ld.global.v2.u32 	{%r240, %r241}, [%rd9+79912];
	ld.global.v2.u32 	{%r242, %r243}, [%rd9+79920];
	ld.global.v2.u32 	{%r244, %r245}, [%rd9+79928];
	ld.global.v2.u32 	{%r246, %r247}, [%rd9+79936];
	ld.global.v2.u32 	{%r248, %r249}, [%rd9+79944];
	ld.global.v2.u32 	{%r250, %r251}, [%rd9+79952];
	.pragma "used_bytes_mask 247";
	ld.global.v2.u32 	{%r252, %r253}, [%rd9+79960];
	ld.global.v2.u32 	{%r254, %r255}, [%rd9+79968];
	st.global.v2.u32 	[%rd10+79872], {%r230, %r231};
	st.global.v2.u32 	[%rd10+79880], {%r232, %r233};
	st.global.v2.u32 	[%rd10+79888], {%r234, %r235};
	st.global.v2.u32 	[%rd10+79896], {%r236, %r237};
	st.global.v2.u32 	[%rd10+79904], {%r238, %r239};
	st.global.v2.u32 	[%rd10+79912], {%r240, %r241};
	st.global.v2.u32 	[%rd10+79920], {%r242, %r243};
	st.global.v2.u32 	[%rd10+79928], {%r244, %r245};
	st.global.v2.u32 	[%rd10+79936], {%r246, %r247};
	st.global.v2.u32 	[%rd10+79944], {%r248, %r249};
	st.global.v2.u32 	[%rd10+79952], {%r250, %r251};
	st.global.v2.u32 	[%rd10+79960], {%r252, %r253};
	st.global.v2.u32 	[%rd10+79968], {%r254, %r255};
$L__BB11_23:
	add.s32 	%r846, %r846, 8;
	setp.eq.s32 	%p14, %r846, %r850;
	@%p14 bra 	$L__BB11_24;
	bra.uni 	$L__BB11_7;
$L__BB11_24:
	setp.eq.s32 	%p15, %r8, 0;
	@%p15 bra 	$L__BB11_57;
	and.b32  	%r24, %r36, 3;
	setp.lt.u32 	%p16, %r8, 4;
	@%p16 bra 	$L__BB11_35;
	shl.b32 	%r256, %r850, 7;
	add.s32 	%r25, %r256, %r4;
	setp.ge.s32 	%p17, %r25, %r2;
	@%p17 bra 	$L__BB11_28;
	mul.wide.s32 	%rd26, %r25, 104;
	add.s64 	%rd27, %rd7, %rd26;
	add.s64 	%rd28, %rd8, %rd26;
	ld.global.v2.u32 	{%r257, %r258}, [%rd27];
	ld.global.v2.u32 	{%r259, %r260}, [%rd27+8];
	ld.global.v2.u32 	{%r261, %r262}, [%rd27+16];
	ld.global.v2.u32 	{%r263, %r264}, [%rd27+24];
	ld.global.v2.u32 	{%r265, %r266}, [%rd27+32];
	ld.global.v2.u32 	{%r267, %r268}, [%rd27+40];
	ld.global.v2.u32 	{%r269, %r270}, [%rd27+48];
	ld.global.v2.u32 	{%r271, %r272}, [%rd27+56];
	ld.global.v2.u32 	{%r273, %r274}, [%rd27+64];
	ld.global.v2.u32 	{%r275, %r276}, [%rd27+72];
	ld.global.v2.u32 	{%r277, %r278}, [%rd27+80];
	.pragma "used_bytes_mask 247";
	ld.global.v2.u32 	{%r279, %r280}, [%rd27+88];
	ld.global.v2.u32 	{%r281, %r282}, [%rd27+96];
	st.global.v2.u32 	[%rd28], {%r257, %r258};
	st.global.v2.u32 	[%rd28+8], {%r259, %r260};
	st.global.v2.u32 	[%rd28+16], {%r261, %r262};
	st.global.v2.u32 	[%rd28+24], {%r263, %r264};
	st.global.v2.u32 	[%rd28+32], {%r265, %r266};
	st.global.v2.u32 	[%rd28+40], {%r267, %r268};
	st.global.v2.u32 	[%rd28+48], {%r269, %r270};
	st.global.v2.u32 	[%rd28+56], {%r271, %r272};
	st.global.v2.u32 	[%rd28+64], {%r273, %r274};
	st.global.v2.u32 	[%rd28+72], {%r275, %r276};
	st.global.v2.u32 	[%rd28+80], {%r277, %r278};
	st.global.v2.u32 	[%rd28+88], {%r279, %r280};
	st.global.v2.u32 	[%rd28+96], {%r281, %r282};
$L__BB11_28:
	add.s32 	%r26, %r25, 128;
	setp.ge.s32 	%p18, %r26, %r2;
	@%p18 bra 	$L__BB11_30;
	mul.wide.s32 	%rd29, %r26, 104;
	add.s64 	%rd30, %rd7, %rd29;
	add.s64 	%rd31, %rd8, %rd29;
	ld.global.v2.u32 	{%r283, %r284}, [%rd30];
	ld.global.v2.u32 	{%r285, %r286}, [%rd30+8];
	ld.global.v2.u32 	{%r287, %r288}, [%rd30+16];
	ld.global.v2.u32 	{%r289, %r290}, [%rd30+24];
	ld.global.v2.u32 	{%r291, %r292}, [%rd30+32];
	ld.global.v2.u32 	{%r293, %r294}, [%rd30+40];
	ld.global.v2.u32 	{%r295, %r296}, [%rd30+48];
	ld.global.v2.u32 	{%r297, %r298}, [%rd30+56];
	ld.global.v2.u32 	{%r299, %r300}, [%rd30+64];
	ld.global.v2.u32 	{%r301, %r302}, [%rd30+72];
	ld.global.v2.u32 	{%r303, %r304}, [%rd30+80];
	.pragma "used_bytes_mask 247";
	ld.global.v2.u32 	{%r305, %r306}, [%rd30+88];
	ld.global.v2.u32 	{%r307, %r308}, [%rd30+96];
	st.global.v2.u32 	[%rd31], {%r283, %r284};
	st.global.v2.u32 	[%rd31+8], {%r285, %r286};
	st.global.v2.u32 	[%rd31+16], {%r287, %r288};
	st.global.v2.u32 	[%rd31+24], {%r289, %r290};
	st.global.v2.u32 	[%rd31+32], {%r291, %r292};
	st.global.v2.u32 	[%rd31+40], {%r293, %r294};
	st.global.v2.u32 	[%rd31+48], {%r295, %r296};
	st.global.v2.u32 	[%rd31+56], {%r297, %r298};
	st.global.v2.u32 	[%rd31+64], {%r299, %r300};
	st.global.v2.u32 	[%rd31+72], {%r301, %r302};
	st.global.v2.u32 	[%rd31+80], {%r303, %r304};
	st.global.v2.u32 	[%rd31+88], {%r305, %r306};
	st.global.v2.u32 	[%rd31+96], {%r307, %r308};
$L__BB11_30:
	add.s32 	%r27, %r25, 256;
	setp.ge.s32 	%p19, %r27, %r2;
	@%p19 bra 	$L__BB11_32;
	mul.wide.s32 	%rd32, %r27, 104;
	add.s64 	%rd33, %rd7, %rd32;
	add.s64 	%rd34, %rd8, %rd32;
	ld.global.v2.u32 	{%r309, %r310}, [%rd33];
	ld.global.v2.u32 	{%r311, %r312}, [%rd33+8];
	ld.global.v2.u32 	{%r313, %r314}, [%rd33+16];
	ld.global.v2.u32 	{%r315, %r316}, [%rd33+24];
	ld.global.v2.u32 	{%r317, %r318}, [%rd33+32];
	ld.global.v2.u32 	{%r319, %r320}, [%rd33+40];
	ld.global.v2.u32 	{%r321, %r322}, [%rd33+48];
	ld.global.v2.u32 	{%r323, %r324}, [%rd33+56];
	ld.global.v2.u32 	{%r325, %r326}, [%rd33+64];
	ld.global.v2.u32 	{%r327, %r328}, [%rd33+72];
	ld.global.v2.u32 	{%r329, %r330}, [%rd33+80];
	.pragma "used_bytes_mask 247";
	ld.global.v2.u32 	{%r331, %r332}, [%rd33+88];
	ld.global.v2.u32 	{%r333, %r334}, [%rd33+96];
	st.global.v2.u32 	[%rd34], {%r309, %r310};
	st.global.v2.u32 	[%rd34+8], {%r311, %r312};
	st.global.v2.u32 	[%rd34+16], {%r313, %r314};
	st.global.v2.u32 	[%rd34+24], {%r315, %r316};
	st.global.v2.u32 	[%rd34+32], {%r317, %r318};
	st.global.v2.u32 	[%rd34+40], {%r319, %r320};
	st.global.v2.u32 	[%rd34+48], {%r321, %r322};
	st.global.v2.u32 	[%rd34+56], {%r323, %r324};
	st.global.v2.u32 	[%rd34+64], {%r325, %r326};
	st.global.v2.u32 	[%rd34+72], {%r327, %r328};
	st.global.v2.u32 	[%rd34+80], {%r329, %r330};
	st.global.v2.u32 	[%rd34+88], {%r331, %r332};
	st.global.v2.u32 	[%rd34+96], {%r333, %r334};
$L__BB11_32:
	add.s32 	%r28, %r25, 384;
	setp.ge.s32 	%p20, %r28, %r2;
	@%p20 bra 	$L__BB11_34;
	mul.wide.s32 	%rd35, %r28, 104;
	add.s64 	%rd36, %rd7, %rd35;
	add.s64 	%rd37, %rd8, %rd35;
	ld.global.v2.u32 	{%r335, %r336}, [%rd36];
	ld.global.v2.u32 	{%r337, %r338}, [%rd36+8];
	ld.global.v2.u32 	{%r339, %r340}, [%rd36+16];
	ld.global.v2.u32 	{%r341, %r342}, [%rd36+24];
	ld.global.v2.u32 	{%r343, %r344}, [%rd36+32];
	ld.global.v2.u32 	{%r345, %r346}, [%rd36+40];
	ld.global.v2.u32 	{%r347, %r348}, [%rd36+48];
	ld.global.v2.u32 	{%r349, %r350}, [%rd36+56];
	ld.global.v2.u32 	{%r351, %r352}, [%rd36+64];
	ld.global.v2.u32 	{%r353, %r354}, [%rd36+72];
	ld.global.v2.u32 	{%r355, %r356}, [%rd36+80];
	.pragma "used_bytes_mask 247";
	ld.global.v2.u32 	{%r357, %r358}, [%rd36+88];
	ld.global.v2.u32 	{%r359, %r360}, [%rd36+96];
	st.global.v2.u32 	[%rd37], {%r335, %r336};
	st.global.v2.u32 	[%rd37+8], {%r337, %r338};
	st.global.v2.u32 	[%rd37+16], {%r339, %r340};
	st.global.v2.u32 	[%rd37+24], {%r341, %r342};
	st.global.v2.u32 	[%rd37+32], {%r343, %r344};
	st.global.v2.u32 	[%rd37+40], {%r345, %r346};
	st.global.v2.u32 	[%rd37+48], {%r347, %r348};
	st.global.v2.u32 	[%rd37+56], {%r349, %r350};
	st.global.v2.u32 	[%rd37+64], {%r351, %r352};
	st.global.v2.u32 	[%rd37+72], {%r353, %r354};
	st.global.v2.u32 	[%rd37+80], {%r355, %r356};
	st.global.v2.u32 	[%rd37+88], {%r357, %r358};
	st.global.v2.u32 	[%rd37+96], {%r359, %r360};
$L__BB11_34:
	add.s32 	%r850, %r850, 4;
$L__BB11_35:
	setp.eq.s32 	%p21, %r24, 0;
	@%p21 bra 	$L__BB11_57;
	setp.eq.s32 	%p22, %r24, 1;
	@%p22 bra 	$L__BB11_42;
	shl.b32 	%r361, %r850, 7;
	add.s32 	%r31, %r361, %r4;
	setp.ge.s32 	%p23, %r31, %r2;
	@%p23 bra 	$L__BB11_39;
	mul.wide.s32 	%rd38, %r31, 104;
	add.s64 	%rd39, %rd7, %rd38;
	add.s64 	%rd40, %rd8, %rd38;
	ld.global.v2.u32 	{%r362, %r363}, [%rd39];
	ld.global.v2.u32 	{%r364, %r365}, [%rd39+8];
	ld.global.v2.u32 	{%r366, %r367}, [%rd39+16];
	ld.global.v2.u32 	{%r368, %r369}, [%rd39+24];
	ld.global.v2.u32 	{%r370, %r371}, [%rd39+32];
	ld.global.v2.u32 	{%r372, %r373}, [%rd39+40];
	ld.global.v2.u32 	{%r374, %r375}, [%rd39+48];
	ld.global.v2.u32 	{%r376, %r377}, [%rd39+56];
	ld.global.v2.u32 	{%r378, %r379}, [%rd39+64];
	ld.global.v2.u32 	{%r380, %r381}, [%rd39+72];
	ld.global.v2.u32 	{%r382, %r383}, [%rd39+80];
	.pragma "used_bytes_mask 247";
	ld.global.v2.u32 	{%r384, %r385}, [%rd39+88];
	ld.global.v2.u32 	{%r386, %r387}, [%rd39+96];
	st.global.v2.u32 	[%rd40], {%r362, %r363};
	st.global.v2.u32 	[%rd40+8], {%r364, %r365};
	st.global.v2.u32 	[%rd40+16], {%r366, %r367};
	st.global.v2.u32 	[%rd40+24], {%r368, %r369};
	st.global.v2.u32 	[%rd40+32], {%r370, %r371};
	st.global.v2.u32 	[%rd40+40], {%r372, %r373};
	st.global.v2.u32 	[%rd40+48], {%r374, %r375};
	st.global.v2.u32 	[%rd40+56], {%r376, %r377};
	st.global.v2.u32 	[%rd40+64], {%r378, %r379};
	st.global.v2.u32 	[%rd40+72], {%r380, %r381};
	st.global.v2.u32 	[%rd40+80], {%r382, %r383};
	st.global.v2.u32 	[%rd40+88], {%r384, %r385};
	st.global.v2.u32 	[%rd40+96], {%r386, %r387};
$L__BB11_39:
	add.s32 	%r32, %r31, 128;
	setp.ge.s32 	%p24, %r32, %r2;
	@%p24 bra 	$L__BB11_41;
	mul.wide.s32 	%rd41, %r32, 104;
	add.s64 	%rd42, %rd7, %rd41;
	add.s64 	%rd43, %rd8, %rd41;
	ld.global.v2.u32 	{%r388, %r389}, [%rd42];
	ld.global.v2.u32 	{%r390, %r391}, [%rd42+8];
	ld.global.v2.u32 	{%r392, %r393}, [%rd42+16];
	ld.global.v2.u32 	{%r394, %r395}, [%rd42+24];
	ld.global.v2.u32 	{%r396, %r397}, [%rd42+32];
	ld.global.v2.u32 	{%r398, %r399}, [%rd42+40];
	ld.global.v2.u32 	{%r400, %r401}, [%rd42+48];
	ld.global.v2.u32 	{%r402, %r403}, [%rd42+56];
	ld.global.v2.u32 	{%r404, %r405}, [%rd42+64];
	ld.global.v2.u32 	{%r406, %r407}, [%rd42+72];
	ld.global.v2.u32 	{%r408, %r409}, [%rd42+80];
	.pragma "used_bytes_mask 247";
	ld.global.v2.u32 	{%r410, %r411}, [%rd42+88];
	ld.global.v2.u32 	{%r412, %r413}, [%rd42+96];
	st.global.v2.u32 	[%rd43], {%r388, %r389};
	st.global.v2.u32 	[%rd43+8], {%r390, %r391};
	st.global.v2.u32 	[%rd43+16], {%r392, %r393};
	st.global.v2.u32 	[%rd43+24], {%r394, %r395};
	st.global.v2.u32 	[%rd43+32], {%r396, %r397};
	st.global.v2.u32 	[%rd43+40], {%r398, %r399};
	st.global.v2.u32 	[%rd43+48], {%r400, %r401};
	st.global.v2.u32 	[%rd43+56], {%r402, %r403};
	st.global.v2.u32 	[%rd43+64], {%r404, %r405};
	st.global.v2.u32 	[%rd43+72], {%r406, %r407};
	st.global.v2.u32 	[%rd43+80], {%r408, %r409};
	st.global.v2.u32 	[%rd43+88], {%r410, %r411};
	st.global.v2.u32 	[%rd43+96], {%r412, %r413};
$L__BB11_41:
	add.s32 	%r850, %r850, 2;
$L__BB11_42:
	and.b32  	%r414, %r36, 1;
	setp.eq.b32 	%p25, %r414, 1;
	not.pred 	%p26, %p25;
	@%p26 bra 	$L__BB11_57;
	shl.b32 	%r415, %r850, 7;
	add.s32 	%r35, %r415, %r4;
	setp.ge.s32 	%p27, %r35, %r2;
	@%p27 bra 	$L__BB11_57;
	mul.wide.s32 	%rd44, %r35, 104;
	add.s64 	%rd45, %rd7, %rd44;
	add.s64 	%rd46, %rd8, %rd44;
	ld.global.v2.u32 	{%r416, %r417}, [%rd45];
	ld.global.v2.u32 	{%r418, %r419}, [%rd45+8];
	ld.global.v2.u32 	{%r420, %r421}, [%rd45+16];
	ld.global.v2.u32 	{%r422, %r423}, [%rd45+24];
	ld.global.v2.u32 	{%r424, %r425}, [%rd45+32];
	ld.global.v2.u32 	{%r426, %r427}, [%rd45+40];
	ld.global.v2.u32 	{%r428, %r429}, [%rd45+48];
	ld.global.v2.u32 	{%r430, %r431}, [%rd45+56];
	ld.global.v2.u32 	{%r432, %r433}, [%rd45+64];
	ld.global.v2.u32 	{%r434, %r435}, [%rd45+72];
	ld.global.v2.u32 	{%r436, %r437}, [%rd45+80];
	.pragma "used_bytes_mask 247";
	ld.global.v2.u32 	{%r438, %r439}, [%rd45+88];
	ld.global.v2.u32 	{%r440, %r441}, [%rd45+96];
	st.global.v2.u32 	[%rd46], {%r416, %r417};
	st.global.v2.u32 	[%rd46+8], {%r418, %r419};
	st.global.v2.u32 	[%rd46+16], {%r420, %r421};
	st.global.v2.u32 	[%rd46+24], {%r422, %r423};
	st.global.v2.u32 	[%rd46+32], {%r424, %r425};
	st.global.v2.u32 	[%rd46+40], {%r426, %r427};
	st.global.v2.u32 	[%rd46+48], {%r428, %r429};
	st.global.v2.u32 	[%rd46+56], {%r430, %r431};
	st.global.v2.u32 	[%rd46+64], {%r432, %r433};
	st.global.v2.u32 	[%rd46+72], {%r434, %r435};
	st.global.v2.u32 	[%rd46+80], {%r436, %r437};
	st.global.v2.u32 	[%rd46+88], {%r438, %r439};
	st.global.v2.u32 	[%rd46+96], {%r440, %r441};
	bra.uni 	$L__BB11_57;
$L__BB11_45:
	setp.lt.s32 	%p28, %r36, 1;
	@%p28 bra 	$L__BB11_57;
	and.b32  	%r10, %r36, 7;
	setp.lt.u32 	%p29, %r36, 8;
	mov.b32 	%r848, 0;
	@%p29 bra 	$L__BB11_49;
	and.b32  	%r848, %r36, 2147483640;
	mov.b32 	%r845, 0;
$L__BB11_48:
	.pragma "nounroll";
	shl.b32 	%r444, %r845, 7;
	add.s32 	%r445, %r444, %r4;
	mul.wide.u32 	%rd47, %r445, 104;
	add.s64 	%rd48, %rd7, %rd47;
	add.s64 	%rd49, %rd8, %rd47;
	ld.global.v2.u32 	{%r446, %r447}, [%rd48];
	ld.global.v2.u32 	{%r448, %r449}, [%rd48+8];
	ld.global.v2.u32 	{%r450, %r451}, [%rd48+16];
	ld.global.v2.u32 	{%r452, %r453}, [%rd48+24];
	ld.global.v2.u32 	{%r454, %r455}, [%rd48+32];
	ld.global.v2.u32 	{%r456, %r457}, [%rd48+40];
	ld.global.v2.u32 	{%r458, %r459}, [%rd48+48];
	ld.global.v2.u32 	{%r460, %r461}, [%rd48+56];
	ld.global.v2.u32 	{%r462, %r463}, [%rd48+64];
	ld.global.v2.u32 	{%r464, %r465}, [%rd48+72];
	ld.global.v2.u32 	{%r466, %r467}, [%rd48+80];
	.pragma "used_bytes_mask 247";
	ld.global.v2.u32 	{%r468, %r469}, [%rd48+88];
	ld.global.v2.u32 	{%r470, %r471}, [%rd48+96];
	st.global.v2.u32 	[%rd49], {%r446, %r447};
	st.global.v2.u32 	[%rd49+8], {%r448, %r449};
	st.global.v2.u32 	[%rd49+16], {%r450, %r451};
	st.global.v2.u32 	[%rd49+24], {%r452, %r453};
	st.global.v2.u32 	[%rd49+32], {%r454, %r455};
	st.global.v2.u32 	[%rd49+40], {%r456, %r457};
	st.global.v2.u32 	[%rd49+48], {%r458, %r459};
	st.global.v2.u32 	[%rd49+56], {%r460, %r461};
	st.global.v2.u32 	[%rd49+64], {%r462, %r463};
	st.global.v2.u32 	[%rd49+72], {%r464, %r465};
	st.global.v2.u32 	[%rd49+80], {%r466, %r467};
	st.global.v2.u32 	[%rd49+88], {%r468, %r469};
	st.global.v2.u32 	[%rd49+96], {%r470, %r471};
	add.s32 	%r472, %r445, 128;
	mul.wide.s32 	%rd50, %r472, 104;
	add.s64 	%rd51, %rd7, %rd50;
	add.s64 	%rd52, %rd8, %rd50;
	ld.global.v2.u32 	{%r473, %r474}, [%rd51];
	ld.global.v2.u32 	{%r475, %r476}, [%rd51+8];
	ld.global.v2.u32 	{%r477, %r478}, [%rd51+16];
	ld.global.v2.u32 	{%r479, %r480}, [%rd51+24];
	ld.global.v2.u32 	{%r481, %r482}, [%rd51+32];
	ld.global.v2.u32 	{%r483, %r484}, [%rd51+40];
	ld.global.v2.u32 	{%r485, %r486}, [%rd51+48];
	ld.global.v2.u32 	{%r487, %r488}, [%rd51+56];
	ld.global.v2.u32 	{%r489, %r490}, [%rd51+64];
	ld.global.v2.u32 	{%r491, %r492}, [%rd51+72];
	ld.global.v2.u32 	{%r493, %r494}, [%rd51+80];
	.pragma "used_bytes_mask 247";
	ld.global.v2.u32 	{%r495, %r496}, [%rd51+88];
	ld.global.v2.u32 	{%r497, %r498}, [%rd51+96];
	st.global.v2.u32 	[%rd52], {%r473, %r474};
	st.global.v2.u32 	[%rd52+8], {%r475, %r476};
	st.global.v2.u32 	[%rd52+16], {%r477, %r478};
	st.global.v2.u32 	[%rd52+24], {%r479, %r480};
	st.global.v2.u32 	[%rd52+32], {%r481, %r482};
	st.global.v2.u32 	[%rd52+40], {%r483, %r484};
	st.global.v2.u32 	[%rd52+48], {%r485, %r486};
	st.global.v2.u32 	[%rd52+56], {%r487, %r488};
	st.global.v2.u32 	[%rd52+64], {%r489, %r490};
	st.global.v2.u32 	[%rd52+72], {%r491, %r492};
	st.global.v2.u32 	[%rd52+80], {%r493, %r494};
	st.global.v2.u32 	[%rd52+88], {%r495, %r496};
	st.global.v2.u32 	[%rd52+96], {%r497, %r498};
	ld.global.v2.u32 	{%r499, %r500}, [%rd51+13312];
	ld.global.v2.u32 	{%r501, %r502}, [%rd51+13320];
	ld.global.v2.u32 	{%r503, %r504}, [%rd51+13328];
	ld.global.v2.u32 	{%r505, %r506}, [%rd51+13336];
	ld.global.v2.u32 	{%r507, %r508}, [%rd51+13344];
	ld.global.v2.u32 	{%r509, %r510}, [%rd51+13352];
	ld.global.v2.u32 	{%r511, %r512}, [%rd51+13360];
	ld.global.v2.u32 	{%r513, %r514}, [%rd51+13368];
	ld.global.v2.u32 	{%r515, %r516}, [%rd51+13376];
	ld.global.v2.u32 	{%r517, %r518}, [%rd51+13384];
	ld.global.v2.u32 	{%r519, %r520}, [%rd51+13392];
	.pragma "used_bytes_mask 247";
	ld.global.v2.u32 	{%r521, %r522}, [%rd51+13400];
	ld.global.v2.u32 	{%r523, %r524}, [%rd51+13408];
	st.global.v2.u32 	[%rd52+13312], {%r499, %r500};
	st.global.v2.u32 	[%rd52+13320], {%r501, %r502};
	st.global.v2.u32 	[%rd52+13328], {%r503, %r504};
	st.global.v2.u32 	[%rd52+13336], {%r505, %r506};
	st.global.v2.u32 	[%rd52+13344], {%r507, %r508};
	st.global.v2.u32 	[%rd52+13352], {%r509, %r510};
	st.global.v2.u32 	[%rd52+13360], {%r511, %r512};
	st.global.v2.u32 	[%rd52+13368], {%r513, %r514};
	st.global.v2.u32 	[%rd52+13376], {%r515, %r516};
	st.global.v2.u32 	[%rd52+13384], {%r517, %r518};
	st.global.v2.u32 	[%rd52+13392], {%r519, %r520};
	st.global.v2.u32 	[%rd52+13400], {%r521, %r522};
	st.global.v2.u32 	[%rd52+13408], {%r523, %r524};
	ld.global.v2.u32 	{%r525, %r526}, [%rd51+26624];
	ld.global.v2.u32 	{%r527, %r528}, [%rd51+26632];
	ld.global.v2.u32 	{%r529, %r530}, [%rd51+26640];
	ld.global.v2.u32 	{%r531, %r532}, [%rd51+26648];
	ld.global.v2.u32 	{%r533, %r534}, [%rd51+26656];
	ld.global.v2.u32 	{%r535, %r536}, [%rd51+26664];
	ld.global.v2.u32 	{%r537, %r538}, [%rd51+26672];
	ld.global.v2.u32 	{%r539, %r540}, [%rd51+26680];
	ld.global.v2.u32 	{%r541, %r542}, [%rd51+26688];
	ld.global.v2.u32 	{%r543, %r544}, [%rd51+26696];
	ld.global.v2.u32 	{%r545, %r546}, [%rd51+26704];
	.pragma "used_bytes_mask 247";
	ld.global.v2.u32 	{%r547, %r548}, [%rd51+26712];
	ld.global.v2.u32 	{%r549, %r550}, [%rd51+26720];
	st.global.v2.u32 	[%rd52+26624], {%r525, %r526};
	st.global.v2.u32 	[%rd52+26632], {%r527, %r528};
	st.global.v2.u32 	[%rd52+26640], {%r529, %r530};
	st.global.v2.u32 	[%rd52+26648], {%r531, %r532};
	st.global.v2.u32 	[%rd52+26656], {%r533, %r534};
	st.global.v2.u32 	[%rd52+26664], {%r535, %r536};
	st.global.v2.u32 	[%rd52+26672], {%r537, %r538};
	st.global.v2.u32 	[%rd52+26680], {%r539, %r540};
	st.global.v2.u32 	[%rd52+26688], {%r541, %r542};
	st.global.v2.u32 	[%rd52+26696], {%r543, %r544};
	st.global.v2.u32 	[%rd52+26704], {%r545, %r546};
	st.global.v2.u32 	[%rd52+26712], {%r547, %r548};
	st.global.v2.u32 	[%rd52+26720], {%r549, %r550};
	ld.global.v2.u32 	{%r551, %r552}, [%rd51+39936];
	ld.global.v2.u32 	{%r553, %r554}, [%rd51+39944];
	ld.global.v2.u32 	{%r555, %r556}, [%rd51+39952];
	ld.global.v2.u32 	{%r557, %r558}, [%rd51+39960];
	ld.global.v2.u32 	{%r559, %r560}, [%rd51+39968];
	ld.global.v2.u32 	{%r561, %r562}, [%rd51+39976];
	ld.global.v2.u32 	{%r563, %r564}, [%rd51+39984];
	ld.global.v2.u32 	{%r565, %r566}, [%rd51+39992];
	ld.global.v2.u32 	{%r567, %r568}, [%rd51+40000];
	ld.global.v2.u32 	{%r569, %r570}, [%rd51+40008];
	ld.global.v2.u32 	{%r571, %r572}, [%rd51+40016];
	.pragma "used_bytes_mask 247";
	ld.global.v2.u32 	{%r573, %r574}, [%rd51+40024];
	ld.global.v2.u32 	{%r575, %r576}, [%rd51+40032];
	st.global.v2.u32 	[%rd52+39936], {%r551, %r552};
	st.global.v2.u32 	[%rd52+39944], {%r553, %r554};
	st.global.v2.u32 	[%rd52+39952], {%r555, %r556};
	st.global.v2.u32 	[%rd52+39960], {%r557, %r558};
	st.global.v2.u32 	[%rd52+39968], {%r559, %r560};
	st.global.v2.u32 	[%rd52+39976], {%r561, %r562};
	st.global.v2.u32 	[%rd52+39984], {%r563, %r564};
	st.global.v2.u32 	[%rd52+39992], {%r565, %r566};
	st.global.v2.u32 	[%rd52+40000], {%r567, %r568};
	st.global.v2.u32 	[%rd52+40008], {%r569, %r570};
	st.global.v2.u32 	[%rd52+40016], {%r571, %r572};
	st.global.v2.u32 	[%rd52+40024], {%r573, %r574};
	st.global.v2.u32 	[%rd52+40032], {%r575, %r576};
	ld.global.v2.u32 	{%r577, %r578}, [%rd51+53248];
	ld.global.v2.u32 	{%r579, %r580}, [%rd51+53256];
	ld.global.v2.u32 	{%r581, %r582}, [%rd51+53264];
	ld.global.v2.u32 	{%r583, %r584}, [%rd51+53272];
	ld.global.v2.u32 	{%r585, %r586}, [%rd51+53280];
	ld.global.v2.u32 	{%r587, %r588}, [%rd51+53288];
	ld.global.v2.u32 	{%r589, %r590}, [%rd51+53296];
	ld.global.v2.u32 	{%r591, %r592}, [%rd51+53304];
	ld.global.v2.u32 	{%r593, %r594}, [%rd51+53312];
	ld.global.v2.u32 	{%r595, %r596}, [%rd51+53320];
	ld.global.v2.u32 	{%r597, %r598}, [%rd51+53328];
	.pragma "used_bytes_mask 247";
	ld.global.v2.u32 	{%r599, %r600}, [%rd51+53336];
	ld.global.v2.u32 	{%r601, %r602}, [%rd51+53344];
	st.global.v2.u32 	[%rd52+53248], {%r577, %r578};
	st.global.v2.u32 	[%rd52+53256], {%r579, %r580};
	st.global.v2.u32 	[%rd52+53264], {%r581, %r582};
	st.global.v2.u32 	[%rd52+53272], {%r583, %r584};
	st.global.v2.u32 	[%rd52+53280], {%r585, %r586};
	st.global.v2.u32 	[%rd52+53288], {%r587, %r588};
	st.global.v2.u32 	[%rd52+53296], {%r589, %r590};
	st.global.v2.u32 	[%rd52+53304], {%r591, %r592};
	st.global.v2.u32 	[%rd52+53312], {%r593, %r594};
	st.global.v2.u32 	[%rd52+53320], {%r595, %r596};
	st.global.v2.u32 	[%rd52+53328], {%r597, %r598};
	st.global.v2.u32 	[%rd52+53336], {%r599, %r600};
	st.global.v2.u32 	[%rd52+53344], {%r601, %r602};
	ld.global.v2.u32 	{%r603, %r604}, [%rd51+66560];
	ld.global.v2.u32 	{%r605, %r606}, [%rd51+66568];
	ld.global.v2.u32 	{%r607, %r608}, [%rd51+66576];
	ld.global.v2.u32 	{%r609, %r610}, [%rd51+66584];
	ld.global.v2.u32 	{%r611, %r612}, [%rd51+66592];
	ld.global.v2.u32 	{%r613, %r614}, [%rd51+66600];
	ld.global.v2.u32 	{%r615, %r616}, [%rd51+66608];
	ld.global.v2.u32 	{%r617, %r618}, [%rd51+66616];
	ld.global.v2.u32 	{%r619, %r620}, [%rd51+66624];
	ld.global.v2.u32 	{%r621, %r622}, [%rd51+66632];
	ld.global.v2.u32 	{%r623, %r624}, [%rd51+66640];
	.pragma "used_bytes_mask 247";
	ld.global.v2.u32 	{%r625, %r626}, [%rd51+66648];
	ld.global.v2.u32 	{%r627, %r628}, [%rd51+66656];
	st.global.v2.u32 	[%rd52+66560], {%r603, %r604};
	st.global.v2.u32 	[%rd52+66568], {%r605, %r606};
	st.global.v2.u32 	[%rd52+66576], {%r607, %r608};
	st.global.v2.u32 	[%rd52+66584], {%r609, %r610};
	st.global.v2.u32 	[%rd52+66592], {%r611, %r612};
	st.global.v2.u32 	[%rd52+66600], {%r613, %r614};
	st.global.v2.u32 	[%rd52+66608], {%r615, %r616};
	st.global.v2.u32 	[%rd52+66616], {%r617, %r618};
	st.global.v2.u32 	[%rd52+66624], {%r619, %r620};
	st.global.v2.u32 	[%rd52+66632], {%r621, %r622};
	st.global.v2.u32 	[%rd52+66640], {%r623, %r624};
	st.global.v2.u32 	[%rd52+66648], {%r625, %r626};
	st.global.v2.u32 	[%rd52+66656], {%r627, %r628};
	ld.global.v2.u32 	{%r629, %r630}, [%rd51+79872];
	ld.global.v2.u32 	{%r631, %r632}, [%rd51+79880];
	ld.global.v2.u32 	{%r633, %r634}, [%rd51+79888];
	ld.global.v2.u32 	{%r635, %r636}, [%rd51+79896];
	ld.global.v2.u32 	{%r637, %r638}, [%rd51+79904];
	ld.global.v2.u32 	{%r639, %r640}, [%rd51+79912];
	ld.global.v2.u32 	{%r641, %r642}, [%rd51+79920];
	ld.global.v2.u32 	{%r643, %r644}, [%rd51+79928];
	ld.global.v2.u32 	{%r645, %r646}, [%rd51+79936];
	ld.global.v2.u32 	{%r647, %r648}, [%rd51+79944];
	ld.global.v2.u32 	{%r649, %r650}, [%rd51+79952];
	.pragma "used_bytes_mask 247";
	ld.global.v2.u32 	{%r651, %r652}, [%rd51+79960];
	ld.global.v2.u32 	{%r653, %r654}, [%rd51+79968];
	st.global.v2.u32 	[%rd52+79872], {%r629, %r630};
	st.global.v2.u32 	[%rd52+79880], {%r631, %r632};
	st.global.v2.u32 	[%rd52+79888], {%r633, %r634};
	st.global.v2.u32 	[%rd52+79896], {%r635, %r636};
	st.global.v2.u32 	[%rd52+79904], {%r637, %r638};
	st.global.v2.u32 	[%rd52+79912], {%r639, %r640};
	st.global.v2.u32 	[%rd52+79920], {%r641, %r642};
	st.global.v2.u32 	[%rd52+79928], {%r643, %r644};
	st.global.v2.u32 	[%rd52+79936], {%r645, %r646};
	st.global.v2.u32 	[%rd52+79944], {%r647, %r648};
	st.global.v2.u32 	[%rd52+79952], {%r649, %r650};
	st.global.v2.u32 	[%rd52+79960], {%r651, %r652};
	st.global.v2.u32 	[%rd52+79968], {%r653, %r654};
	add.s32 	%r845, %r845, 8;
	setp.eq.s32 	%p30, %r845, %r848;
	@%p30 bra 	$L__BB11_49;
	bra.uni 	$L__BB11_48;
$L__BB11_49:
	setp.eq.s32 	%p31, %r10, 0;
	@%p31 bra 	$L__BB11_57;
	and.b32  	%r18, %r36, 3;
	setp.lt.u32 	%p32, %r10, 4;
	@%p32 bra 	$L__BB11_52;
	shl.b32 	%r655, %r848, 7;
	add.s32 	%r656, %r655, %r4;
	mul.wide.s32 	%rd53, %r656, 104;
	add.s64 	%rd54, %rd7, %rd53;
	add.s64 	%rd55, %rd8, %rd53;
	ld.global.v2.u32 	{%r657, %r658}, [%rd54];
	ld.global.v2.u32 	{%r659, %r660}, [%rd54+8];
	ld.global.v2.u32 	{%r661, %r662}, [%rd54+16];
	ld.global.v2.u32 	{%r663, %r664}, [%rd54+24];
	ld.global.v2.u32 	{%r665, %r666}, [%rd54+32];
	ld.global.v2.u32 	{%r667, %r668}, [%rd54+40];
	ld.global.v2.u32 	{%r669, %r670}, [%rd54+48];
	ld.global.v2.u32 	{%r671, %r672}, [%rd54+56];
	ld.global.v2.u32 	{%r673, %r674}, [%rd54+64];
	ld.global.v2.u32 	{%r675, %r676}, [%rd54+72];
	ld.global.v2.u32 	{%r677, %r678}, [%rd54+80];
	.pragma "used_bytes_mask 247";
	ld.global.v2.u32 	{%r679, %r680}, [%rd54+88];
	ld.global.v2.u32 	{%r681, %r682}, [%rd54+96];
	st.global.v2.u32 	[%rd55], {%r657, %r658};
	st.global.v2.u32 	[%rd55+8], {%r659, %r660};
	st.global.v2.u32 	[%rd55+16], {%r661, %r662};
	st.global.v2.u32 	[%rd55+24], {%r663, %r664};
	st.global.v2.u32 	[%rd55+32], {%r665, %r666};
	st.global.v2.u32 	[%rd55+40], {%r667, %r668};
	st.global.v2.u32 	[%rd55+48], {%r669, %r670};
	st.global.v2.u32 	[%rd55+56], {%r671, %r672};
	st.global.v2.u32 	[%rd55+64], {%r673, %r674};
	st.global.v2.u32 	[%rd55+72], {%r675, %r676};
	st.global.v2.u32 	[%rd55+80], {%r677, %r678};
	st.global.v2.u32 	[%rd55+88], {%r679, %r680};
	st.global.v2.u32 	[%rd55+96], {%r681, %r682};
	ld.global.v2.u32 	{%r683, %r684}, [%rd54+13312];
	ld.global.v2.u32 	{%r685, %r686}, [%rd54+13320];
	ld.global.v2.u32 	{%r687, %r688}, [%rd54+13328];
	ld.global.v2.u32 	{%r689, %r690}, [%rd54+13336];
	ld.global.v2.u32 	{%r691, %r692}, [%rd54+13344];
	ld.global.v2.u32 	{%r693, %r694}, [%rd54+13352];
	ld.global.v2.u32 	{%r695, %r696}, [%rd54+13360];
	ld.global.v2.u32 	{%r697, %r698}, [%rd54+13368];
	ld.global.v2.u32 	{%r699, %r700}, [%rd54+13376];
	ld.global.v2.u32 	{%r701, %r702}, [%rd54+13384];
	ld.global.v2.u32 	{%r703, %r704}, [%rd54+13392];
	.pragma "used_bytes_mask 247";
	ld.global.v2.u32 	{%r705, %r706}, [%rd54+13400];
	ld.global.v2.u32 	{%r707, %r708}, [%rd54+13408];
	st.global.v2.u32 	[%rd55+13312], {%r683, %r684};
	st.global.v2.u32 	[%rd55+13320], {%r685, %r686};
	st.global.v2.u32 	[%rd55+13328], {%r687, %r688};
	st.global.v2.u32 	[%rd55+13336], {%r689, %r690};
	st.global.v2.u32 	[%rd55+13344], {%r691, %r692};
	st.global.v2.u32 	[%rd55+13352], {%r693, %r694};
	st.global.v2.u32 	[%rd55+13360], {%r695, %r696};
	st.global.v2.u32 	[%rd55+13368], {%r697, %r698};
	st.global.v2.u32 	[%rd55+13376], {%r699, %r700};
	st.global.v2.u32 	[%rd55+13384], {%r701, %r702};
	st.global.v2.u32 	[%rd55+13392], {%r703, %r704};
	st.global.v2.u32 	[%rd55+13400], {%r705, %r706};
	st.global.v2.u32 	[%rd55+13408], {%r707, %r708};
	ld.global.v2.u32 	{%r709, %r710}, [%rd54+26624];
	ld.global.v2.u32 	{%r711, %r712}, [%rd54+26632];
	ld.global.v2.u32 	{%r713, %r714}, [%rd54+26640];
	ld.global.v2.u32 	{%r715, %r716}, [%rd54+26648];
	ld.global.v2.u32 	{%r717, %r718}, [%rd54+26656];
	ld.global.v2.u32 	{%r719, %r720}, [%rd54+26664];
	ld.global.v2.u32 	{%r721, %r722}, [%rd54+26672];
	ld.global.v2.u32 	{%r723, %r724}, [%rd54+26680];
	ld.global.v2.u32 	{%r725, %r726}, [%rd54+26688];
	ld.global.v2.u32 	{%r727, %r728}, [%rd54+26696];
	ld.global.v2.u32 	{%r729, %r730}, [%rd54+26704];
	.pragma "used_bytes_mask 247";
	ld.global.v2.u32 	{%r731, %r732}, [%rd54+26712];
	ld.global.v2.u32 	{%r733, %r734}, [%rd54+26720];
	st.global.v2.u32 	[%rd55+26624], {%r709, %r710};
	st.global.v2.u32 	[%rd55+26632], {%r711, %r712};
	st.global.v2.u32 	[%rd55+26640], {%r713, %r714};
	st.global.v2.u32 	[%rd55+26648], {%r715, %r716};
	st.global.v2.u32 	[%rd55+26656], {%r717, %r718};
	st.global.v2.u32 	[%rd55+26664], {%r719, %r720};
	st.global.v2.u32 	[%rd55+26672], {%r721, %r722};
	st.global.v2.u32 	[%rd55+26680], {%r723, %r724};
	st.global.v2.u32 	[%rd55+26688], {%r725, %r726};
	st.global.v2.u32 	[%rd55+26696], {%r727, %r728};
	st.global.v2.u32 	[%rd55+26704], {%r729, %r730};
	st.global.v2.u32 	[%rd55+26712], {%r731, %r732};
	st.global.v2.u32 	[%rd55+26720], {%r733, %r734};
	ld.global.v2.u32 	{%r735, %r736}, [%rd54+39936];
	ld.global.v2.u32 	{%r737, %r738}, [%rd54+39944];
	ld.global.v2.u32 	{%r739, %r740}, [%rd54+39952];
	ld.global.v2.u32 	{%r741, %r742}, [%rd54+39960];
	ld.global.v2.u32 	{%r743, %r744}, [%rd54+39968];
	ld.global.v2.u32 	{%r745, %r746}, [%rd54+39976];
	ld.global.v2.u32 	{%r747, %r748}, [%rd54+39984];
	ld.global.v2.u32 	{%r749, %r750}, [%rd54+39992];
	ld.global.v2.u32 	{%r751, %r752}, [%rd54+40000];
	ld.global.v2.u32 	{%r753, %r754}, [%rd54+40008];
	ld.global.v2.u32 	{%r755, %r756}, [%rd54+40016];
	.pragma "used_bytes_mask 247";
	ld.global.v2.u32 	{%r757, %r758}, [%rd54+40024];
	ld.global.v2.u32 	{%r759, %r760}, [%rd54+40032];
	st.global.v2.u32 	[%rd55+39936], {%r735, %r736};
	st.global.v2.u32 	[%rd55+39944], {%r737, %r738};
	st.global.v2.u32 	[%rd55+39952], {%r739, %r740};
	st.global.v2.u32 	[%rd55+39960], {%r741, %r742};
	st.global.v2.u32 	[%rd55+39968], {%r743, %r744};
	st.global.v2.u32 	[%rd55+39976], {%r745, %r746};
	st.global.v2.u32 	[%rd55+39984], {%r747, %r748};
	st.global.v2.u32 	[%rd55+39992], {%r749, %r750};
	st.global.v2.u32 	[%rd55+40000], {%r751, %r752};
	st.global.v2.u32 	[%rd55+40008], {%r753, %r754};
	st.global.v2.u32 	[%rd55+40016], {%r755, %r756};
	st.global.v2.u32 	[%rd55+40024], {%r757, %r758};
	st.global.v2.u32 	[%rd55+40032], {%r759, %r760};
	add.s32 	%r848, %r848, 4;
$L__BB11_52:
	setp.eq.s32 	%p33, %r18, 0;
	@%p33 bra 	$L__BB11_57;
	setp.eq.s32 	%p34, %r18, 1;
	@%p34 bra 	$L__BB11_55;
	shl.b32 	%r761, %r848, 7;
	add.s32 	%r762, %r761, %r4;
	mul.wide.s32 	%rd56, %r762, 104;
	add.s64 	%rd57, %rd7, %rd56;
	add.s64 	%rd58, %rd8, %rd56;
	ld.global.v2.u32 	{%r763, %r764}, [%rd57];
	ld.global.v2.u32 	{%r765, %r766}, [%rd57+8];
	ld.global.v2.u32 	{%r767, %r768}, [%rd57+16];
	ld.global.v2.u32 	{%r769, %r770}, [%rd57+24];
	ld.global.v2.u32 	{%r771, %r772}, [%rd57+32];
	ld.global.v2.u32 	{%r773, %r774}, [%rd57+40];
	ld.global.v2.u32 	{%r775, %r776}, [%rd57+48];
	ld.global.v2.u32 	{%r777, %r778}, [%rd57+56];
	ld.global.v2.u32 	{%r779, %r780}, [%rd57+64];
	ld.global.v2.u32 	{%r781, %r782}, [%rd57+72];
	ld.global.v2.u32 	{%r783, %r784}, [%rd57+80];
	.pragma "used_bytes_mask 247";
	ld.global.v2.u32 	{%r785, %r786}, [%rd57+88];
	ld.global.v2.u32 	{%r787, %r788}, [%rd57+96];
	st.global.v2.u32 	[%rd58], {%r763, %r764};
	st.global.v2.u32 	[%rd58+8], {%r765, %r766};
	st.global.v2.u32 	[%rd58+16], {%r767, %r768};
	st.global.v2.u32 	[%rd58+24], {%r769, %r770};
	st.global.v2.u32 	[%rd58+32], {%r771, %r772};
	st.global.v2.u32 	[%rd58+40], {%r773, %r774};
	st.global.v2.u32 	[%rd58+48], {%r775, %r776};
	st.global.v2.u32 	[%rd58+56], {%r777, %r778};
	st.global.v2.u32 	[%rd58+64], {%r779, %r780};
	st.global.v2.u32 	[%rd58+72], {%r781, %r782};
	st.global.v2.u32 	[%rd58+80], {%r783, %r784};
	st.global.v2.u32 	[%rd58+88], {%r785, %r786};
	st.global.v2.u32 	[%rd58+96], {%r787, %r788};
	ld.global.v2.u32 	{%r789, %r790}, [%rd57+13312];
	ld.global.v2.u32 	{%r791, %r792}, [%rd57+13320];
	ld.global.v2.u32 	{%r793, %r794}, [%rd57+13328];
	ld.global.v2.u32 	{%r795, %r796}, [%rd57+13336];
	ld.global.v2.u32 	{%r797, %r798}, [%rd57+13344];
	ld.global.v2.u32 	{%r799, %r800}, [%rd57+13352];
	ld.global.v2.u32 	{%r801, %r802}, [%rd57+13360];
	ld.global.v2.u32 	{%r803, %r804}, [%rd57+13368];
	ld.global.v2.u32 	{%r805, %r806}, [%rd57+13376];
	ld.global.v2.u32 	{%r807, %r808}, [%rd57+13384];
	ld.global.v2.u32 	{%r809, %r810}, [%rd57+13392];
	.pragma "used_bytes_mask 247";
	ld.global.v2.u32 	{%r811, %r812}, [%rd57+13400];
	ld.global.v2.u32 	{%r813, %r814}, [%rd57+13408];
	st.global.v2.u32 	[%rd58+13312], {%r789, %r790};
	st.global.v2.u32 	[%rd58+13320], {%r791, %r792};
	st.global.v2.u32 	[%rd58+13328], {%r793, %r794};
	st.global.v2.u32 	[%rd58+13336], {%r795, %r796};
	st.global.v2.u32 	[%rd58+13344], {%r797, %r798};
	st.global.v2.u32 	[%rd58+13352], {%r799, %r800};
	st.global.v2.u32 	[%rd58+13360], {%r801, %r802};
	st.global.v2.u32 	[%rd58+13368], {%r803, %r804};
	st.global.v2.u32 	[%rd58+13376], {%r805, %r806};
	st.global.v2.u32 	[%rd58+13384], {%r807, %r808};
	st.global.v2.u32 	[%rd58+13392], {%r809, %r810};
	st.global.v2.u32 	[%rd58+13400], {%r811, %r812};
	st.global.v2.u32 	[%rd58+13408], {%r813, %r814};
	add.s32 	%r848, %r848, 2;
$L__BB11_55:
	and.b32  	%r815, %r36, 1;
	setp.eq.b32 	%p35, %r815, 1;
	not.pred 	%p36, %p35;
	@%p36 bra 	$L__BB11_57;
	shl.b32 	%r816, %r848, 7;
	add.s32 	%r817, %r816, %r4;
	mul.wide.s32 	%rd59, %r817, 104;
	add.s64 	%rd60, %rd7, %rd59;
	add.s64 	%rd61, %rd8, %rd59;
	ld.global.v2.u32 	{%r818, %r819}, [%rd60];
	ld.global.v2.u32 	{%r820, %r821}, [%rd60+8];
	ld.global.v2.u32 	{%r822, %r823}, [%rd60+16];
	ld.global.v2.u32 	{%r824, %r825}, [%rd60+24];
	ld.global.v2.u32 	{%r826, %r827}, [%rd60+32];
	ld.global.v2.u32 	{%r828, %r829}, [%rd60+40];
	ld.global.v2.u32 	{%r830, %r831}, [%rd60+48];
	ld.global.v2.u32 	{%r832, %r833}, [%rd60+56];
	ld.global.v2.u32 	{%r834, %r835}, [%rd60+64];
	ld.global.v2.u32 	{%r836, %r837}, [%rd60+72];
	ld.global.v2.u32 	{%r838, %r839}, [%rd60+80];
	.pragma "used_bytes_mask 247";
	ld.global.v2.u32 	{%r840, %r841}, [%rd60+88];
	ld.global.v2.u32 	{%r842, %r843}, [%rd60+96];
	st.global.v2.u32 	[%rd61], {%r818, %r819};
	st.global.v2.u32 	[%rd61+8], {%r820, %r821};
	st.global.v2.u32 	[%rd61+16], {%r822, %r823};
	st.global.v2.u32 	[%rd61+24], {%r824, %r825};
	st.global.v2.u32 	[%rd61+32], {%r826, %r827};
	st.global.v2.u32 	[%rd61+40], {%r828, %r829};
	st.global.v2.u32 	[%rd61+48], {%r830, %r831};
	st.global.v2.u32 	[%rd61+56], {%r832, %r833};
	st.global.v2.u32 	[%rd61+64], {%r834, %r835};
	st.global.v2.u32 	[%rd61+72], {%r836, %r837};
	st.global.v2.u32 	[%rd61+80], {%r838, %r839};
	st.global.v2.u32 	[%rd61+88], {%r840, %r841};
	st.global.v2.u32 	[%rd61+96], {%r842, %r843};
$L__BB11_57:
	ret;

}
	// .globl	_ZN3cub18CUB_300001_SM_10006detail9transform16transform_kernelINS2_10policy_hubILb1EN4cuda3std3__45tupleIJN6thrust24THRUST_300001_SM_1000_NS7pointerI11AutomobilisNSA_8cuda_cub3tagENSA_11use_defaultESF_EEEEEE10policy1000EiNS7_10__identityEPSC_JSL_EEEvT0_iT1_T2_DpNS2_10kernel_argIT3_EE
.visible .entry _ZN3cub18CUB_300001_SM_10006detail9transform16transform_kernelINS2_10policy_hubILb1EN4cuda3std3__45tupleIJN6thrust24THRUST_300001_SM_1000_NS7pointerI11AutomobilisNSA_8cuda_cub3tagENSA_11use_defaultESF_EEEEEE10policy1000EiNS7_10__identityEPSC_JSL_EEEvT0_iT1_T2_DpNS2_10kernel_argIT3_EE(
	.param .u32 _ZN3cub18CUB_300001_SM_10006detail9transform16transform_kernelINS2_10policy_hubILb1EN4cuda3std3__45tupleIJN6thrust24THRUST_300001_SM_1000_NS7pointerI11AutomobilisNSA_8cuda_cub3tagENSA_11use_defaultESF_EEEEEE10policy1000EiNS7_10__identityEPSC_JSL_EEEvT0_iT1_T2_DpNS2_10kernel_argIT3_EE_param_0,
	.param .u32 _ZN3cub18CUB_300001_SM_10006detail9transform16transform_kernelINS2_10policy_hubILb1EN4cuda3std3__45tupleIJN6thrust24THRUST_300001_SM_1000_NS7pointerI11AutomobilisNSA_8cuda_cub3tagENSA_11use_defaultESF_EEEEEE10policy1000EiNS7_10__identityEPSC_JSL_EEEvT0_iT1_T2_DpNS2_10kernel_argIT3_EE_param_1,
	.param .align 1 .b8 _ZN3cub18CUB_300001_SM_10006detail9transform16transform_kernelINS2_10policy_hubILb1EN4cuda3std3__45tupleIJN6thrust24THRUST_300001_SM_1000_NS7pointerI11AutomobilisNSA_8cuda_cub3tagENSA_11use_defaultESF_EEEEEE10policy1000EiNS7_10__identityEPSC_JSL_EEEvT0_iT1_T2_DpNS2_10kernel_argIT3_EE_param_2[1],
	.param .u64 .ptr .align 1 _ZN3cub18CUB_300001_SM_10006detail9transform16transform_kernelINS2_10policy_hubILb1EN4cuda3std3__45tupleIJN6thrust24THRUST_300001_SM_1000_NS7pointerI11AutomobilisNSA_8cuda_cub3tagENSA_11use_defaultESF_EEEEEE10policy1000EiNS7_10__identityEPSC_JSL_EEEvT0_iT1_T2_DpNS2_10kernel_argIT3_EE_param_3,
	.param .align 8 .b8 _ZN3cub18CUB_300001_SM_10006detail9transform16transform_kernelINS2_10policy_hubILb1EN4cuda3std3__45tupleIJN6thrust24THRUST_300001_SM_1000_NS7pointerI11AutomobilisNSA_8cuda_cub3tagENSA_11use_defaultESF_EEEEEE10policy1000EiNS7_10__identityEPSC_JSL_EEEvT0_iT1_T2_DpNS2_10kernel_argIT3_EE_param_4[16]
)
.maxntid 128
{
	.reg .pred 	%p<37>;
	.reg .b32 	%r<856>;
	.reg .b64 	%rd<58>;

	ld.param.u32 	%r39, [_ZN3cub18CUB_300001_SM_10006detail9transform16transform_kernelINS2_10policy_hubILb1EN4cuda3std3__45tupleIJN6thrust24THRUST_300001_SM_1000_NS7pointerI11AutomobilisNSA_8cuda_cub3tagENSA_11use_defaultESF_EEEEEE10policy1000EiNS7_10__identityEPSC_JSL_EEEvT0_iT1_T2_DpNS2_10kernel_argIT3_EE_param_0];
	ld.param.u64 	%rd10, [_ZN3cub18CUB_300001_SM_10006detail9transform16transform_kernelINS2_10policy_hubILb1EN4cuda3std3__45tupleIJN6thrust24THRUST_300001_SM_1000_NS7pointerI11AutomobilisNSA_8cuda_cub3tagENSA_11use_defaultESF_EEEEEE10policy1000EiNS7_10__identityEPSC_JSL_EEEvT0_iT1_T2_DpNS2_10kernel_argIT3_EE_param_4];
	ld.param.u32 	%r38, [_ZN3cub18CUB_300001_SM_10006detail9transform16transform_kernelINS2_10policy_hubILb1EN4cuda3std3__45tupleIJN6thrust24THRUST_300001_SM_1000_NS7pointerI11AutomobilisNSA_8cuda_cub3tagENSA_11use_defaultESF_EEEEEE10policy1000EiNS7_10__identityEPSC_JSL_EEEvT0_iT1_T2_DpNS2_10kernel_argIT3_EE_param_1];
	ld.param.u64 	%rd11, [_ZN3cub18CUB_300001_SM_10006detail9transform16transform_kernelINS2_10policy_hubILb1EN4cuda3std3__45tupleIJN6thrust24THRUST_300001_SM_1000_NS7pointerI11AutomobilisNSA_8cuda_cub3tagENSA_11use_defaultESF_EEEEEE10policy1000EiNS7_10__identityEPSC_JSL_EEEvT0_iT1_T2_DpNS2_10kernel_argIT3_EE_param_3];
	cvta.to.global.u64 	%rd1, %rd11;
	cvta.to.global.u64 	%rd2, %rd10;
	shl.b32 	%r1, %r38, 7;
	mov.u32 	%r40, %ctaid.x;
	mul.lo.s32 	%r2, %r1, %r40;
	sub.s32 	%r3, %r39, %r2;
	min.s32 	%r4, %r1, %r3;
	mul.lo.s32 	%r5, %r4, 104;
	mov.u32 	%r6, %tid.x;
	shl.b32 	%r847, %r6, 7;
	setp.ge.s32 	%p1, %r847, %r5;
	@%p1 bra 	$L__BB12_3;
	mul.wide.u32 	%rd12, %r6, 128;
	add.s64 	%rd13, %rd2, %rd12;
	mul.wide.s32 	%rd14, %r2, 104;
	add.s64 	%rd57, %rd13, %rd14;
$L__BB12_2:
	.pragma "nounroll";
	// begin inline asm
	prefetch.global.L2 [%rd57];
	// end inline asm
	add.s32 	%r847, %r847, 16384;
	add.s64 	%rd57, %rd57, 16384;
	setp.lt.s32 	%p2, %r847, %r5;
	@%p2 bra 	$L__BB12_2;
$L__BB12_3:
	mul.wide.s32 	%rd16, %r2, 104;
	add.s64 	%rd6, %rd2, %rd16;
	add.s64 	%rd7, %rd1, %rd16;
	setp.gt.s32 	%p3, %r1, %r3;
	@%p3 bra 	$L__BB12_16;
	setp.lt.s32 	%p4, %r38, 1;
	@%p4 bra 	$L__BB12_57;
	and.b32  	%r10, %r38, 7;
	setp.lt.u32 	%p5, %r38, 8;
	mov.b32 	%r853, 0;
	@%p5 bra 	$L__BB12_8;
	and.b32  	%r853, %r38, 2147483640;
	mov.b32 	%r848, 0;
$L__BB12_7:
	.pragma "nounroll";
	shl.b32 	%r43, %r848, 7;
	add.s32 	%r44, %r43, %r6;
	mul.wide.u32 	%rd17, %r44, 104;
	add.s64 	%rd18, %rd6, %rd17;
	add.s64 	%rd19, %rd7, %rd17;
	ld.global.v2.u32 	{%r45, %r46}, [%rd18];
	ld.global.v2.u32 	{%r47, %r48}, [%rd18+8];
	ld.global.v2.u32 	{%r49, %r50}, [%rd18+16];
	ld.global.v2.u32 	{%r51, %r52}, [%rd18+24];
	ld.global.v2.u32 	{%r53, %r54}, [%rd18+32];
	ld.global.v2.u32 	{%r55, %r56}, [%rd18+40];
	ld.global.v2.u32 	{%r57, %r58}, [%rd18+48];
	ld.global.v2.u32 	{%r59, %r60}, [%rd18+56];
	ld.global.v2.u32 	{%r61, %r62}, [%rd18+64];
	ld.global.v2.u32 	{%r63, %r64}, [%rd18+72];
	ld.global.v2.u32 	{%r65, %r66}, [%rd18+80];
	.pragma "used_bytes_mask 247";
	ld.global.v2.u32 	{%r67, %r68}, [%rd18+88];
	ld.global.v2.u32 	{%r69, %r70}, [%rd18+96];
	st.global.v2.u32 	[%rd19], {%r45, %r46};
	st.global.v2.u32 	[%rd19+8], {%r47, %r48};
	st.global.v2.u32 	[%rd19+16], {%r49, %r50};
	st.global.v2.u32 	[%rd19+24], {%r51, %r52};
	st.global.v2.u32 	[%rd19+32], {%r53, %r54};
	st.global.v2.u32 	[%rd19+40], {%r55, %r56};
	st.global.v2.u32 	[%rd19+48], {%r57, %r58};
	st.global.v2.u32 	[%rd19+56], {%r59, %r60};
	st.global.v2.u32 	[%rd19+64], {%r61, %r62};
	st.global.v2.u32 	[%rd19+72], {%r63, %r64};
	st.global.v2.u32 	[%rd19+80], {%r65, %r66};
	st.global.v2.u32 	[%rd19+88], {%r67, %r68};
	st.global.v2.u32 	[%rd19+96], {%r69, %r70};
	add.s32 	%r71, %r44, 128;
	mul.wide.s32 	%rd20, %r71, 104;
	add.s64 	%rd21, %rd6, %rd20;
	add.s64 	%rd22, %rd7, %rd20;
	ld.global.v2.u32 	{%r72, %r73}, [%rd21];
	ld.global.v2.u32 	{%r74, %r75}, [%rd21+8];
	ld.global.v2.u32 	{%r76, %r77}, [%rd21+16];
	ld.global.v2.u32 	{%r78, %r79}, [%rd21+24];
	ld.global.v2.u32 	{%r80, %r81}, [%rd21+32];
	ld.global.v2.u32 	{%r82, %r83}, [%rd21+40];
	ld.global.v2.u32 	{%r84, %r85}, [%rd21+48];
	ld.global.v2.u32 	{%r86, %r87}, [%rd21+56];
	ld.global.v2.u32 	{%r88, %r89}, [%rd21+64];
	ld.global.v2.u32 	{%r90, %r91}, [%rd21+72];
	ld.global.v2.u32 	{%r92, %r93}, [%rd21+80];
	.pragma "used_bytes_mask 247";
	ld.global.v2.u32 	{%r94, %r95}, [%rd21+88];
	ld.global.v2.u32 	{%r96, %r97}, [%rd21+96];
	st.global.v2.u32 	[%rd22], {%r72, %r73};
	st.global.v2.u32 	[%rd22+8], {%r74, %r75};
	st.global.v2.u32 	[%rd22+16], {%r76, %r77};
	st.global.v2.u32 	[%rd22+24], {%r78, %r79};
	st.global.v2.u32 	[%rd22+32], {%r80, %r81};
	st.global.v2.u32 	[%rd22+40], {%r82, %r83};
	st.global.v2.u32 	[%rd22+48], {%r84, %r85};
	st.global.v2.u32 	[%rd22+56], {%r86, %r87};
	st.global.v2.u32 	[%rd22+64], {%r88, %r89};
	st.global.v2.u32 	[%rd22+72], {%r90, %r91};
	st.global.v2.u32 	[%rd22+80], {%r92, %r93};
	st.global.v2.u32 	[%rd22+88], {%r94, %r95};
	st.global.v2.u32 	[%rd22+96], {%r96, %r97};
	ld.global.v2.u32 	{%r98, %r99}, [%rd21+13312];
	ld.global.v2.u32 	{%r100, %r101}, [%rd21+13320];
	ld.global.v2.u32 	{%r102, %r103}, [%rd21+13328];
	ld.global.v2.u32 	{%r104, %r105}, [%rd21+13336];
	ld.global.v2.u32 	{%r106, %r107}, [%rd21+13344];
	ld.global.v2.u32 	{%r108, %r109}, [%rd21+13352];
	ld.global.v2.u32 	{%r110, %r111}, [%rd21+13360];
	ld.global.v2.u32 	{%r112, %r113}, [%rd21+13368];
	ld.global.v2.u32 	{%r114, %r115}, [%rd21+13376];
	ld.global.v2.u32 	{%r116, %r117}, [%rd21+13384];
	ld.global.v2.u32 	{%r118, %r119}, [%rd21+13392];
	.pragma "used_bytes_mask 247";
	ld.global.v2.u32 	{%r120, %r121}, [%rd21+13400];
	ld.global.v2.u32 	{%r122, %r123}, [%rd21+13408];
	st.global.v2.u32 	[%rd22+13312], {%r98, %r99};
	st.global.v2.u32 	[%rd22+13320], {%r100, %r101};
	st.global.v2.u32 	[%rd22+13328], {%r102, %r103};
	st.global.v2.u32 	[%rd22+13336], {%r104, %r105};
	st.global.v2.u32 	[%rd22+13344], {%r106, %r107};
	st.global.v2.u32 	[%rd22+13352], {%r108, %r109};
	st.global.v2.u32 	[%rd22+13360], {%r110, %r111};
	st.global.v2.u32 	[%rd22+13368], {%r112, %r113};
	st.global.v2.u32 	[%rd22+13376], {%r114, %r115};
	st.global.v2.u32 	[%rd22+13384], {%r116, %r117};
	st.global.v2.u32 	[%rd22+13392], {%r118, %r119};
	st.global.v2.u32 	[%rd22+13400], {%r120, %r121};
	st.global.v2.u32 	[%rd22+13408], {%r122, %r123};
	ld.global.v2.u32 	{%r124, %r125}, [%rd21+26624];
	ld.global.v2.u32 	{%r126, %r127}, [%rd21+26632];
	ld.global.v2.u32 	{%r128, %r129}, [%rd21+26640];
	ld.global.v2.u32 	{%r130, %r131}, [%rd21+26648];
	ld.global.v2.u32 	{%r132, %r133}, [%rd21+26656];
	ld.global.v2.u32 	{%r134, %r135}, [%rd21+26664];
	ld.global.v2.u32 	{%r136, %r137}, [%rd21+26672];
	ld.global.v2.u32 	{%r138, %r139}, [%rd21+26680];
	ld.global.v2.u32 	{%r140, %r141}, [%rd21+26688];
	ld.global.v2.u32 	{%r142, %r143}, [%rd21+26696];
	ld.global.v2.u32 	{%r144, %r145}, [%rd21+26704];
	.pragma "used_bytes_mask 247";
	ld.global.v2.u32 	{%r146, %r147}, [%rd21+26712];
	ld.global.v2.u32 	{%r148, %r149}, [%rd21+26720];
	st.global.v2.u32 	[%rd22+26624], {%r124, %r125};
	st.global.v2.u32 	[%rd22+26632], {%r126, %r127};
	st.global.v2.u32 	[%rd22+26640], {%r128, %r129};
	st.global.v2.u32 	[%rd22+26648], {%r130, %r131};
	st.global.v2.u32 	[%rd22+26656], {%r132, %r133};
	st.global.v2.u32 	[%rd22+26664], {%r134, %r135};
	st.global.v2.u32 	[%rd22+26672], {%r136, %r137};
	st.global.v2.u32 	[%rd22+26680], {%r138, %r139};
	st.global.v2.u32 	[%rd22+26688], {%r140, %r141};
	st.global.v2.u32 	[%rd22+26696], {%r142, %r143};
	st.global.v2.u32 	[%rd22+26704], {%r144, %r145};
	st.global.v2.u32 	[%rd22+26712], {%r146, %r147};
	st.global.v2.u32 	[%rd22+26720], {%r148, %r149};
	ld.global.v2.u32 	{%r150, %r151}, [%rd21+39936];
	ld.global.v2.u32 	{%r152, %r153}, [%rd21+39944];
	ld.global.v2.u32 	{%r154, %r155}, [%rd21+39952];
	ld.global.v2.u32 	{%r156, %r157}, [%rd21+39960];
	ld.global.v2.u32 	{%r158, %r159}, [%rd21+39968];
	ld.global.v2.u32 	{%r160, %r161}, [%rd21+39976];
	ld.global.v2.u32 	{%r162, %r163}, [%rd21+39984];
	ld.global.v2.u32 	{%r164, %r165}, [%rd21+39992];
	ld.global.v2.u32 	{%r166, %r167}, [%rd21+40000];
	ld.global.v2.u32 	{%r168, %r169}, [%rd21+40008];
	ld.global.v2.u32 	{%r170, %r171}, [%rd21+40016];
	.pragma "used_bytes_mask 247";
	ld.global.v2.u32 	{%r172, %r173}, [%rd21+40024];
	ld.global.v2.u32 	{%r174, %r175}, [%rd21+40032];
	st.global.v2.u32 	[%rd22+39936], {%r150, %r151};
	st.global.v2.u32 	[%rd22+39944], {%r152, %r153};
	st.global.v2.u32 	[%rd22+39952], {%r154, %r155};
	st.global.v2.u32 	[%rd22+39960], {%r156, %r157};
	st.global.v2.u32 	[%rd22+39968], {%r158, %r159};
	st.global.v2.u32 	[%rd22+39976], {%r160, %r161};
	st.global.v2.u32 	[%rd22+39984], {%r162, %r163};
	st.global.v2.u32 	[%rd22+39992], {%r164, %r165};
	st.global.v2.u32 	[%rd22+40000], {%r166, %r167};
	st.global.v2.u32 	[%rd22+40008], {%r168, %r169};
	st.global.v2.u32 	[%rd22+40016], {%r170, %r171};
	st.global.v2.u32 	[%rd22+40024], {%r172, %r173};
	st.global.v2.u32 	[%rd22+40032], {%r174, %r175};
	ld.global.v2.u32 	{%r176, %r177}, [%rd21+53248];
	ld.global.v2.u32 	{%r178, %r179}, [%rd21+53256];
	ld.global.v2.u32 	{%r180, %r181}, [%rd21+53264];
	ld.global.v2.u32 	{%r182, %r183}, [%rd21+53272];
	ld.global.v2.u32 	{%r184, %r185}, [%rd21+53280];
	ld.global.v2.u32 	{%r186, %r187}, [%rd21+53288];
	ld.global.v2.u32 	{%r188, %r189}, [%rd21+53296];
	ld.global.v2.u32 	{%r190, %r191}, [%rd21+53304];
	ld.global.v2.u32 	{%r192, %r193}, [%rd21+53312];
	ld.global.v2.u32 	{%r194, %r195}, [%rd21+53320];
	ld.global.v2.u32 	{%r196, %r197}, [%rd21+53328];
	.pragma "used_bytes_mask 247";
	ld.global.v2.u32 	{%r198, %r199}, [%rd21+53336];
	ld.global.v2.u32 	{%r200, %r201}, [%rd21+53344];
	st.global.v2.u32 	[%rd22+53248], {%r176, %r177};
	st.global.v2.u32 	[%rd22+53256], {%r178, %r179};
	st.global.v2.u32 	[%rd22+53264], {%r180, %r181};
	st.global.v2.u32 	[%rd22+53272], {%r182, %r183};
	st.global.v2.u32 	[%rd22+53280], {%r184, %r185};
	st.global.v2.u32 	[%rd22+53288], {%r186, %r187};
	st.global.v2.u32 	[%rd22+53296], {%r188, %r189};
	st.global.v2.u32 	[%rd22+53304], {%r190, %r191};
	st.global.v2.u32 	[%rd22+53312], {%r192, %r193};
	st.global.v2.u32 	[%rd22+53320], {%r194, %r195};
	st.global.v2.u32 	[%rd22+53328], {%r196, %r197};
	st.global.v2.u32 	[%rd22+53336], {%r198, %r199};
	st.global.v2.u32 	[%rd22+53344], {%r200, %r201};
	ld.global.v2.u32 	{%r202, %r203}, [%rd21+66560];
	ld.global.v2.u32 	{%r204, %r205}, [%rd21+66568];
	ld.global.v2.u32 	{%r206, %r207}, [%rd21+66576];
	ld.global.v2.u32 	{%r208, %r209}, [%rd21+66584];
	ld.global.v2.u32 	{%r210, %r211}, [%rd21+66592];
	ld.global.v2.u32 	{%r212, %r213}, [%rd21+66600];
	ld.global.v2.u32 	{%r214, %r215}, [%rd21+66608];
	ld.global.v2.u32 	{%r216, %r217}, [%rd21+66616];
	ld.global.v2.u32 	{%r218, %r219}, [%rd21+66624];
	ld.global.v2.u32 	{%r220, %r221}, [%rd21+66632];
	ld.global.v2.u32 	{%r222, %r223}, [%rd21+66640];
	.pragma "used_bytes_mask 247";
	ld.global.v2.u32 	{%r224, %r225}, [%rd21+66648];
	ld.global.v2.u32 	{%r226, %r227}, [%rd21+66656];
	st.global.v2.u32 	[%rd22+66560], {%r202, %r203};
	st.global.v2.u32 	[%rd22+66568], {%r204, %r205};
	st.global.v2.u32 	[%rd22+66576], {%r206, %r207};
	st.global.v2.u32 	[%rd22+66584], {%r208, %r209};
	st.global.v2.u32 	[%rd22+66592], {%r210, %r211};
	st.global.v2.u32 	[%rd22+66600], {%r212, %r213};
	st.global.v2.u32 	[%rd22+66608], {%r214, %r215};
	st.global.v2.u32 	[%rd22+66616], {%r216, %r217};
	st.global.v2.u32 	[%rd22+66624], {%r218, %r219};
	st.global.v2.u32 	[%rd22+66632], {%r220, %r221};
	st.global.v2.u32 	[%rd22+66640], {%r222, %r223};
	st.global.v2.u32 	[%rd22+66648], {%r224, %r225};
	st.global.v2.u32 	[%rd22+66656], {%r226, %r227};
	ld.global.v2.u32 	{%r228, %r229}, [%rd21+79872];
	ld.global.v2.u32 	{%r230, %r231}, [%rd21+79880];
	ld.global.v2.u32 	{%r232, %r233}, [%rd21+79888];
	ld.global.v2.u32 	{%r234, %r235}, [%rd21+79896];
	ld.global.v2.u32 	{%r236, %r237}, [%rd21+79904];
	ld.global.v2.u32 	{%r238, %r239}, [%rd21+79912];
	ld.global.v2.u32 	{%r240, %r241}, [%rd21+79920];
	ld.global.v2.u32 	{%r242, %r243}, [%rd21+79928];
	ld.global.v2.u32 	{%r244, %r245}, [%rd21+79936];
	ld.global.v2.u32 	{%r246, %r247}, [%rd21+79944];
	ld.global.v2.u32 	{%r248, %r249}, [%rd21+79952];
	.pragma "used_bytes_mask 247";
	ld.global.v2.u32 	{%r250, %r251}, [%rd21+79960];
	ld.global.v2.u32 	{%r252, %r253}, [%rd21+79968];
	st.global.v2.u32 	[%rd22+79872], {%r228, %r229};
	st.global.v2.u32 	[%rd22+79880], {%r230, %r231};
	st.global.v2.u32 	[%rd22+79888], {%r232, %r233};
	st.global.v2.u32 	[%rd22+79896], {%r234, %r235};
	st.global.v2.u32 	[%rd22+79904], {%r236, %r237};
	st.global.v2.u32 	[%rd22+79912], {%r238, %r239};
	st.global.v2.u32 	[%rd22+79920], {%r240, %r241};
	st.global.v2.u32 	[%rd22+79928], {%r242, %r243};
	st.global.v2.u32 	[%rd22+79936], {%r244, %r245};
	st.global.v2.u32 	[%rd22+79944], {%r246, %r247};
	st.global.v2.u32 	[%rd22+79952], {%r248, %r249};
	st.global.v2.u32 	[%rd22+79960], {%r250, %r251};
	st.global.v2.u32 	[%rd22+79968], {%r252, %r253};
	add.s32 	%r848, %r848, 8;
	setp.eq.s32 	%p6, %r848, %r853;
	@%p6 bra 	$L__BB12_8;
	bra.uni 	$L__BB12_7;
$L__BB12_8:
	setp.eq.s32 	%p7, %r10, 0;
	@%p7 bra 	$L__BB12_57;
	and.b32  	%r33, %r38, 3;
	setp.lt.u32 	%p8, %r10, 4;
	@%p8 bra 	$L__BB12_11;
	shl.b32 	%r254, %r853, 7;
	add.s32 	%r255, %r254, %r6;
	mul.wide.s32 	%rd23, %r255, 104;
	add.s64 	%rd24, %rd6, %rd23;
	add.s64 	%rd25, %rd7, %rd23;
	ld.global.v2.u32 	{%r256, %r257}, [%rd24];
	ld.global.v2.u32 	{%r258, %r259}, [%rd24+8];
	ld.global.v2.u32 	{%r260, %r261}, [%rd24+16];
	ld.global.v2.u32 	{%r262, %r263}, [%rd24+24];
	ld.global.v2.u32 	{%r264, %r265}, [%rd24+32];
	ld.global.v2.u32 	{%r266, %r267}, [%rd24+40];
	ld.global.v2.u32 	{%r268, %r269}, [%rd24+48];
	ld.global.v2.u32 	{%r270, %r271}, [%rd24+56];
	ld.global.v2.u32 	{%r272, %r273}, [%rd24+64];
	ld.global.v2.u32 	{%r274, %r275}, [%rd24+72];
	ld.global.v2.u32 	{%r276, %r277}, [%rd24+80];
	.pragma "used_bytes_mask 247";
	ld.global.v2.u32 	{%r278, %r279}, [%rd24+88];
	ld.global.v2.u32 	{%r280, %r281}, [%rd24+96];
	st.global.v2.u32 	[%rd25], {%r256, %r257};
	st.global.v2.u32 	[%rd25+8], {%r258, %r259};
	st.global.v2.u32 	[%rd25+16], {%r260, %r261};
	st.global.v2.u32 	[%rd25+24], {%r262, %r263};
	st.global.v2.u32 	[%rd25+32], {%r264, %r265};
	st.global.v2.u32 	[%rd25+40], {%r266, %r267};
	st.global.v2.u32 	[%rd25+48], {%r268, %r269};
	st.global.v2.u32 	[%rd25+56], {%r270, %r271};
	st.global.v2.u32 	[%rd25+64], {%r272, %r273};
	st.global.v2.u32 	[%rd25+72], {%r274, %r275};
	st.global.v2.u32 	[%rd25+80], {%r276, %r277};
	st.global.v2.u32 	[%rd25+88], {%r278, %r279};
	st.global.v2.u32 	[%rd25+96], {%r280, %r281};
	ld.global.v2.u32 	{%r282, %r283}, [%rd24+13312];
	ld.global.v2.u32 	{%r284, %r285}, [%rd24+13320];
	ld.global.v2.u32 	{%r286, %r287}, [%rd24+13328];
	ld.global.v2.u32 	{%r288, %r289}, [%rd24+13336];
	ld.global.v2.u32 	{%r290, %r291}, [%rd24+13344];
	ld.global.v2.u32 	{%r292, %r293}, [%rd24+13352];
	ld.global.v2.u32 	{%r294, %r295}, [%rd24+13360];
	ld.global.v2.u32 	{%r296, %r297}, [%rd24+13368];
	ld.global.v2.u32 	{%r298, %r299}, [%rd24+13376];
	ld.global.v2.u32 	{%r300, %r301}, [%rd24+13384];
	ld.global.v2.u32 	{%r302, %r303}, [%rd24+13392];
	.pragma "used_bytes_mask 247";
	ld.global.v2.u32 	{%r304, %r305}, [%rd24+13400];
	ld.global.v2.u32 	{%r306, %r307}, [%rd24+13408];
	st.global.v2.u32 	[%rd25+13312], {%r282, %r283};
	st.global.v2.u32 	[%rd25+13320], {%r284, %r285};
	st.global.v2.u32 	[%rd25+13328], {%r286, %r287};
	st.global.v2.u32 	[%rd25+13336], {%r288, %r289};
	st.global.v2.u32 	[%rd25+13344], {%r290, %r291};
	st.global.v2.u32 	[%rd25+13352], {%r292, %r293};
	st.global.v2.u32 	[%rd25+13360], {%r294, %r295};
	st.global.v2.u32 	[%rd25+13368], {%r296, %r297};
	st.global.v2.u32 	[%rd25+13376], {%r298, %r299};
	st.global.v2.u32 	[%rd25+13384], {%r300, %r301};
	st.global.v2.u32 	[%rd25+13392], {%r302, %r303};
	st.global.v2.u32 	[%rd25+13400], {%r304, %r305};
	st.global.v2.u32 	[%rd25+13408], {%r306, %r307};
	ld.global.v2.u32 	{%r308, %r309}, [%rd24+26624];
	ld.global.v2.u32 	{%r310, %r311}, [%rd24+26632];
	ld.global.v2.u32 	{%r312, %r313}, [%rd24+26640];
	ld.global.v2.u32 	{%r314, %r315}, [%rd24+26648];
	ld.global.v2.u32 	{%r316, %r317}, [%rd24+26656];
	ld.global.v2.u32 	{%r318, %r319}, [%rd24+26664];
	ld.global.v2.u32 	{%r320, %r321}, [%rd24+26672];
	ld.global.v2.u32 	{%r322, %r323}, [%rd24+26680];
	ld.global.v2.u32 	{%r324, %r325}, [%rd24+26688];
	ld.global.v2.u32 	{%r326, %r327}, [%rd24+26696];
	ld.global.v2.u32 	{%r328, %r329}, [%rd24+26704];
	.pragma "used_bytes_mask 247";
	ld.global.v2.u32 	{%r330, %r331}, [%rd24+26712];
	ld.global.v2.u32 	{%r332, %r333}, [%rd24+26720];
	st.global.v2.u32 	[%rd25+26624], {%r308, %r309};
	st.global.v2.u32 	[%rd25+26632], {%r310, %r311};
	st.global.v2.u32 	[%rd25+26640], {%r312, %r313};
	st.global.v2.u32 	[%rd25+26648], {%r314, %r315};
	st.global.v2.u32 	[%rd25+26656], {%r316, %r317};
	st.global.v2.u32 	[%rd25+26664], {%r318, %r319};
	st.global.v2.u32 	[%rd25+26672], {%r320, %r321};
	st.global.v2.u32 	[%rd25+26680], {%r322, %r323};
	st.global.v2.u32 	[%rd25+26688], {%r324, %r325};
	st.global.v2.u32 	[%rd25+26696], {%r326, %r327};
	st.global.v2.u32 	[%rd25+26704], {%r328, %r329};
	st.global.v2.u32 	[%rd25+26712], {%r330, %r331};
	st.global.v2.u32 	[%rd25+26720], {%r332, %r333};
	ld.global.v2.u32 	{%r334, %r335}, [%rd24+39936];
	ld.global.v2.u32 	{%r336, %r337}, [%rd24+39944];
	ld.global.v2.u32 	{%r338, %r339}, [%rd24+39952];
	ld.global.v2.u32 	{%r340, %r341}, [%rd24+39960];
	ld.global.v2.u32 	{%r342, %r343}, [%rd24+39968];
	ld.global.v2.u32 	{%r344, %r345}, [%rd24+39976];
	ld.global.v2.u32 	{%r346, %r347}, [%rd24+39984];
	ld.global.v2.u32 	{%r348, %r349}, [%rd24+39992];
	ld.global.v2.u32 	{%r350, %r351}, [%rd24+40000];
	ld.global.v2.u32 	{%r352, %r353}, [%rd24+40008];
	ld.global.v2.u32 	{%r354, %r355}, [%rd24+40016];
	.pragma "used_bytes_mask 247";
	ld.global.v2.u32 	{%r356, %r357}, [%rd24+40024];
	ld.global.v2.u32 	{%r358, %r359}, [%rd24+40032];
	st.global.v2.u32 	[%rd25+39936], {%r334, %r335};
	st.global.v2.u32 	[%rd25+39944], {%r336, %r337};
	st.global.v2.u32 	[%rd25+39952], {%r338, %r339};
	st.global.v2.u32 	[%rd25+39960], {%r340, %r341};
	st.global.v2.u32 	[%rd25+39968], {%r342, %r343};
	st.global.v2.u32 	[%rd25+39976], {%r344, %r345};
	st.global.v2.u32 	[%rd25+39984], {%r346, %r347};
	st.global.v2.u32 	[%rd25+39992], {%r348, %r349};
	st.global.v2.u32 	[%rd25+40000], {%r350, %r351};
	st.global.v2.u32 	[%rd25+40008], {%r352, %r353};
	st.global.v2.u32 	[%rd25+40016], {%r354, %r355};
	st.global.v2.u32 	[%rd25+40024], {%r356, %r357};
	st.global.v2.u32 	[%rd25+40032], {%r358, %r359};
	add.s32 	%r853, %r853, 4;
$L__BB12_11:
	setp.eq.s32 	%p9, %r33, 0;
	@%p9 bra 	$L__BB12_57;
	setp.eq.s32 	%p10, %r33, 1;
	@%p10 bra 	$L__BB12_14;
	shl.b32 	%r360, %r853, 7;
	add.s32 	%r361, %r360, %r6;
	mul.wide.s32 	%rd26, %r361, 104;
	add.s64 	%rd27, %rd6, %rd26;
	add.s64 	%rd28, %rd7, %rd26;
	ld.global.v2.u32 	{%r362, %r363}, [%rd27];
	ld.global.v2.u32 	{%r364, %r365}, [%rd27+8];
	ld.global.v2.u32 	{%r366, %r367}, [%rd27+16];
	ld.global.v2.u32 	{%r368, %r369}, [%rd27+24];
	ld.global.v2.u32 	{%r370, %r371}, [%rd27+32];
	ld.global.v2.u32 	{%r372, %r373}, [%rd27+40];
	ld.global.v2.u32 	{%r374, %r375}, [%rd27+48];
	ld.global.v2.u32 	{%r376, %r377}, [%rd27+56];
	ld.global.v2.u32 	{%r378, %r379}, [%rd27+64];
	ld.global.v2.u32 	{%r380, %r381}, [%rd27+72];
	ld.global.v2.u32 	{%r382, %r383}, [%rd27+80];
	.pragma "used_bytes_mask 247";
	ld.global.v2.u32 	{%r384, %r385}, [%rd27+88];
	ld.global.v2.u32 	{%r386, %r387}, [%rd27+96];
	st.global.v2.u32 	[%rd28], {%r362, %r363};
	st.global.v2.u32 	[%rd28+8], {%r364, %r365};
	st.global.v2.u32 	[%rd28+16], {%r366, %r367};
	st.global.v2.u32 	[%rd28+24], {%r368, %r369};
	st.global.v2.u32 	[%rd28+32], {%r370, %r371};
	st.global.v2.u32 	[%rd28+40], {%r372, %r373};
	st.global.v2.u32 	[%rd28+48], {%r374, %r375};
	st.global.v2.u32 	[%rd28+56], {%r376, %r377};
	st.global.v2.u32 	[%rd28+64], {%r378, %r379};
	st.global.v2.u32 	[%rd28+72], {%r380, %r381};
	st.global.v2.u32 	[%rd28+80], {%r382, %r383};
	st.global.v2.u32 	[%rd28+88], {%r384, %r385};
	st.global.v2.u32 	[%rd28+96], {%r386, %r387};
	ld.global.v2.u32 	{%r388, %r389}, [%rd27+13312];
	ld.global.v2.u32 	{%r390, %r391}, [%rd27+13320];
	ld.global.v2.u32 	{%r392, %r393}, [%rd27+13328];
	ld.global.v2.u32 	{%r394, %r395}, [%rd27+13336];
	ld.global.v2.u32 	{%r396, %r397}, [%rd27+13344];
	ld.global.v2.u32 	{%r398, %r399}, [%rd27+13352];
	ld.global.v2.u32 	{%r400, %r401}, [%rd27+13360];
	ld.global.v2.u32 	{%r402, %r403}, [%rd27+13368];
	ld.global.v2.u32 	{%r404, %r405}, [%rd27+13376];
	ld.global.v2.u32 	{%r406, %r407}, [%rd27+13384];
	ld.global.v2.u32 	{%r408, %r409}, [%rd27+13392];
	.pragma "used_bytes_mask 247";
	ld.global.v2.u32 	{%r410, %r411}, [%rd27+13400];
	ld.global.v2.u32 	{%r412, %r413}, [%rd27+13408];
	st.global.v2.u32 	[%rd28+13312], {%r388, %r389};
	st.global.v2.u32 	[%rd28+13320], {%r390, %r391};
	st.global.v2.u32 	[%rd28+13328], {%r392, %r393};
	st.global.v2.u32 	[%rd28+13336], {%r394, %r395};
	st.global.v2.u32 	[%rd28+13344], {%r396, %r397};
	st.global.v2.u32 	[%rd28+13352], {%r398, %r399};
	st.global.v2.u32 	[%rd28+13360], {%r400, %r401};
	st.global.v2.u32 	[%rd28+13368], {%r402, %r403};
	st.global.v2.u32 	[%rd28+13376], {%r404, %r405};
	st.global.v2.u32 	[%rd28+13384], {%r406, %r407};
	st.global.v2.u32 	[%rd28+13392], {%r408, %r409};
	st.global.v2.u32 	[%rd28+13400], {%r410, %r411};
	st.global.v2.u32 	[%rd28+13408], {%r412, %r413};
	add.s32 	%r853, %r853, 2;
$L__BB12_14:
	and.b32  	%r414, %r38, 1;
	setp.eq.b32 	%p11, %r414, 1;
	not.pred 	%p12, %p11;
	@%p12 bra 	$L__BB12_57;
	shl.b32 	%r415, %r853, 7;
	add.s32 	%r416, %r415, %r6;
	mul.wide.s32 	%rd29, %r416, 104;
	add.s64 	%rd30, %rd6, %rd29;
	add.s64 	%rd31, %rd7, %rd29;
	ld.global.v2.u32 	{%r417, %r418}, [%rd30];
	ld.global.v2.u32 	{%r419, %r420}, [%rd30+8];
	ld.global.v2.u32 	{%r421, %r422}, [%rd30+16];
	ld.global.v2.u32 	{%r423, %r424}, [%rd30+24];
	ld.global.v2.u32 	{%r425, %r426}, [%rd30+32];
	ld.global.v2.u32 	{%r427, %r428}, [%rd30+40];
	ld.global.v2.u32 	{%r429, %r430}, [%rd30+48];
	ld.global.v2.u32 	{%r431, %r432}, [%rd30+56];
	ld.global.v2.u32 	{%r433, %r434}, [%rd30+64];
	ld.global.v2.u32 	{%r435, %r436}, [%rd30+72];
	ld.global.v2.u32 	{%r437, %r438}, [%rd30+80];
	.pragma "used_bytes_mask 247";
	ld.global.v2.u32 	{%r439, %r440}, [%rd30+88];
	ld.global.v2.u32 	{%r441, %r442}, [%rd30+96];
	st.global.v2.u32 	[%rd31], {%r417, %r418};
	st.global.v2.u32 	[%rd31+8], {%r419, %r420};
	st.global.v2.u32 	[%rd31+16], {%r421, %r422};
	st.global.v2.u32 	[%rd31+24], {%r423, %r424};
	st.global.v2.u32 	[%rd31+32], {%r425, %r426};
	st.global.v2.u32 	[%rd31+40], {%r427, %r428};
	st.global.v2.u32 	[%rd31+48], {%r429, %r430};
	st.global.v2.u32 	[%rd31+56], {%r431, %r432};
	st.global.v2.u32 	[%rd31+64], {%r433, %r434};
	st.global.v2.u32 	[%rd31+72], {%r435, %r436};
	st.global.v2.u32 	[%rd31+80], {%r437, %r438};
	st.global.v2.u32 	[%rd31+88], {%r439, %r440};
	st.global.v2.u32 	[%rd31+96], {%r441, %r442};
	bra.uni 	$L__BB12_57;
$L__BB12_16:
	setp.lt.s32 	%p13, %r38, 1;
	@%p13 bra 	$L__BB12_57;
	and.b32  	%r12, %r38, 7;
	setp.lt.u32 	%p14, %r38, 8;
	mov.b32 	%r850, 0;
	@%p14 bra 	$L__BB12_36;
	and.b32  	%r850, %r38, 2147483640;
	mov.b32 	%r849, 0;
$L__BB12_19:
	.pragma "nounroll";
	shl.b32 	%r445, %r849, 7;
	add.s32 	%r17, %r445, %r6;
	setp.ge.s32 	%p15, %r17, %r4;
	@%p15 bra 	$L__BB12_21;
	mul.wide.u32 	%rd32, %r17, 104;
	add.s64 	%rd33, %rd6, %rd32;
	add.s64 	%rd34, %rd7, %rd32;
	ld.global.v2.u32 	{%r446, %r447}, [%rd33];
	ld.global.v2.u32 	{%r448, %r449}, [%rd33+8];
	ld.global.v2.u32 	{%r450, %r451}, [%rd33+16];
	ld.global.v2.u32 	{%r452, %r453}, [%rd33+24];
	ld.global.v2.u32 	{%r454, %r455}, [%rd33+32];
	ld.global.v2.u32 	{%r456, %r457}, [%rd33+40];
	ld.global.v2.u32 	{%r458, %r459}, [%rd33+48];
	ld.global.v2.u32 	{%r460, %r461}, [%rd33+56];
	ld.global.v2.u32 	{%r462, %r463}, [%rd33+64];
	ld.global.v2.u32 	{%r464, %r465}, [%rd33+72];
	ld.global.v2.u32 	{%r466, %r467}, [%rd33+80];
	.pragma "used_bytes_mask 247";
	ld.global.v2.u32 	{%r468, %r469}, [%rd33+88];
	ld.global.v2.u32 	{%r470, %r471}, [%rd33+96];
	st.global.v2.u32 	[%rd34], {%r446, %r447};
	st.global.v2.u32 	[%rd34+8], {%r448, %r449};
	st.global.v2.u32 	[%rd34+16], {%r450, %r451};
	st.global.v2.u32 	[%rd34+24], {%r452, %r453};
	st.global.v2.u32 	[%rd34+32], {%r454, %r455};
	st.global.v2.u32 	[%rd34+40], {%r456, %r457};
	st.global.v2.u32 	[%rd34+48], {%r458, %r459};
	st.global.v2.u32 	[%rd34+56], {%r460, %r461};
	st.global.v2.u32 	[%rd34+64], {%r462, %r463};
	st.global.v2.u32 	[%rd34+72], {%r464, %r465};
	st.global.v2.u32 	[%rd34+80], {%r466, %r467};
	st.global.v2.u32 	[%rd34+88], {%r468, %r469};
	st.global.v2.u32 	[%rd34+96], {%r470, %r471};
$L__BB12_21:
	add.s32 	%r472, %r17, 128;
	setp.ge.s32 	%p16, %r472, %r4;
	mul.wide.s32 	%rd35, %r472, 104;
	add.s64 	%rd8, %rd6, %rd35;
	add.s64 	%rd9, %rd7, %rd35;
	@%p16 bra 	$L__BB12_23;
	ld.global.v2.u32 	{%r473, %r474}, [%rd8];
	ld.global.v2.u32 	{%r475, %r476}, [%rd8+8];
	ld.global.v2.u32 	{%r477, %r478}, [%rd8+16];
	ld.global.v2.u32 	{%r479, %r480}, [%rd8+24];
	ld.global.v2.u32 	{%r481, %r482}, [%rd8+32];
	ld.global.v2.u32 	{%r483, %r484}, [%rd8+40];
	ld.global.v2.u32 	{%r485, %r486}, [%rd8+48];
	ld.global.v2.u32 	{%r487, %r488}, [%rd8+56];
	ld.global.v2.u32 	{%r489, %r490}, [%rd8+64];
	ld.global.v2.u32 	{%r491, %r492}, [%rd8+72];
	ld.global.v2.u32 	{%r493, %r494}, [%rd8+80];
	.pragma "used_bytes_mask 247";
	ld.global.v2.u32 	{%r495, %r496}, [%rd8+88];
	ld.global.v2.u32 	{%r497, %r498}, [%rd8+96];
	st.global.v2.u32 	[%rd9], {%r473, %r474};
	st.global.v2.u32 	[%rd9+8], {%r475, %r476};
	st.global.v2.u32 	[%rd9+16], {%r477, %r478};
	st.global.v2.u32 	[%rd9+24], {%r479, %r480};
	st.global.v2.u32 	[%rd9+32], {%r481, %r482};
	st.global.v2.u32 	[%rd9+40], {%r483, %r484};
	st.global.v2.u32 	[%rd9+48], {%r485, %r486};
	st.global.v2.u32 	[%rd9+56], {%r487, %r488};
	st.global.v2.u32 	[%rd9+64], {%r489, %r490};
	st.global.v2.u32 	[%rd9+72], {%r491, %r492};
	st.global.v2.u32 	[%rd9+80], {%r493, %r494};
	st.global.v2.u32 	[%rd9+88], {%r495, %r496};
	st.global.v2.u32 	[%rd9+96], {%r497, %r498};
$L__BB12_23:
	add.s32 	%r499, %r17, 256;
	setp.ge.s32 	%p17, %r499, %r4;
	@%p17 bra 	$L__BB12_25;
	ld.global.v2.u32 	{%r500, %r501}, [%rd8+13312];
	ld.global.v2.u32 	{%r502, %r503}, [%rd8+13320];
	ld.global.v2.u32 	{%r504, %r505}, [%rd8+13328];
	ld.global.v2.u32 	{%r506, %r507}, [%rd8+13336];
	ld.global.v2.u32 	{%r508, %r509}, [%rd8+13344];
	ld.global.v2.u32 	{%r510, %r511}, [%rd8+13352];
	ld.global.v2.u32 	{%r512, %r513}, [%rd8+13360];
	ld.global.v2.u32 	{%r514, %r515}, [%rd8+13368];
	ld.global.v2.u32 	{%r516, %r517}, [%rd8+13376];
	ld.global.v2.u32 	{%r518, %r519}, [%rd8+13384];
	ld.global.v2.u32 	{%r520, %r521}, [%rd8+13392];
	.pragma "used_bytes_mask 247";
	ld.global.v2.u32 	{%r522, %r523}, [%rd8+13400];
	ld.global.v2.u32 	{%r524, %r525}, [%rd8+13408];
	st.global.v2.u32 	[%rd9+13312], {%r500, %r501};
	st.global.v2.u32 	[%rd9+13320], {%r502, %r503};
	st.global.v2.u32 	[%rd9+13328], {%r504, %r505};
	st.global.v2.u32 	[%rd9+13336], {%r506, %r507};
	st.global.v2.u32 	[%rd9+13344], {%r508, %r509};
	st.global.v2.u32 	[%rd9+13352], {%r510, %r511};
	st.global.v2.u32 	[%rd9+13360], {%r512, %r513};
	st.global.v2.u32 	[%rd9+13368], {%r514, %r515};
	st.global.v2.u32 	[%rd9+13376], {%r516, %r517};
	st.global.v2.u32 	[%rd9+13384], {%r518, %r519};
	st.global.v2.u32 	[%rd9+13392], {%r520, %r521};
	st.global.v2.u32 	[%rd9+13400], {%r522, %r523};
	st.global.v2.u32 	[%rd9+13408], {%r524, %r525};
$L__BB12_25:
	add.s32 	%r526, %r17, 384;
	setp.ge.s32 	%p18, %r526, %r4;
	@%p18 bra 	$L__BB12_27;
	ld.global.v2.u32 	{%r527, %r528}, [%rd8+26624];
	ld.global.v2.u32 	{%r529, %r530}, [%rd8+26632];
	ld.global.v2.u32 	{%r531, %r532}, [%rd8+26640];
	ld.global.v2.u32 	{%r533, %r534}, [%rd8+26648];
	ld.global.v2.u32 	{%r535, %r536}, [%rd8+26656];
	ld.global.v2.u32 	{%r537, %r538}, [%rd8+26664];
	ld.global.v2.u32 	{%r539, %r540}, [%rd8+26672];
	ld.global.v2.u32 	{%r541, %r542}, [%rd8+26680];
	ld.global.v2.u32 	{%r543, %r544}, [%rd8+26688];
	ld.global.v2.u32 	{%r545, %r546}, [%rd8+26696];
	ld.global.v2.u32 	{%r547, %r548}, [%rd8+26704];
	.pragma "used_bytes_mask 247";
	ld.global.v2.u32 	{%r549, %r550}, [%rd8+26712];
	ld.global.v2.u32 	{%r551, %r552}, [%rd8+26720];
	st.global.v2.u32 	[%rd9+26624], {%r527, %r528};
	st.global.v2.u32 	[%rd9+26632], {%r529, %r530};
	st.global.v2.u32 	[%rd9+26640], {%r531, %r532};
	st.global.v2.u32 	[%rd9+26648], {%r533, %r534};
	st.global.v2.u32 	[%rd9+26656], {%r535, %r536};
	st.global.v2.u32 	[%rd9+26664], {%r537, %r538};
	st.global.v2.u32 	[%rd9+26672], {%r539, %r540};
	st.global.v2.u32 	[%rd9+26680], {%r541, %r542};
	st.global.v2.u32 	[%rd9+26688], {%r543, %r544};
	st.global.v2.u32 	[%rd9+26696], {%r545, %r546};
	st.global.v2.u32 	[%rd9+26704], {%r547, %r548};
	st.global.v2.u32 	[%rd9+26712], {%r549, %r550};
	st.global.v2.u32 	[%rd9+26720], {%r551, %r552};
$L__BB12_27:
	add.s32 	%r553, %r17, 512;
	setp.ge.s32 	%p19, %r553, %r4;
	@%p19 bra 	$L__BB12_29;
	ld.global.v2.u32 	{%r554, %r555}, [%rd8+39936];
	ld.global.v2.u32 	{%r556, %r557}, [%rd8+39944];
	ld.global.v2.u32 	{%r558, %r559}, [%rd8+39952];
	ld.global.v2.u32 	{%r560, %r561}, [%rd8+39960];
	ld.global.v2.u32 	{%r562, %r563}, [%rd8+39968];
	ld.global.v2.u32 	{%r564, %r565}, [%rd8+39976];
	ld.global.v2.u32 	{%r566, %r567}, [%rd8+39984];
	ld.global.v2.u32 	{%r568, %r569}, [%rd8+39992];
	ld.global.v2.u32 	{%r570, %r571}, [%rd8+40000];
	ld.global.v2.u32 	{%r572, %r573}, [%rd8+40008];
	ld.global.v2.u32 	{%r574, %r575}, [%rd8+40016];
	.pragma "used_bytes_mask 247";
	ld.global.v2.u32 	{%r576, %r577}, [%rd8+40024];
	ld.global.v2.u32 	{%r578, %r579}, [%rd8+40032];
	st.global.v2.u32 	[%rd9+39936], {%r554, %r555};
	st.global.v2.u32 	[%rd9+39944], {%r556, %r557};
	st.global.v2.u32 	[%rd9+39952], {%r558, %r559};
	st.global.v2.u32 	[%rd9+39960], {%r560, %r561};
	st.global.v2.u32 	[%rd9+39968], {%r562, %r563};
	st.global.v2.u32 	[%rd9+39976], {%r564, %r565};
	st.global.v2.u32 	[%rd9+39984], {%r566, %r567};
	st.global.v2.u32 	[%rd9+39992], {%r568, %r569};
	st.global.v2.u32 	[%rd9+40000], {%r570, %r571};
	st.global.v2.u32 	[%rd9+40008], {%r572, %r573};
	st.global.v2.u32 	[%rd9+40016], {%r574, %r575};
	st.global.v2.u32 	[%rd9+40024], {%r576, %r577};
	st.global.v2.u32 	[%rd9+40032], {%r578, %r579};
$L__BB12_29:
	add.s32 	%r580, %r17, 640;
	setp.ge.s32 	%p20, %r580, %r4;
	@%p20 bra 	$L__BB12_31;
	ld.global.v2.u32 	{%r581, %r582}, [%rd8+53248];
	ld.global.v2.u32 	{%r583, %r584}, [%rd8+53256];
	ld.global.v2.u32 	{%r585, %r586}, [%rd8+53264];
	ld.global.v2.u32 	{%r587, %r588}, [%rd8+53272];
	ld.global.v2.u32 	{%r589, %r590}, [%rd8+53280];
	ld.global.v2.u32 	{%r591, %r592}, [%rd8+53288];
	ld.global.v2.u32 	{%r593, %r594}, [%rd8+53296];
	ld.global.v2.u32 	{%r595, %r596}, [%rd8+53304];
	ld.global.v2.u32 	{%r597, %r598}, [%rd8+53312];
	ld.global.v2.u32 	{%r599, %r600}, [%rd8+53320];
	ld.global.v2.u32 	{%r601, %r602}, [%rd8+53328];
	.pragma "used_bytes_mask 247";
	ld.global.v2.u32 	{%r603, %r604}, [%rd8+53336];
	ld.global.v2.u32 	{%r605, %r606}, [%rd8+53344];
	st.global.v2.u32 	[%rd9+53248], {%r581, %r582};
	st.global.v2.u32 	[%rd9+53256], {%r583, %r584};
	st.global.v2.u32 	[%rd9+53264], {%r585, %r586};
	st.global.v2.u32 	[%rd9+53272], {%r587, %r588};
	st.global.v2.u32 	[%rd9+53280], {%r589, %r590};
	st.global.v2.u32 	[%rd9+53288], {%r591, %r592};
	st.global.v2.u32 	[%rd9+53296], {%r593, %r594};
	st.global.v2.u32 	[%rd9+53304], {%r595, %r596};
	st.global.v2.u32 	[%rd9+53312], {%r597, %r598};
	st.global.v2.u32 	[%rd9+53320], {%r599, %r600};
	st.global.v2.u32 	[%rd9+53328], {%r601, %r602};
	st.global.v2.u32 	[%rd9+53336], {%r603, %r604};
	st.global.v2.u32 	[%rd9+53344], {%r605, %r606};
$L__BB12_31:
	add.s32 	%r607, %r17, 768;
	setp.ge.s32 	%p21, %r607, %r4;
	@%p21 bra 	$L__BB12_33;
	ld.global.v2.u32 	{%r608, %r609}, [%rd8+66560];
	ld.global.v2.u32 	{%r610, %r611}, [%rd8+66568];
	ld.global.v2.u32 	{%r612, %r613}, [%rd8+66576];
	ld.global.v2.u32 	{%r614, %r615}, [%rd8+66584];
	ld.global.v2.u32 	{%r616, %r617}, [%rd8+66592];
	ld.global.v2.u32 	{%r618, %r619}, [%rd8+66600];
	ld.global.v2.u32 	{%r620, %r621}, [%rd8+66608];
	ld.global.v2.u32 	{%r622, %r623}, [%rd8+66616];
	ld.global.v2.u32 	{%r624, %r625}, [%rd8+66624];
	ld.global.v2.u32 	{%r626, %r627}, [%rd8+66632];
	ld.global.v2.u32 	{%r628, %r629}, [%rd8+66640];
	.pragma "used_bytes_mask 247";
	ld.global.v2.u32 	{%r630, %r631}, [%rd8+66648];
	ld.global.v2.u32 	{%r632, %r633}, [%rd8+66656];
	st.global.v2.u32 	[%rd9+66560], {%r608, %r609};
	st.global.v2.u32 	[%rd9+66568], {%r610, %r611};
	st.global.v2.u32 	[%rd9+66576], {%r612, %r613};
	st.global.v2.u32 	[%rd9+66584], {%r614, %r615};
	st.global.v2.u32 	[%rd9+66592], {%r616, %r617};
	st.global.v2.u32 	[%rd9+66600], {%r618, %r619};
	st.global.v2.u32 	[%rd9+66608], {%r620, %r621};
	st.global.v2.u32 	[%rd9+66616], {%r622, %r623};
	st.global.v2.u32 	[%rd9+66624], {%r624, %r625};
	st.global.v2.u32 	[%rd9+66632], {%r626, %r627};
	st.global.v2.u32 	[%rd9+66640], {%r628, %r629};
	st.global.v2.u32 	[%rd9+66648], {%r630, %r631};
	st.global.v2.u32 	[%rd9+66656], {%r632, %r633};
$L__BB12_33:
	add.s32 	%r634, %r17, 896;
	setp.ge.s32 	%p22, %r634, %r4;
	@%p22 bra 	$L__BB12_35;
	ld.global.v2.u32 	{%r635, %r636}, [%rd8+79872];
	ld.global.v2.u32 	{%r637, %r638}, [%rd8+79880];
	ld.global.v2.u32 	{%r639, %r640}, [%rd8+79888];
	ld.global.v2.u32 	{%r641, %r642}, [%rd8+79896];
	ld.global.v2.u32 	{%r643, %r644}, [%rd8+79904];
	ld.global.v2.u32 	{%r645, %r646}, [%rd8+79912];
	ld.global.v2.u32 	{%r647, %r648}, [%rd8+79920];
	ld.global.v2.u32 	{%r649, %r650}, [%rd8+79928];
	ld.global.v2.u32 	{%r651, %r652}, [%rd8+79936];
	ld.global.v2.u32 	{%r653, %r654}, [%rd8+79944];
	ld.global.v2.u32 	{%r655, %r656}, [%rd8+79952];
	.pragma "used_bytes_mask 247";
	ld.global.v2.u32 	{%r657, %r658}, [%rd8+79960];
	ld.global.v2.u32 	{%r659, %r660}, [%rd8+79968];
	st.global.v2.u32 	[%rd9+79872], {%r635, %r636};
	st.global.v2.u32 	[%rd9+79880], {%r637, %r638};
	st.global.v2.u32 	[%rd9+79888], {%r639, %r640};
	st.global.v2.u32 	[%rd9+79896], {%r641, %r642};
	st.global.v2.u32 	[%rd9+79904], {%r643, %r644};
	st.global.v2.u32 	[%rd9+79912], {%r645, %r646};
	st.global.v2.u32 	[%rd9+79920], {%r647, %r648};
	st.global.v2.u32 	[%rd9+79928], {%r649, %r650};
	st.global.v2.u32 	[%rd9+79936], {%r651, %r652};
	st.global.v2.u32 	[%rd9+79944], {%r653, %r654};
	st.global.v2.u32 	[%rd9+79952], {%r655, %r656};
	st.global.v2.u32 	[%rd9+79960], {%r657, %r658};
	st.global.v2.u32 	[%rd9+79968], {%r659, %r660};
$L__BB12_35:
	add.s32 	%r849, %r849, 8;
	setp.ne.s32 	%p23, %r849, %r850;
	@%p23 bra 	$L__BB12_19;
$L__BB12_36:
	setp.eq.s32 	%p24, %r12, 0;
	@%p24 bra 	$L__BB12_57;
	and.b32  	%r20, %r38, 3;
	setp.lt.u32 	%p25, %r12, 4;
	@%p25 bra 	$L__BB12_47;
	shl.b32 	%r661, %r850, 7;
	add.s32 	%r21, %r661, %r6;
	setp.ge.s32 	%p26, %r21, %r4;
	@%p26 bra 	$L__BB12_40;
	mul.wide.s32 	%rd36, %r21, 104;
	add.s64 	%rd37, %rd6, %rd36;
	add.s64 	%rd38, %rd7, %rd36;
	ld.global.v2.u32 	{%r662, %r663}, [%rd37];
	ld.global.v2.u32 	{%r664, %r665}, [%rd37+8];
	ld.global.v2.u32 	{%r666, %r667}, [%rd37+16];
	ld.global.v2.u32 	{%r668, %r669}, [%rd37+24];
	ld.global.v2.u32 	{%r670, %r671}, [%rd37+32];
	ld.global.v2.u32 	{%r672, %r673}, [%rd37+40];
	ld.global.v2.u32 	{%r674, %r675}, [%rd37+48];
	ld.global.v2.u32 	{%r676, %r677}, [%rd37+56];
	ld.global.v2.u32 	{%r678, %r679}, [%rd37+64];
	ld.global.v2.u32 	{%r680, %r681}, [%rd37+72];
	ld.global.v2.u32 	{%r682, %r683}, [%rd37+80];
	.pragma "used_bytes_mask 247";
	ld.global.v2.u32 	{%r684, %r685}, [%rd37+88];
	ld.global.v2.u32 	{%r686, %r687}, [%rd37+96];
	st.global.v2.u32 	[%rd38], {%r662, %r663};
	st.global.v2.u32 	[%rd38+8], {%r664, %r665};
	st.global.v2.u32 	[%rd38+16], {%r666, %r667};
	st.global.v2.u32 	[%rd38+24], {%r668, %r669};
	st.global.v2.u32 	[%rd38+32], {%r670, %r671};
	st.global.v2.u32 	[%rd38+40], {%r672, %r673};
	st.global.v2.u32 	[%rd38+48], {%r674, %r675};
	st.global.v2.u32 	[%rd38+56], {%r676, %r677};
	st.global.v2.u32 	[%rd38+64], {%r678, %r679};
	st.global.v2.u32 	[%rd38+72], {%r680, %r681};
	st.global.v2.u32 	[%rd38+80], {%r682, %r683};
	st.global.v2.u32 	[%rd38+88], {%r684, %r685};
	st.global.v2.u32 	[%rd38+96], {%r686, %r687};
$L__BB12_40:
	add.s32 	%r22, %r21, 128;
	setp.ge.s32 	%p27, %r22, %r4;
	@%p27 bra 	$L__BB12_42;
	mul.wide.s32 	%rd39, %r22, 104;
	add.s64 	%rd40, %rd6, %rd39;
	add.s64 	%rd41, %rd7, %rd39;
	ld.global.v2.u32 	{%r688, %r689}, [%rd40];
	ld.global.v2.u32 	{%r690, %r691}, [%rd40+8];
	ld.global.v2.u32 	{%r692, %r693}, [%rd40+16];
	ld.global.v2.u32 	{%r694, %r695}, [%rd40+24];
	ld.global.v2.u32 	{%r696, %r697}, [%rd40+32];
	ld.global.v2.u32 	{%r698, %r699}, [%rd40+40];
	ld.global.v2.u32 	{%r700, %r701}, [%rd40+48];
	ld.global.v2.u32 	{%r702, %r703}, [%rd40+56];
	ld.global.v2.u32 	{%r704, %r705}, [%rd40+64];
	ld.global.v2.u32 	{%r706, %r707}, [%rd40+72];
	ld.global.v2.u32 	{%r708, %r709}, [%rd40+80];
	.pragma "used_bytes_mask 247";
	ld.global.v2.u32 	{%r710, %r711}, [%rd40+88];
	ld.global.v2.u32 	{%r712, %r713}, [%rd40+96];
	st.global.v2.u32 	[%rd41], {%r688, %r689};
	st.global.v2.u32 	[%rd41+8], {%r690, %r691};
	st.global.v2.u32 	[%rd41+16], {%r692, %r693};
	st.global.v2.u32 	[%rd41+24], {%r694, %r695};
	st.global.v2.u32 	[%rd41+32], {%r696, %r697};
	st.global.v2.u32 	[%rd41+40], {%r698, %r699};
	st.global.v2.u32 	[%rd41+48], {%r700, %r701};
	st.global.v2.u32 	[%rd41+56], {%r702, %r703};
	st.global.v2.u32 	[%rd41+64], {%r704, %r705};
	st.global.v2.u32 	[%rd41+72], {%r706, %r707};
	st.global.v2.u32 	[%rd41+80], {%r708, %r709};
	st.global.v2.u32 	[%rd41+88], {%r710, %r711};
	st.global.v2.u32 	[%rd41+96], {%r712, %r713};
$L__BB12_42:
	add.s32 	%r23, %r21, 256;
	setp.ge.s32 	%p28, %r23, %r4;
	@%p28 bra 	$L__BB12_44;
	mul.wide.s32 	%rd42, %r23, 104;
	add.s64 	%rd43, %rd6, %rd42;
	add.s64 	%rd44, %rd7, %rd42;
	ld.global.v2.u32 	{%r714, %r715}, [%rd43];
	ld.global.v2.u32 	{%r716, %r717}, [%rd43+8];
	ld.global.v2.u32 	{%r718, %r719}, [%rd43+16];
	ld.global.v2.u32 	{%r720, %r721}, [%rd43+24];
	ld.global.v2.u32 	{%r722, %r723}, [%rd43+32];
	ld.global.v2.u32 	{%r724, %r725}, [%rd43+40];
	ld.global.v2.u32 	{%r726, %r727}, [%rd43+48];
	ld.global.v2.u32 	{%r728, %r729}, [%rd43+56];
	ld.global.v2.u32 	{%r730, %r731}, [%rd43+64];
	ld.global.v2.u32 	{%r732, %r733}, [%rd43+72];
	ld.global.v2.u32 	{%r734, %r735}, [%rd43+80];
	.pragma "used_bytes_mask 247";
	ld.global.v2.u32 	{%r736, %r737}, [%rd43+88];
	ld.global.v2.u32 	{%r738, %r739}, [%rd43+96];
	st.global.v2.u32 	[%rd44], {%r714, %r715};
	st.global.v2.u32 	[%rd44+8], {%r716, %r717};
	st.global.v2.u32 	[%rd44+16], {%r718, %r719};
	st.global.v2.u32 	[%rd44+24], {%r720, %r721};
	st.global.v2.u32 	[%rd44+32], {%r722, %r723};
	st.global.v2.u32 	[%rd44+40], {%r724, %r725};
	st.global.v2.u32 	[%rd44+48], {%r726, %r727};
	st.global.v2.u32 	[%rd44+56], {%r728, %r729};
	st.global.v2.u32 	[%rd44+64], {%r730, %r731};
	st.global.v2.u32 	[%rd44+72], {%r732, %r733};
	st.global.v2.u32 	[%rd44+80], {%r734, %r735};
	st.global.v2.u32 	[%rd44+88], {%r736, %r737};
	st.global.v2.u32 	[%rd44+96], {%r738, %r739};
$L__BB12_44:
	add.s32 	%r24, %r21, 384;
	setp.ge.s32 	%p29, %r24, %r4;
	@%p29 bra 	$L__BB12_46;
	mul.wide.s32 	%rd45, %r24, 104;
	add.s64 	%rd46, %rd6, %rd45;
	add.s64 	%rd47, %rd7, %rd45;
	ld.global.v2.u32 	{%r740, %r741}, [%rd46];
	ld.global.v2.u32 	{%r742, %r743}, [%rd46+8];
	ld.global.v2.u32 	{%r744, %r745}, [%rd46+16];
	ld.global.v2.u32 	{%r746, %r747}, [%rd46+24];
	ld.global.v2.u32 	{%r748, %r749}, [%rd46+32];
	ld.global.v2.u32 	{%r750, %r751}, [%rd46+40];
	ld.global.v2.u32 	{%r752, %r753}, [%rd46+48];
	ld.global.v2.u32 	{%r754, %r755}, [%rd46+56];
	ld.global.v2.u32 	{%r756, %r757}, [%rd46+64];
	ld.global.v2.u32 	{%r758, %r759}, [%rd46+72];
	ld.global.v2.u32 	{%r760, %r761}, [%rd46+80];
	.pragma "used_bytes_mask 247";
	ld.global.v2.u32 	{%r762, %r763}, [%rd46+88];
	ld.global.v2.u32 	{%r764, %r765}, [%rd46+96];
	st.global.v2.u32 	[%rd47], {%r740, %r741};
	st.global.v2.u32 	[%rd47+8], {%r742, %r743};
	st.global.v2.u32 	[%rd47+16], {%r744, %r745};
	st.global.v2.u32 	[%rd47+24], {%r746, %r747};
	st.global.v2.u32 	[%rd47+32], {%r748, %r749};
	st.global.v2.u32 	[%rd47+40], {%r750, %r751};
	st.global.v2.u32 	[%rd47+48], {%r752, %r753};
	st.global.v2.u32 	[%rd47+56], {%r754, %r755};
	st.global.v2.u32 	[%rd47+64], {%r756, %r757};
	st.global.v2.u32 	[%rd47+72], {%r758, %r759};
	st.global.v2.u32 	[%rd47+80], {%r760, %r761};
	st.global.v2.u32 	[%rd47+88], {%r762, %r763};
	st.global.v2.u32 	[%rd47+96], {%r764, %r765};
$L__BB12_46:
	add.s32 	%r850, %r850, 4;
$L__BB12_47:
	setp.eq.s32 	%p30, %r20, 0;
	@%p30 bra 	$L__BB12_57;
	setp.eq.s32 	%p31, %r20, 1;
	@%p31 bra 	$L__BB12_54;
	shl.b32 	%r766, %r850, 7;
	add.s32 	%r27, %r766, %r6;
	setp.ge.s32 	%p32, %r27, %r4;
	@%p32 bra 	$L__BB12_51;
	mul.wide.s32 	%rd48, %r27, 104;
	add.s64 	%rd49, %rd6, %rd48;
	add.s64 	%rd50, %rd7, %rd48;
	ld.global.v2.u32 	{%r767, %r768}, [%rd49];
	ld.global.v2.u32 	{%r769, %r770}, [%rd49+8];
	ld.global.v2.u32 	{%r771, %r772}, [%rd49+16];
	ld.global.v2.u32 	{%r773, %r774}, [%rd49+24];
	ld.global.v2.u32 	{%r775, %r776}, [%rd49+32];
	ld.global.v2.u32 	{%r777, %r778}, [%rd49+40];
	ld.global.v2.u32 	{%r779, %r780}, [%rd49+48];
	ld.global.v2.u32 	{%r781, %r782}, [%rd49+56];
	ld.global.v2.u32 	{%r783, %r784}, [%rd49+64];
	ld.global.v2.u32 	{%r785, %r786}, [%rd49+72];
	ld.global.v2.u32 	{%r787, %r788}, [%rd49+80];
	.pragma "used_bytes_mask 247";
	ld.global.v2.u32 	{%r789, %r790}, [%rd49+88];
	ld.global.v2.u32 	{%r791, %r792}, [%rd49+96];
	st.global.v2.u32 	[%rd50], {%r767, %r768};
	st.global.v2.u32 	[%rd50+8], {%r769, %r770};
	st.global.v2.u32 	[%rd50+16], {%r771, %r772};
	st.global.v2.u32 	[%rd50+24], {%r773, %r774};
	st.global.v2.u32 	[%rd50+32], {%r775, %r776};
	st.global.v2.u32 	[%rd50+40], {%r777, %r778};
	st.global.v2.u32 	[%rd50+48], {%r779, %r780};
	st.global.v2.u32 	[%rd50+56], {%r781, %r782};
	st.global.v2.u32 	[%rd50+64], {%r783, %r784};
	st.global.v2.u32 	[%rd50+72], {%r785, %r786};
	st.global.v2.u32 	[%rd50+80], {%r787, %r788};
	st.global.v2.u32 	[%rd50+88], {%r789, %r790};
	st.global.v2.u32 	[%rd50+96], {%r791, %r792};
$L__BB12_51:
	add.s32 	%r28, %r27, 128;
	setp.ge.s32 	%p33, %r28, %r4;
	@%p33 bra 	$L__BB12_53;
	mul.wide.s32 	%rd51, %r28, 104;
	add.s64 	%rd52, %rd6, %rd51;
	add.s64 	%rd53, %rd7, %rd51;
	ld.global.v2.u32 	{%r793, %r794}, [%rd52];
	ld.global.v2.u32 	{%r795, %r796}, [%rd52+8];
	ld.global.v2.u32 	{%r797, %r798}, [%rd52+16];
	ld.global.v2.u32 	{%r799, %r800}, [%rd52+24];
	ld.global.v2.u32 	{%r801, %r802}, [%rd52+32];
	ld.global.v2.u32 	{%r803, %r804}, [%rd52+40];
	ld.global.v2.u32 	{%r805, %r806}, [%rd52+48];
	ld.global.v2.u32 	{%r807, %r808}, [%rd52+56];
	ld.global.v2.u32 	{%r809, %r810}, [%rd52+64];
	ld.global.v2.u32 	{%r811, %r812}, [%rd52+72];
	ld.global.v2.u32 	{%r813, %r814}, [%rd52+80];
	.pragma "used_bytes_mask 247";
	ld.global.v2.u32 	{%r815, %r816}, [%rd52+88];
	ld.global.v2.u32 	{%r817, %r818}, [%rd52+96];
	st.global.v2.u32 	[%rd53], {%r793, %r794};
	st.global.v2.u32 	[%rd53+8], {%r795, %r796};
	st.global.v2.u32 	[%rd53+16], {%r797, %r798};
	st.global.v2.u32 	[%rd53+24], {%r799, %r800};
	st.global.v2.u32 	[%rd53+32], {%r801, %r802};
	st.global.v2.u32 	[%rd53+40], {%r803, %r804};
	st.global.v2.u32 	[%rd53+48], {%r805, %r806};
	st.global.v2.u32 	[%rd53+56], {%r807, %r808};
	st.global.v2.u32 	[%rd53+64], {%r809, %r810};
	st.global.v2.u32 	[%rd53+72], {%r811, %r812};
	st.global.v2.u32 	[%rd53+80], {%r813, %r814};
	st.global.v2.u32 	[%rd53+88], {%r815, %r816};
	st.global.v2.u32 	[%rd53+96], {%r817, %r818};
$L__BB12_53:
	add.s32 	%r850, %r850, 2;
$L__BB12_54:
	and.b32  	%r819, %r38, 1;
	setp.eq.b32 	%p34, %r819, 1;
	not.pred 	%p35, %p34;
	@%p35 bra 	$L__BB12_57;
	shl.b32 	%r820, %r850, 7;
	add.s32 	%r31, %r820, %r6;
	setp.ge.s32 	%p36, %r31, %r4;
	@%p36 bra 	$L__BB12_57;
	mul.wide.s32 	%rd54, %r31, 104;
	add.s64 	%rd55, %rd6, %rd54;
	add.s64 	%rd56, %rd7, %rd54;
	ld.global.v2.u32 	{%r821, %r822}, [%rd55];
	ld.global.v2.u32 	{%r823, %r824}, [%rd55+8];
	ld.global.v2.u32 	{%r825, %r826}, [%rd55+16];
	ld.global.v2.u32 	{%r827, %r828}, [%rd55+24];
	ld.global.v2.u32 	{%r829, %r830}, [%rd55+32];
	ld.global.v2.u32 	{%r831, %r832}, [%rd55+40];
	ld.global.v2.u32 	{%r833, %r834}, [%rd55+48];
	ld.global.v2.u32 	{%r835, %r836}, [%rd55+56];
	ld.global.v2.u32 	{%r837, %r838}, [%rd55+64];
	ld.global.v2.u32 	{%r839, %r840}, [%rd55+72];
	ld.global.v2.u32 	{%r841, %r842}, [%rd55+80];
	.pragma "used_bytes_mask 247";
	ld.global.v2.u32 	{%r843, %r844}, [%rd55+88];
	ld.global.v2.u32 	{%r845, %r846}, [%rd55+96];
	st.global.v2.u32 	[%rd56], {%r821, %r822};
	st.global.v2.u32 	[%rd56+8], {%r823, %r824};
	st.global.v2.u32 	[%rd56+16], {%r825, %r826};
	st.global.v2.u32 	[%rd56+24], {%r827, %r828};
	st.global.v2.u32 	[%rd56+32], {%r829, %r830};
	st.global.v2.u32 	[%rd56+40], {%r831, %r832};
	st.global.v2.u32 	[%rd56+48], {%r833, %r834};
	st.global.v2.u32 	[%rd56+56], {%r835, %r836};
	st.global.v2.u32 	[%rd56+64], {%r837, %r838};
	st.global.v2.u32 	[%rd56+72], {%r839, %r840};
	st.global.v2.u32 	[%rd56+80], {%r841, %r842};
	st.global.v2.u32 	[%rd56+88], {%r843, %r844};
	st.global.v2.u32 	[%rd56+96], {%r845, %r846};
$L__BB12_57:
	ret;

}
	// .globl	_ZN3cub18CUB_300001_SM_10006detail9transform16transform_kernelINS2_10policy_hubILb1EN4cuda3std3__45tupleIJN6thrust24THRUST_300001_SM_1000_NS7pointerI11AutomobilisNSA_8cuda_cub3tagENSA_11use_defaultESF_EEEEEE10policy1000ElNS7_10__identityEPSC_JSL_EEEvT0_iT1_T2_DpNS2_10kernel_argIT3_EE
.visible .entry _ZN3cub18CUB_300001_SM_10006detail9transform16transform_kernelINS2_10policy_hubILb1EN4cuda3std3__45tupleIJN6thrust24THRUST_300001_SM_1000_NS7pointerI11AutomobilisNSA_8cuda_cub3tagENSA_11use_defaultESF_EEEEEE10policy1000ElNS7_10__identityEPSC_JSL_EEEvT0_iT1_T2_DpNS2_10kernel_argIT3_EE(
	.param .u64 _ZN3cub18CUB_300001_SM_10006detail9transform16transform_kernelINS2_10policy_hubILb1EN4cuda3std3__45tupleIJN6thrust24THRUST_300001_SM_1000_NS7pointerI11AutomobilisNSA_8cuda_cub3tagENSA_11use_defaultESF_EEEEEE10policy1000ElNS7_10__identityEPSC_JSL_EEEvT0_iT1_T2_DpNS2_10kernel_argIT3_EE_param_0,
	.param .u32 _ZN3cub18CUB_300001_SM_10006detail9transform16transform_kernelINS2_10policy_hubILb1EN4cuda3std3__45tupleIJN6thrust24THRUST_300001_SM_1000_NS7pointerI11AutomobilisNSA_8cuda_cub3tagENSA_11use_defaultESF_EEEEEE10policy1000ElNS7_10__identityEPSC_JSL_EEEvT0_iT1_T2_DpNS2_10kernel_argIT3_EE_param_1,
	.param .align 1 .b8 _ZN3cub18CUB_300001_SM_10006detail9transform16transform_kernelINS2_10policy_hubILb1EN4cuda3std3__45tupleIJN6thrust24THRUST_300001_SM_1000_NS7pointerI11AutomobilisNSA_8cuda_cub3tagENSA_11use_defaultESF_EEEEEE10policy1000ElNS7_10__identityEPSC_JSL_EEEvT0_iT1_T2_DpNS2_10kernel_argIT3_EE_param_2[1],
	.param .u64 .ptr .align 1 _ZN3cub18CUB_300001_SM_10006detail9transform16transform_kernelINS2_10policy_hubILb1EN4cuda3std3__45tupleIJN6thrust24THRUST_300001_SM_1000_NS7pointerI11AutomobilisNSA_8cuda_cub3tagENSA_11use_defaultESF_EEEEEE10policy1000ElNS7_10__identityEPSC_JSL_EEEvT0_iT1_T2_DpNS2_10kernel_argIT3_EE_param_3,
	.param .align 8 .b8 _ZN3cub18CUB_300001_SM_10006detail9transform16transform_kernelINS2_10policy_hubILb1EN4cuda3std3__45tupleIJN6thrust24THRUST_300001_SM_1000_NS7pointerI11AutomobilisNSA_8cuda_cub3tagENSA_11use_defaultESF_EEEEEE10policy1000ElNS7_10__identityEPSC_JSL_EEEvT0_iT1_T2_DpNS2_10kernel_argIT3_EE_param_4[16]
)
.maxntid 128
{
	.reg .pred 	%p<37>;
	.reg .b32 	%r<853>;
	.reg .b64 	%rd<63>;

	ld.param.u64 	%rd11, [_ZN3cub18CUB_300001_SM_10006detail9transform16transform_kernelINS2_10policy_hubILb1EN4cuda3std3__45tupleIJN6thrust24THRUST_300001_SM_1000_NS7pointerI11AutomobilisNSA_8cuda_cub3tagENSA_11use_defaultESF_EEEEEE10policy1000ElNS7_10__identityEPSC_JSL_EEEvT0_iT1_T2_DpNS2_10kernel_argIT3_EE_param_0];
	ld.param.u64 	%rd12, [_ZN3cub18CUB_300001_SM_10006detail9transform16transform_kernelINS2_10policy_hubILb1EN4cuda3std3__45tupleIJN6thrust24THRUST_300001_SM_1000_NS7pointerI11AutomobilisNSA_8cuda_cub3tagENSA_11use_defaultESF_EEEEEE10policy1000ElNS7_10__identityEPSC_JSL_EEEvT0_iT1_T2_DpNS2_10kernel_argIT3_EE_param_4];
	ld.param.u32 	%r36, [_ZN3cub18CUB_300001_SM_10006detail9transform16transform_kernelINS2_10policy_hubILb1EN4cuda3std3__45tupleIJN6thrust24THRUST_300001_SM_1000_NS7pointerI11AutomobilisNSA_8cuda_cub3tagENSA_11use_defaultESF_EEEEEE10policy1000ElNS7_10__identityEPSC_JSL_EEEvT0_iT1_T2_DpNS2_10kernel_argIT3_EE_param_1];
	ld.param.u64 	%rd13, [_ZN3cub18CUB_300001_SM_10006detail9transform16transform_kernelINS2_10policy_hubILb1EN4cuda3std3__45tupleIJN6thrust24THRUST_300001_SM_1000_NS7pointerI11AutomobilisNSA_8cuda_cub3tagENSA_11use_defaultESF_EEEEEE10policy1000ElNS7_10__identityEPSC_JSL_EEEvT0_iT1_T2_DpNS2_10kernel_argIT3_EE_param_3];
	cvta.to.global.u64 	%rd1, %rd13;
	cvta.to.global.u64 	%rd2, %rd12;
	shl.b32 	%r1, %r36, 7;
	mov.u32 	%r37, %ctaid.x;
	cvt.u64.u32 	%rd14, %r37;
	cvt.s64.s32 	%rd15, %r1;
	mul.lo.s64 	%rd3, %rd15, %rd14;
	sub.s64 	%rd16, %rd11, %rd3;
	min.s64 	%rd17, %rd16, %rd15;
	cvt.u32.u64 	%r2, %rd17;
	mul.lo.s32 	%r3, %r2, 104;
	mov.u32 	%r4, %tid.x;
	shl.b32 	%r844, %r4, 7;
	setp.ge.s32 	%p1, %r844, %r3;
	@%p1 bra 	$L__BB13_3;
	mad.lo.s64 	%rd18, %rd3, 104, %rd2;
	mul.wide.u32 	%rd19, %r4, 128;
	add.s64 	%rd62, %rd18, %rd19;
$L__BB13_2:
	.pragma "nounroll";
	// begin inline asm
	prefetch.global.L2 [%rd62];
	// end inline asm
	add.s32 	%r844, %r844, 16384;
	add.s64 	%rd62, %rd62, 16384;
	setp.lt.s32 	%p2, %r844, %r3;
	@%p2 bra 	$L__BB13_2;
$L__BB13_3:
	mul.lo.s64 	%rd21, %rd3, 104;
	add.s64 	%rd7, %rd2, %rd21;
	add.s64 	%rd8, %rd1, %rd21;
	setp.eq.s32 	%p3, %r1, %r2;
	@%p3 bra 	$L__BB13_45;
	setp.lt.s32 	%p4, %r36, 1;
	@%p4 bra 	$L__BB13_57;
	and.b32  	%r8, %r36, 7;
	setp.lt.u32 	%p5, %r36, 8;
	mov.b32 	%r850, 0;
	@%p5 bra 	$L__BB13_24;
	and.b32  	%r850, %r36, 2147483640;
	mov.b32 	%r846, 0;
$L__BB13_7:
	.pragma "nounroll";
	shl.b32 	%r40, %r846, 7;
	add.s32 	%r15, %r40, %r4;
	setp.ge.s32 	%p6, %r15, %r2;
	@%p6 bra 	$L__BB13_9;
	mul.wide.u32 	%rd22, %r15, 104;
	add.s64 	%rd23, %rd7, %rd22;
	add.s64 	%rd24, %rd8, %rd22;
	ld.global.v2.u32 	{%r41, %r42}, [%rd23];
	ld.global.v2.u32 	{%r43, %r44}, [%rd23+8];
	ld.global.v2.u32 	{%r45, %r46}, [%rd23+16];
	ld.global.v2.u32 	{%r47, %r48}, [%rd23+24];
	ld.global.v2.u32 	{%r49, %r50}, [%rd23+32];
	ld.global.v2.u32 	{%r51, %r52}, [%rd23+40];
	ld.global.v2.u32 	{%r53, %r54}, [%rd23+48];
	ld.global.v2.u32 	{%r55, %r56}, [%rd23+56];
	ld.global.v2.u32 	{%r57, %r58}, [%rd23+64];
	ld.global.v2.u32 	{%r59, %r60}, [%rd23+72];
	ld.global.v2.u32 	{%r61, %r62}, [%rd23+80];
	.pragma "used_bytes_mask 247";
	ld.global.v2.u32 	{%r63, %r64}, [%rd23+88];
	ld.global.v2.u32 	{%r65, %r66}, [%rd23+96];
	st.global.v2.u32 	[%rd24], {%r41, %r42};
	st.global.v2.u32 	[%rd24+8], {%r43, %r44};
	st.global.v2.u32 	[%rd24+16], {%r45, %r46};
	st.global.v2.u32 	[%rd24+24], {%r47, %r48};
	st.global.v2.u32 	[%rd24+32], {%r49, %r50};
	st.global.v2.u32 	[%rd24+40], {%r51, %r52};
	st.global.v2.u32 	[%rd24+48], {%r53, %r54};
	st.global.v2.u32 	[%rd24+56], {%r55, %r56};
	st.global.v2.u32 	[%rd24+64], {%r57, %r58};
	st.global.v2.u32 	[%rd24+72], {%r59, %r60};
	st.global.v2.u32 	[%rd24+80], {%r61, %r62};
	st.global.v2.u32 	[%rd24+88], {%r63, %r64};
	st.global.v2.u32 	[%rd24+96], {%r65, %r66};
$L__BB13_9:
	add.s32 	%r67, %r15, 128;
	setp.ge.s32 	%p7, %r67, %r2;
	mul.wide.s32 	%rd25, %r67, 104;
	add.s64 	%rd9, %rd7, %rd25;
	add.s64 	%rd10, %rd8, %rd25;
	@%p7 bra 	$L__BB13_11;
	ld.global.v2.u32 	{%r68, %r69}, [%rd9];
	ld.global.v2.u32 	{%r70, %r71}, [%rd9+8];
	ld.global.v2.u32 	{%r72, %r73}, [%rd9+16];
	ld.global.v2.u32 	{%r74, %r75}, [%rd9+24];
	ld.global.v2.u32 	{%r76, %r77}, [%rd9+32];
	ld.global.v2.u32 	{%r78, %r79}, [%rd9+40];
	ld.global.v2.u32 	{%r80, %r81}, [%rd9+48];
	ld.global.v2.u32 	{%r82, %r83}, [%rd9+56];
	ld.global.v2.u32 	{%r84, %r85}, [%rd9+64];
	ld.global.v2.u32 	{%r86, %r87}, [%rd9+72];
	ld.global.v2.u32 	{%r88, %r89}, [%rd9+80];
	.pragma "used_bytes_mask 247";
	ld.global.v2.u32 	{%r90, %r91}, [%rd9+88];
	ld.global.v2.u32 	{%r92, %r93}, [%rd9+96];
	st.global.v2.u32 	[%rd10], {%r68, %r69};
	st.global.v2.u32 	[%rd10+8], {%r70, %r71};
	st.global.v2.u32 	[%rd10+16], {%r72, %r73};
	st.global.v2.u32 	[%rd10+24], {%r74, %r75};
	st.global.v2.u32 	[%rd10+32], {%r76, %r77};
	st.global.v2.u32 	[%rd10+40], {%r78, %r79};
	st.global.v2.u32 	[%rd10+48], {%r80, %r81};
	st.global.v2.u32 	[%rd10+56], {%r82, %r83};
	st.global.v2.u32 	[%rd10+64], {%r84, %r85};
	st.global.v2.u32 	[%rd10+72], {%r86, %r87};
	st.global.v2.u32 	[%rd10+80], {%r88, %r89};
	st.global.v2.u32 	[%rd10+88], {%r90, %r91};
	st.global.v2.u32 	[%rd10+96], {%r92, %r93};
$L__BB13_11:
	add.s32 	%r94, %r15, 256;
	setp.ge.s32 	%p8, %r94, %r2;
	@%p8 bra 	$L__BB13_13;
	ld.global.v2.u32 	{%r95, %r96}, [%rd9+13312];
	ld.global.v2.u32 	{%r97, %r98}, [%rd9+13320];
	ld.global.v2.u32 	{%r99, %r100}, [%rd9+13328];
	ld.global.v2.u32 	{%r101, %r102}, [%rd9+13336];
	ld.global.v2.u32 	{%r103, %r104}, [%rd9+13344];
	ld.global.v2.u32 	{%r105, %r106}, [%rd9+13352];
	ld.global.v2.u32 	{%r107, %r108}, [%rd9+13360];
	ld.global.v2.u32 	{%r109, %r110}, [%rd9+13368];
	ld.global.v2.u32 	{%r111, %r112}, [%rd9+13376];
	ld.global.v2.u32 	{%r113, %r114}, [%rd9+13384];
	ld.global.v2.u32 	{%r115, %r116}, [%rd9+13392];
	.pragma "used_bytes_mask 247";
	ld.global.v2.u32 	{%r117, %r118}, [%rd9+13400];
	ld.global.v2.u32 	{%r119, %r120}, [%rd9+13408];
	st.global.v2.u32 	[%rd10+13312], {%r95, %r96};
	st.global.v2.u32 	[%rd10+13320], {%r97, %r98};
	st.global.v2.u32 	[%rd10+13328], {%r99, %r100};
	st.global.v2.u32 	[%rd10+13336], {%r101, %r102};
	st.global.v2.u32 	[%rd10+13344], {%r103, %r104};
	st.global.v2.u32 	[%rd10+13352], {%r105, %r106};
	st.global.v2.u32 	[%rd10+13360], {%r107, %r108};
	st.global.v2.u32 	[%rd10+13368], {%r109, %r110};
	st.global.v2.u32 	[%rd10+13376], {%r111, %r112};
	st.global.v2.u32 	[%rd10+13384], {%r113, %r114};
	st.global.v2.u32 	[%rd10+13392], {%r115, %r116};
	st.global.v2.u32 	[%rd10+13400], {%r117, %r118};
	st.global.v2.u32 	[%rd10+13408], {%r119, %r120};
$L__BB13_13:
	add.s32 	%r121, %r15, 384;
	setp.ge.s32 	%p9, %r121, %r2;
	@%p9 bra 	$L__BB13_15;
	ld.global.v2.u32 	{%r122, %r123}, [%rd9+26624];
	ld.global.v2.u32 	{%r124, %r125}, [%rd9+26632];
	ld.global.v2.u32 	{%r126, %r127}, [%rd9+26640];
	ld.global.v2.u32 	{%r128, %r129}, [%rd9+26648];
	ld.global.v2.u32 	{%r130, %r131}, [%rd9+26656];
	ld.global.v2.u32 	{%r132, %r133}, [%rd9+26664];
	ld.global.v2.u32 	{%r134, %r135}, [%rd9+26672];
	ld.global.v2.u32 	{%r136, %r137}, [%rd9+26680];
	ld.global.v2.u32 	{%r138, %r139}, [%rd9+26688];
	ld.global.v2.u32 	{%r140, %r141}, [%rd9+26696];
	ld.global.v2.u32 	{%r142, %r143}, [%rd9+26704];
	.pragma "used_bytes_mask 247";
	ld.global.v2.u32 	{%r144, %r145}, [%rd9+26712];
	ld.global.v2.u32 	{%r146, %r147}, [%rd9+26720];
	st.global.v2.u32 	[%rd10+26624], {%r122, %r123};
	st.global.v2.u32 	[%rd10+26632], {%r124, %r125};
	st.global.v2.u32 	[%rd10+26640], {%r126, %r127};
	st.global.v2.u32 	[%rd10+26648], {%r128, %r129};
	st.global.v2.u32 	[%rd10+26656], {%r130, %r131};
	st.global.v2.u32 	[%rd10+26664], {%r132, %r133};
	st.global.v2.u32 	[%rd10+26672], {%r134, %r135};
	st.global.v2.u32 	[%rd10+26680], {%r136, %r137};
	st.global.v2.u32 	[%rd10+26688], {%r138, %r139};
	st.global.v2.u32 	[%rd10+26696], {%r140, %r141};
	st.global.v2.u32 	[%rd10+26704], {%r142, %r143};
	st.global.v2.u32 	[%rd10+26712], {%r144, %r145};
	st.global.v2.u32 	[%rd10+26720], {%r146, %r147};
$L__BB13_15:
	add.s32 	%r148, %r15, 512;
	setp.ge.s32 	%p10, %r148, %r2;
	@%p10 bra 	$L__BB13_17;
	ld.global.v2.u32 	{%r149, %r150}, [%rd9+39936];
	ld.global.v2.u32 	{%r151, %r152}, [%rd9+39944];
	ld.global.v2.u32 	{%r153, %r154}, [%rd9+39952];
	ld.global.v2.u32 	{%r155, %r156}, [%rd9+39960];
	ld.global.v2.u32 	{%r157, %r158}, [%rd9+39968];
	ld.global.v2.u32 	{%r159, %r160}, [%rd9+39976];
	ld.global.v2.u32 	{%r161, %r162}, [%rd9+39984];
	ld.global.v2.u32 	{%r163, %r164}, [%rd9+39992];
	ld.global.v2.u32 	{%r165, %r166}, [%rd9+40000];
	ld.global.v2.u32 	{%r167, %r168}, [%rd9+40008];
	ld.global.v2.u32 	{%r169, %r170}, [%rd9+40016];
	.pragma "used_bytes_mask 247";
	ld.global.v2.u32 	{%r171, %r172}, [%rd9+40024];
	ld.global.v2.u32 	{%r173, %r174}, [%rd9+40032];
	st.global.v2.u32 	[%rd10+39936], {%r149, %r150};
	st.global.v2.u32 	[%rd10+39944], {%r151, %r152};
	st.global.v2.u32 	[%rd10+39952], {%r153, %r154};
	st.global.v2.u32 	[%rd10+39960], {%r155, %r156};
	st.global.v2.u32 	[%rd10+39968], {%r157, %r158};
	st.global.v2.u32 	[%rd10+39976], {%r159, %r160};
	st.global.v2.u32 	[%rd10+39984], {%r161, %r162};
	st.global.v2.u32 	[%rd10+39992], {%r163, %r164};
	st.global.v2.u32 	[%rd10+40000], {%r165, %r166};
	st.global.v2.u32 	[%rd10+40008], {%r167, %r168};
	st.global.v2.u32 	[%rd10+40016], {%r169, %r170};
	st.global.v2.u32 	[%rd10+40024], {%r171, %r172};
	st.global.v2.u32 	[%rd10+40032], {%r173, %r174};
$L__BB13_17:
	add.s32 	%r175, %r15, 640;
	setp.ge.s32 	%p11, %r175, %r2;
	@%p11 bra 	$L__BB13_19;
	ld.global.v2.u32 	{%r176, %r177}, [%rd9+53248];
	ld.global.v2.u32 	{%r178, %r179}, [%rd9+53256];
	ld.global.v2.u32 	{%r180, %r181}, [%rd9+53264];
	ld.global.v2.u32 	{%r182, %r183}, [%rd9+53272];
	ld.global.v2.u32 	{%r184, %r185}, [%rd9+53280];
	ld.global.v2.u32 	{%r186, %r187}, [%rd9+53288];
	ld.global.v2.u32 	{%r188, %r189}, [%rd9+53296];
	ld.global.v2.u32 	{%r190, %r191}, [%rd9+53304];
	ld.global.v2.u32 	{%r192, %r193}, [%rd9+53312];
	ld.global.v2.u32 	{%r194, %r195}, [%rd9+53320];
	ld.global.v2.u32 	{%r196, %r197}, [%rd9+53328];
	.pragma "used_bytes_mask 247";
	ld.global.v2.u32 	{%r198, %r199}, [%rd9+53336];
	ld.global.v2.u32 	{%r200, %r201}, [%rd9+53344];
	st.global.v2.u32 	[%rd10+53248], {%r176, %r177};
	st.global.v2.u32 	[%rd10+53256], {%r178, %r179};
	st.global.v2.u32 	[%rd10+53264], {%r180, %r181};
	st.global.v2.u32 	[%rd10+53272], {%r182, %r183};
	st.global.v2.u32 	[%rd10+53280], {%r184, %r185};
	st.global.v2.u32 	[%rd10+53288], {%r186, %r187};
	st.global.v2.u32 	[%rd10+53296], {%r188, %r189};
	st.global.v2.u32 	[%rd10+53304], {%r190, %r191};
	st.global.v2.u32 	[%rd10+53312], {%r192, %r193};
	st.global.v2.u32 	[%rd10+53320], {%r194, %r195};
	st.global.v2.u32 	[%rd10+53328], {%r196, %r197};
	st.global.v2.u32 	[%rd10+53336], {%r198, %r199};
	st.global.v2.u32 	[%rd10+53344], {%r200, %r201};
$L__BB13_19:
	add.s32 	%r202, %r15, 768;
	setp.ge.s32 	%p12, %r202, %r2;
	@%p12 bra 	$L__BB13_21;
	ld.global.v2.u32 	{%r203, %r204}, [%rd9+66560];
	ld.global.v2.u32 	{%r205, %r206}, [%rd9+66568];
	ld.global.v2.u32 	{%r207, %r208}, [%rd9+66576];
	ld.global.v2.u32 	{%r209, %r210}, [%rd9+66584];
	ld.global.v2.u32 	{%r211, %r212}, [%rd9+66592];
	ld.global.v2.u32 	{%r213, %r214}, [%rd9+66600];
	ld.global.v2.u32 	{%r215, %r216}, [%rd9+66608];
	ld.global.v2.u32 	{%r217, %r218}, [%rd9+66616];
	ld.global.v2.u32 	{%r219, %r220}, [%rd9+66624];
	ld.global.v2.u32 	{%r221, %r222}, [%rd9+66632];
	ld.global.v2.u32 	{%r223, %r224}, [%rd9+66640];
	.pragma "used_bytes_mask 247";
	ld.global.v2.u32 	{%r225, %r226}, [%rd9+66648];
	ld.global.v2.u32 	{%r227, %r228}, [%rd9+66656];
	st.global.v2.u32 	[%rd10+66560], {%r203, %r204};
	st.global.v2.u32 	[%rd10+66568], {%r205, %r206};
	st.global.v2.u32 	[%rd10+66576], {%r207, %r208};
	st.global.v2.u32 	[%rd10+66584], {%r209, %r210};
	st.global.v2.u32 	[%rd10+66592], {%r211, %r212};
	st.global.v2.u32 	[%rd10+66600], {%r213, %r214};
	st.global.v2.u32 	[%rd10+66608], {%r215, %r216};
	st.global.v2.u32 	[%rd10+66616], {%r217, %r218};
	st.global.v2.u32 	[%rd10+66624], {%r219, %r220};
	st.global.v2.u32 	[%rd10+66632], {%r221, %r222};
	st.global.v2.u32 	[%rd10+66640], {%r223, %r224};
	st.global.v2.u32 	[%rd10+66648], {%r225, %r226};
	st.global.v2.u32 	[%rd10+66656], {%r227, %r228};
$L__BB13_21:
	add.s32 	%r229, %r15, 896;
	setp.ge.s32 	%p13, %r229, %r2;
	@%p13 bra 	$L__BB13_23;
	ld.global.v2.u32 	{%r230, %r231}, [%rd9+79872];
	ld.global.v2.u32 	{%r232, %r233}, [%rd9+79880];
	ld.global.v2.u32 	{%r234, %r235}, [%rd9+79888];
	ld.global.v2.u32 	{%r236, %r237}, [%rd9+79896];
	ld.global.v2.u32 	{%r238, %r239}, [%rd9+79904];
	ld.global.v2.u32 	{%r240, %r241}, [%rd9+79912];
	ld.global.v2.u32 	{%r242, %r243}, [%rd9+79920];
	ld.global.v2.u32 	{%r244, %r245}, [%rd9+79928];
	ld.global.v2.u32 	{%r246, %r247}, [%rd9+79936];
	ld.global.v2.u32 	{%r248, %r249}, [%rd9+79944];
	ld.global.v2.u32 	{%r250, %r251}, [%rd9+79952];
	.pragma "used_bytes_mask 247";
	ld.global.v2.u32 	{%r252, %r253}, [%rd9+79960];
	ld.global.v2.u32 	{%r254, %r255}, [%rd9+79968];
	st.global.v2.u32 	[%rd10+79872], {%r230, %r231};
	st.global.v2.u32 	[%rd10+79880], {%r232, %r233};
	st.global.v2.u32 	[%rd10+79888], {%r234, %r235};
	st.global.v2.u32 	[%rd10+79896], {%r236, %r237};
	st.global.v2.u32 	[%rd10+79904], {%r238, %r239};
	st.global.v2.u32 	[%rd10+79912], {%r240, %r241};
	st.global.v2.u32 	[%rd10+79920], {%r242, %r243};
	st.global.v2.u32 	[%rd10+79928], {%r244, %r245};
	st.global.v2.u32 	[%rd10+79936], {%r246, %r247};
	st.global.v2.u32 	[%rd10+79944], {%r248, %r249};
	st.global.v2.u32 	[%rd10+79952], {%r250, %r251};
	st.global.v2.u32 	[%rd10+79960], {%r252, %r253};
	st.global.v2.u32 	[%rd10+79968], {%r254, %r255};
$L__BB13_23:
	add.s32 	%r846, %r846, 8;
	setp.eq.s32 	%p14, %r846, %r850;
	@%p14 bra 	$L__BB13_24;
	bra.uni 	$L__BB13_7;
$L__BB13_24:
	setp.eq.s32 	%p15, %r8, 0;
	@%p15 bra 	$L__BB13_57;
	and.b32  	%r24, %r36, 3;
	setp.lt.u32 	%p16, %r8, 4;
	@%p16 bra 	$L__BB13_35;
	shl.b32 	%r256, %r850, 7;
	add.s32 	%r25, %r256, %r4;
	setp.ge.s32 	%p17, %r25, %r2;
	@%p17 bra 	$L__BB13_28;
	mul.wide.s32 	%rd26, %r25, 104;
	add.s64 	%rd27, %rd7, %rd26;
	add.s64 	%rd28, %rd8, %rd26;
	ld.global.v2.u32 	{%r257, %r258}, [%rd27];
	ld.global.v2.u32 	{%r259, %r260}, [%rd27+8];
	ld.global.v2.u32 	{%r261, %r262}, [%rd27+16];
	ld.global.v2.u32 	{%r263, %r264}, [%rd27+24];
	ld.global.v2.u32 	{%r265, %r266}, [%rd27+32];
	ld.global.v2.u32 	{%r267, %r268}, [%rd27+40];
	ld.global.v2.u32 	{%r269, %r270}, [%rd27+48];
	ld.global.v2.u32 	{%r271, %r272}, [%rd27+56];
	ld.global.v2.u32 	{%r273, %r274}, [%rd27+64];
	ld.global.v2.u32 	{%r275, %r276}, [%rd27+72];
	ld.global.v2.u32 	{%r277, %r278}, [%rd27+80];
	.pragma "used_bytes_mask 247";
	ld.global.v2.u32 	{%r279, %r280}, [%rd27+88];
	ld.global.v2.u32 	{%r281, %r282}, [%rd27+96];
	st.global.v2.u32 	[%rd28], {%r257, %r258};
	st.global.v2.u32 	[%rd28+8], {%r259, %r260};
	st.global.v2.u32 	[%rd28+16], {%r261, %r262};
	st.global.v2.u32 	[%rd28+24], {%r263, %r264};
	st.global.v2.u32 	[%rd28+32], {%r265, %r266};
	st.global.v2.u32 	[%rd28+40], {%r267, %r268};
	st.global.v2.u32 	[%rd28+48], {%r269, %r270};
	st.global.v2.u32 	[%rd28+56], {%r271, %r272};
	st.global.v2.u32 	[%rd28+64], {%r273, %r274};
	st.global.v2.u32 	[%rd28+72], {%r275, %r276};
	st.global.v2.u32 	[%rd28+80], {%r277, %r278};
	st.global.v2.u32 	[%rd28+88], {%r279, %r280};
	st.global.v2.u32 	[%rd28+96], {%r281, %r282};
$L__BB13_28:
	add.s32 	%r26, %r25, 128;
	setp.ge.s32 	%p18, %r26, %r2;
	@%p18 bra 	$L__BB13_30;
	mul.wide.s32 	%rd29, %r26, 104;
	add.s64 	%rd30, %rd7, %rd29;
	add.s64 	%rd31, %rd8, %rd29;
	ld.global.v2.u32 	{%r283, %r284}, [%rd30];
	ld.global.v2.u32 	{%r285, %r286}, [%rd30+8];
	ld.global.v2.u32 	{%r287, %r288}, [%rd30+16];
	ld.global.v2.u32 	{%r289, %r290}, [%rd30+24];
	ld.global.v2.u32 	{%r291, %r292}, [%rd30+32];
	ld.global.v2.u32 	{%r293, %r294}, [%rd30+40];
	ld.global.v2.u32 	{%r295, %r296}, [%rd30+48];
	ld.global.v2.u32 	{%r297, %r298}, [%rd30+56];
	ld.global.v2.u32 	{%r299, %r300}, [%rd30+64];
	ld.global.v2.u32 	{%r301, %r302}, [%rd30+72];
	ld.global.v2.u32 	{%r303, %r304}, [%rd30+80];
	.pragma "used_bytes_mask 247";
	ld.global.v2.u32 	{%r305, %r306}, [%rd30+88];
	ld.global.v2.u32 	{%r307, %r308}, [%rd30+96];
	st.global.v2.u32 	[%rd31], {%r283, %r284};
	st.global.v2.u32 	[%rd31+8], {%r285, %r286};
	st.global.v2.u32 	[%rd31+16], {%r287, %r288};
	st.global.v2.u32 	[%rd31+24], {%r289, %r290};
	st.global.v2.u32 	[%rd31+32], {%r291, %r292};
	st.global.v2.u32 	[%rd31+40], {%r293, %r294};
	st.global.v2.u32 	[%rd31+48], {%r295, %r296};
	st.global.v2.u32 	[%rd31+56], {%r297, %r298};
	st.global.v2.u32 	[%rd31+64], {%r299, %r300};
	st.global.v2.u32 	[%rd31+72], {%r301, %r302};
	st.global.v2.u32 	[%rd31+80], {%r303, %r304};
	st.global.v2.u32 	[%rd31+88], {%r305, %r306};
	st.global.v2.u32 	[%rd31+96], {%r307, %r308};
$L__BB13_30:
	add.s32 	%r27, %r25, 256;
	setp.ge.s32 	%p19, %r27, %r2;
	@%p19 bra 	$L__BB13_32;
	mul.wide.s32 	%rd32, %r27, 104;
	add.s64 	%rd33, %rd7, %rd32;
	add.s64 	%rd34, %rd8, %rd32;
	ld.global.v2.u32 	{%r309, %r310}, [%rd33];
	ld.global.v2.u32 	{%r311, %r312}, [%rd33+8];
	ld.global.v2.u32 	{%r313, %r314}, [%rd33+16];
	ld.global.v2.u32 	{%r315, %r316}, [%rd33+24];
	ld.global.v2.u32 	{%r317, %r318}, [%rd33+32];
	ld.global.v2.u32 	{%r319, %r320}, [%rd33+40];
	ld.global.v2.u32 	{%r321, %r322}, [%rd33+48];
	ld.global.v2.u32 	{%r323, %r324}, [%rd33+56];
	ld.global.v2.u32 	{%r325, %r326}, [%rd33+64];
	ld.global.v2.u32 	{%r327, %r328}, [%rd33+72];
	ld.global.v2.u32 	{%r329, %r330}, [%rd33+80];
	.pragma "used_bytes_mask 247";
	ld.global.v2.u32 	{%r331, %r332}, [%rd33+88];
	ld.global.v2.u32 	{%r333, %r334}, [%rd33+96];
	st.global.v2.u32 	[%rd34], {%r309, %r310};
	st.global.v2.u32 	[%rd34+8], {%r311, %r312};
	st.global.v2.u32 	[%rd34+16], {%r313, %r314};
	st.global.v2.u32 	[%rd34+24], {%r315, %r316};
	st.global.v2.u32 	[%rd34+32], {%r317, %r318};
	st.global.v2.u32 	[%rd34+40], {%r319, %r320};
	st.global.v2.u32 	[%rd34+48], {%r321, %r322};
	st.global.v2.u32 	[%rd34+56], {%r323, %r324};
	st.global.v2.u32 	[%rd34+64], {%r325, %r326};
	st.global.v2.u32 	[%rd34+72], {%r327, %r328};
	st.global.v2.u32 	[%rd34+80], {%r329, %r330};
	st.global.v2.u32 	[%rd34+88], {%r331, %r332};
	st.global.v2.u32 	[%rd34+96], {%r333, %r334};
$L__BB13_32:
	add.s32 	%r28, %r25, 384;
	setp.ge.s32 	%p20, %r28, %r2;
	@%p20 bra 	$L__BB13_34;
	mul.wide.s32 	%rd35, %r28, 104;
	add.s64 	%rd36, %rd7, %rd35;
	add.s64 	%rd37, %rd8, %rd35;
	ld.global.v2.u32 	{%r335, %r336}, [%rd36];
	ld.global.v2.u32 	{%r337, %r338}, [%rd36+8];
	ld.global.v2.u32 	{%r339, %r340}, [%rd36+16];
	ld.global.v2.u32 	{%r341, %r342}, [%rd36+24];
	ld.global.v2.u32 	{%r343, %r344}, [%rd36+32];
	ld.global.v2.u32 	{%r345, %r346}, [%rd36+40];
	ld.global.v2.u32 	{%r347, %r348}, [%rd36+48];
	ld.global.v2.u32 	{%r349, %r350}, [%rd36+56];
	ld.global.v2.u32 	{%r351, %r352}, [%rd36+64];
	ld.global.v2.u32 	{%r353, %r354}, [%rd36+72];
	ld.global.v2.u32 	{%r355, %r356}, [%rd36+80];
	.pragma "used_bytes_mask 247";
	ld.global.v2.u32 	{%r357, %r358}, [%rd36+88];
	ld.global.v2.u32 	{%r359, %r360}, [%rd36+96];
	st.global.v2.u32 	[%rd37], {%r335, %r336};
	st.global.v2.u32 	[%rd37+8], {%r337, %r338};
	st.global.v2.u32 	[%rd37+16], {%r339, %r340};
	st.global.v2.u32 	[%rd37+24], {%r341, %r342};
	st.global.v2.u32 	[%rd37+32], {%r343, %r344};
	st.global.v2.u32 	[%rd37+40], {%r345, %r346};
	st.global.v2.u32 	[%rd37+48], {%r347, %r348};
	st.global.v2.u32 	[%rd37+56], {%r349, %r350};
	st.global.v2.u32 	[%rd37+64], {%r351, %r352};
	st.global.v2.u32 	[%rd37+72], {%r353, %r354};
	st.global.v2.u32 	[%rd37+80], {%r355, %r356};
	st.global.v2.u32 	[%rd37+88], {%r357, %r358};
	st.global.v2.u32 	[%rd37+96], {%r359, %r360};
$L__BB13_34:
	add.s32 	%r850, %r850, 4;
$L__BB13_35:
	setp.eq.s32 	%p21, %r24, 0;
	@%p21 bra 	$L__BB13_57;
	setp.eq.s32 	%p22, %r24, 1;
	@%p22 bra 	$L__BB13_42;
	shl.b32 	%r361, %r850, 7;
	add.s32 	%r31, %r361, %r4;
	setp.ge.s32 	%p23, %r31, %r2;
	@%p23 bra 	$L__BB13_39;
	mul.wide.s32 	%rd38, %r31, 104;
	add.s64 	%rd39, %rd7, %rd38;
	add.s64 	%rd40, %rd8, %rd38;
	ld.global.v2.u32 	{%r362, %r363}, [%rd39];
	ld.global.v2.u32 	{%r364, %r365}, [%rd39+8];
	ld.global.v2.u32 	{%r366, %r367}, [%rd39+16];
	ld.global.v2.u32 	{%r368, %r369}, [%rd39+24];
	ld.global.v2.u32 	{%r370, %r371}, [%rd39+32];
	ld.global.v2.u32 	{%r372, %r373}, [%rd39+40];
	ld.global.v2.u32 	{%r374, %r375}, [%rd39+48];
	ld.global.v2.u32 	{%r376, %r377}, [%rd39+56];
	ld.global.v2.u32 	{%r378, %r379}, [%rd39+64];
	ld.global.v2.u32 	{%r380, %r381}, [%rd39+72];
	ld.global.v2.u32 	{%r382, %r383}, [%rd39+80];
	.pragma "used_bytes_mask 247";
	ld.global.v2.u32 	{%r384, %r385}, [%rd39+88];
	ld.global.v2.u32 	{%r386, %r387}, [%rd39+96];
	st.global.v2.u32 	[%rd40], {%r362, %r363};
	st.global.v2.u32 	[%rd40+8], {%r364, %r365};
	st.global.v2.u32 	[%rd40+16], {%r366, %r367};
	st.global.v2.u32 	[%rd40+24], {%r368, %r369};
	st.global.v2.u32 	[%rd40+32], {%r370, %r371};
	st.global.v2.u32 	[%rd40+40], {%r372, %r373};
	st.global.v2.u32 	[%rd40+48], {%r374, %r375};
	st.global.v2.u32 	[%rd40+56], {%r376, %r377};
	st.global.v2.u32 	[%rd40+64], {%r378, %r379};
	st.global.v2.u32 	[%rd40+72], {%r380, %r381};
	st.global.v2.u32 	[%rd40+80], {%r382, %r383};
	st.global.v2.u32 	[%rd40+88], {%r384, %r385};
	st.global.v2.u32 	[%rd40+96], {%r386, %r387};
$L__BB13_39:
	add.s32 	%r32, %r31, 128;
	setp.ge.s32 	%p24, %r32, %r2;
	@%p24 bra 	$L__BB13_41;
	mul.wide.s32 	%rd41, %r32, 104;
	add.s64 	%rd42, %rd7, %rd41;
	add.s64 	%rd43, %rd8, %rd41;
	ld.global.v2.u32 	{%r388, %r389}, [%rd42];
	ld.global.v2.u32 	{%r390, %r391}, [%rd42+8];
	ld.global.v2.u32 	{%r392, %r393}, [%rd42+16];
	ld.global.v2.u32 	{%r394, %r395}, [%rd42+24];
	ld.global.v2.u32 	{%r396, %r397}, [%rd42+32];
	ld.global.v2.u32 	{%r398, %r399}, [%rd42+40];
	ld.global.v2.u32 	{%r400, %r401}, [%rd42+48];
	ld.global.v2.u32 	{%r402, %r403}, [%rd42+56];
	ld.global.v2.u32 	{%r404, %r405}, [%rd42+64];
	ld.global.v2.u32 	{%r406, %r407}, [%rd42+72];
	ld.global.v2.u32 	{%r408, %r409}, [%rd42+80];
	.pragma "used_bytes_mask 247";
	ld.global.v2.u32 	{%r410, %r411}, [%rd42+88];
	ld.global.v2.u32 	{%r412, %r413}, [%rd42+96];
	st.global.v2.u32 	[%rd43], {%r388, %r389};
	st.global.v2.u32 	[%rd43+8], {%r390, %r391};
	st.global.v2.u32 	[%rd43+16], {%r392, %r393};
	st.global.v2.u32 	[%rd43+24], {%r394, %r395};
	st.global.v2.u32 	[%rd43+32], {%r396, %r397};
	st.global.v2.u32 	[%rd43+40], {%r398, %r399};
	st.global.v2.u32 	[%rd43+48], {%r400, %r401};
	st.global.v2.u32 	[%rd43+56], {%r402, %r403};
	st.global.v2.u32 	[%rd43+64], {%r404, %r405};
	st.global.v2.u32 	[%rd43+72], {%r406, %r407};
	st.global.v2.u32 	[%rd43+80], {%r408, %r409};
	st.global.v2.u32 	[%rd43+88], {%r410, %r411};
	st.global.v2.u32 	[%rd43+96], {%r412, %r413};
$L__BB13_41:
	add.s32 	%r850, %r850, 2;
$L__BB13_42:
	and.b32  	%r414, %r36, 1;
	setp.eq.b32 	%p25, %r414, 1;
	not.pred 	%p26, %p25;
	@%p26 bra 	$L__BB13_57;
	shl.b32 	%r415, %r850, 7;
	add.s32 	%r35, %r415, %r4;
	setp.ge.s32 	%p27, %r35, %r2;
	@%p27 bra 	$L__BB13_57;
	mul.wide.s32 	%rd44, %r35, 104;
	add.s64 	%rd45, %rd7, %rd44;
	add.s64 	%rd46, %rd8, %rd44;
	ld.global.v2.u32 	{%r416, %r417}, [%rd45];
	ld.global.v2.u32 	{%r418, %r419}, [%rd45+8];
	ld.global.v2.u32 	{%r420, %r421}, [%rd45+16];
	ld.global.v2.u32 	{%r422, %r423}, [%rd45+24];
	ld.global.v2.u32 	{%r424, %r425}, [%rd45+32];
	ld.global.v2.u32 	{%r426, %r427}, [%rd45+40];
	ld.global.v2.u32 	{%r428, %r429}, [%rd45+48];
	ld.global.v2.u32 	{%r430, %r431}, [%rd45+56];
	ld.global.v2.u32 	{%r432, %r433}, [%rd45+64];
	ld.global.v2.u32 	{%r434, %r435}, [%rd45+72];
	ld.global.v2.u32 	{%r436, %r437}, [%rd45+80];
	.pragma "used_bytes_mask 247";
	ld.global.v2.u32 	{%r438, %r439}, [%rd45+88];
	ld.global.v2.u32 	{%r440, %r441}, [%rd45+96];
	st.global.v2.u32 	[%rd46], {%r416, %r417};
	st.global.v2.u32 	[%rd46+8], {%r418, %r419};
	st.global.v2.u32 	[%rd46+16], {%r420, %r421};
	st.global.v2.u32 	[%rd46+24], {%r422, %r423};
	st.global.v2.u32 	[%rd46+32], {%r424, %r425};
	st.global.v2.u32 	[%rd46+40], {%r426, %r427};
	st.global.v2.u32 	[%rd46+48], {%r428, %r429};
	st.global.v2.u32 	[%rd46+56], {%r430, %r431};
	st.global.v2.u32 	[%rd46+64], {%r432, %r433};
	st.global.v2.u32 	[%rd46+72], {%r434, %r435};
	st.global.v2.u32 	[%rd46+80], {%r436, %r437};
	st.global.v2.u32 	[%rd46+88], {%r438, %r439};
	st.global.v2.u32 	[%rd46+96], {%r440, %r441};
	bra.uni 	$L__BB13_57;
$L__BB13_45:
	setp.lt.s32 	%p28, %r36, 1;
	@%p28 bra 	$L__BB13_57;
	and.b32  	%r10, %r36, 7;
	setp.lt.u32 	%p29, %r36, 8;
	mov.b32 	%r848, 0;
	@%p29 bra 	$L__BB13_49;
	and.b32  	%r848, %r36, 2147483640;
	mov.b32 	%r845, 0;
$L__BB13_48:
	.pragma "nounroll";
	shl.b32 	%r444, %r845, 7;
	add.s32 	%r445, %r444, %r4;
	mul.wide.u32 	%rd47, %r445, 104;
	add.s64 	%rd48, %rd7, %rd47;
	add.s64 	%rd49, %rd8, %rd47;
	ld.global.v2.u32 	{%r446, %r447}, [%rd48];
	ld.global.v2.u32 	{%r448, %r449}, [%rd48+8];
	ld.global.v2.u32 	{%r450, %r451}, [%rd48+16];
	ld.global.v2.u32 	{%r452, %r453}, [%rd48+24];
	ld.global.v2.u32 	{%r454, %r455}, [%rd48+32];
	ld.global.v2.u32 	{%r456, %r457}, [%rd48+40];
	ld.global.v2.u32 	{%r458, %r459}, [%rd48+48];
	ld.global.v2.u32 	{%r460, %r461}, [%rd48+56];
	ld.global.v2.u32 	{%r462, %r463}, [%rd48+64];
	ld.global.v2.u32 	{%r464, %r465}, [%rd48+72];
	ld.global.v2.u32 	{%r466, %r467}, [%rd48+80];
	.pragma "used_bytes_mask 247";
	ld.global.v2.u32 	{%r468, %r469}, [%rd48+88];
	ld.global.v2.u32 	{%r470, %r471}, [%rd48+96];
	st.global.v2.u32 	[%rd49], {%r446, %r447};
	st.global.v2.u32 	[%rd49+8], {%r448, %r449};
	st.global.v2.u32 	[%rd49+16], {%r450, %r451};
	st.global.v2.u32 	[%rd49+24], {%r452, %r453};
	st.global.v2.u32 	[%rd49+32], {%r454, %r455};
	st.global.v2.u32 	[%rd49+40], {%r456, %r457};
	st.global.v2.u32 	[%rd49+48], {%r458, %r459};
	st.global.v2.u32 	[%rd49+56], {%r460, %r461};
	st.global.v2.u32 	[%rd49+64], {%r462, %r463};
	st.global.v2.u32 	[%rd49+72], {%r464, %r465};
	st.global.v2.u32 	[%rd49+80], {%r466, %r467};
	st.global.v2.u32 	[%rd49+88], {%r468, %r469};
	st.global.v2.u32 	[%rd49+96], {%r470, %r471};
	add.s32 	%r472, %r445, 128;
	mul.wide.s32 	%rd50, %r472, 104;
	add.s64 	%rd51, %rd7, %rd50;
	add.s64 	%rd52, %rd8, %rd50;
	ld.global.v2.u32 	{%r473, %r474}, [%rd51];
	ld.global.v2.u32 	{%r475, %r476}, [%rd51+8];
	ld.global.v2.u32 	{%r477, %r478}, [%rd51+16];
	ld.global.v2.u32 	{%r479, %r480}, [%rd51+24];
	ld.global.v2.u32 	{%r481, %r482}, [%rd51+32];
	ld.global.v2.u32 	{%r483, %r484}, [%rd51+40];
	ld.global.v2.u32 	{%r485, %r486}, [%rd51+48];
	ld.global.v2.u32 	{%r487, %r488}, [%rd51+56];
	ld.global.v2.u32 	{%r489, %r490}, [%rd51+64];
	ld.global.v2.u32 	{%r491, %r492}, [%rd51+72];
	ld.global.v2.u32 	{%r493, %r494}, [%rd51+80];
	.pragma "used_bytes_mask 247";
	ld.global.v2.u32 	{%r495, %r496}, [%rd51+88];
	ld.global.v2.u32 	{%r497, %r498}, [%rd51+96];
	st.global.v2.u32 	[%rd52], {%r473, %r474};
	st.global.v2.u32 	[%rd52+8], {%r475, %r476};
	st.global.v2.u32 	[%rd52+16], {%r477, %r478};
	st.global.v2.u32 	[%rd52+24], {%r479, %r480};
	st.global.v2.u32 	[%rd52+32], {%r481, %r482};
	st.global.v2.u32 	[%rd52+40], {%r483, %r484};
	st.global.v2.u32 	[%rd52+48], {%r485, %r486};
	st.global.v2.u32 	[%rd52+56], {%r487, %r488};
	st.global.v2.u32 	[%rd52+64], {%r489, %r490};
	st.global.v2.u32 	[%rd52+72], {%r491, %r492};
	st.global.v2.u32 	[%rd52+80], {%r493, %r494};
	st.global.v2.u32 	[%rd52+88], {%r495, %r496};
	st.global.v2.u32 	[%rd52+96], {%r497, %r498};
	ld.global.v2.u32 	{%r499, %r500}, [%rd51+13312];
	ld.global.v2.u32 	{%r501, %r502}, [%rd51+13320];
	ld.global.v2.u32 	{%r503, %r504}, [%rd51+13328];
	ld.global.v2.u32 	{%r505, %r506}, [%rd51+13336];
	ld.global.v2.u32 	{%r507, %r508}, [%rd51+13344];
	ld.global.v2.u32 	{%r509, %r510}, [%rd51+13352];
	ld.global.v2.u32 	{%r511, %r512}, [%rd51+13360];
	ld.global.v2.u32 	{%r513, %r514}, [%rd51+13368];
	ld.global.v2.u32 	{%r515, %r516}, [%rd51+13376];
	ld.global.v2.u32 	{%r517, %r518}, [%rd51+13384];
	ld.global.v2.u32 	{%r519, %r520}, [%rd51+13392];
	.pragma "used_bytes_mask 247";
	ld.global.v2.u32 	{%r521, %r522}, [%rd51+13400];
	ld.global.v2.u32 	{%r523, %r524}, [%rd51+13408];
	st.global.v2.u32 	[%rd52+13312], {%r499, %r500};
	st.global.v2.u32 	[%rd52+13320], {%r501, %r502};
	st.global.v2.u32 	[%rd52+13328], {%r503, %r504};
	st.global.v2.u32 	[%rd52+13336], {%r505, %r506};
	st.global.v2.u32 	[%rd52+13344], {%r507, %r508};
	st.global.v2.u32 	[%rd52+13352], {%r509, %r510};
	st.global.v2.u32 	[%rd52+13360], {%r511, %r512};
	st.global.v2.u32 	[%rd52+13368], {%r513, %r514};
	st.global.v2.u32 	[%rd52+13376], {%r515, %r516};
	st.global.v2.u32 	[%rd52+13384], {%r517, %r518};
	st.global.v2.u32 	[%rd52+13392], {%r519, %r520};
	st.global.v2.u32 	[%rd52+13400], {%r521, %r522};
	st.global.v2.u32 	[%rd52+13408], {%r523, %r524};
	ld.global.v2.u32 	{%r525, %r526}, [%rd51+26624];
	ld.global.v2.u32 	{%r527, %r528}, [%rd51+26632];
	ld.global.v2.u32 	{%r529, %r530}, [%rd51+26640];
	ld.global.v2.u32 	{%r531, %r532}, [%rd51+26648];
	ld.global.v2.u32 	{%r533, %r534}, [%rd51+26656];
	ld.global.v2.u32 	{%r535, %r536}, [%rd51+26664];
	ld.global.v2.u32 	{%r537, %r538}, [%rd51+26672];
	ld.global.v2.u32 	{%r539, %r540}, [%rd51+26680];
	ld.global.v2.u32 	{%r541, %r542}, [%rd51+26688];
	ld.global.v2.u32 	{%r543, %r544}, [%rd51+26696];
	ld.global.v2.u32 	{%r545, %r546}, [%rd51+26704];
	.pragma "used_bytes_mask 247";
	ld.global.v2.u32 	{%r547, %r548}, [%rd51+26712];
	ld.global.v2.u32 	{%r549, %r550}, [%rd51+26720];
	st.global.v2.u32 	[%rd52+26624], {%r525, %r526};
	st.global.v2.u32 	[%rd52+26632], {%r527, %r528};
	st.global.v2.u32 	[%rd52+26640], {%r529, %r530};
	st.global.v2.u32 	[%rd52+26648], {%r531, %r532};
	st.global.v2.u32 	[%rd52+26656], {%r533, %r534};
	st.global.v2.u32 	[%rd52+26664], {%r535, %r536};
	st.global.v2.u32 	[%rd52+26672], {%r537, %r538};
	st.global.v2.u32 	[%rd52+26680], {%r539, %r540};
	st.global.v2.u32 	[%rd52+26688], {%r541, %r542};
	st.global.v2.u32 	[%rd52+26696], {%r543, %r544};
	st.global.v2.u32 	[%rd52+26704], {%r545, %r546};
	st.global.v2.u32 	[%rd52+26712], {%r547, %r548};
	st.global.v2.u32 	[%rd52+26720], {%r549, %r550};
	ld.global.v2.u32 	{%r551, %r552}, [%rd51+39936];
	ld.global.v2.u32 	{%r553, %r554}, [%rd51+39944];
	ld.global.v2.u32 	{%r555, %r556}, [%rd51+39952];
	ld.global.v2.u32 	{%r557, %r558}, [%rd51+39960];
	ld.global.v2.u32 	{%r559, %r560}, [%rd51+39968];
	ld.global.v2.u32 	{%r561, %r562}, [%rd51+39976];
	ld.global.v2.u32 	{%r563, %r564}, [%rd51+39984];
	ld.global.v2.u32 	{%r565, %r566}, [%rd51+39992];
	ld.global.v2.u32 	{%r567, %r568}, [%rd51+40000];
	ld.global.v2.u32 	{%r569, %r570}, [%rd51+40008];
	ld.global.v2.u32 	{%r571, %r572}, [%rd51+40016];
	.pragma "used_bytes_mask 247";
	ld.global.v2.u32 	{%r573, %r574}, [%rd51+40024];
	ld.global.v2.u32 	{%r575, %r576}, [%rd51+40032];
	st.global.v2.u32 	[%rd52+39936], {%r551, %r552};
	st.global.v2.u32 	[%rd52+39944], {%r553, %r554};
	st.global.v2.u32 	[%rd52+39952], {%r555, %r556};
	st.global.v2.u32 	[%rd52+39960], {%r557, %r558};
	st.global.v2.u32 	[%rd52+39968], {%r559, %r560};
	st.global.v2.u32 	[%rd52+39976], {%r561, %r562};
	st.global.v2.u32 	[%rd52+39984], {%r563, %r564};
	st.global.v2.u32 	[%rd52+39992], {%r565, %r566};
	st.global.v2.u32 	[%rd52+40000], {%r567, %r568};
	st.global.v2.u32 	[%rd52+40008], {%r569, %r570};
	st.global.v2.u32 	[%rd52+40016], {%r571, %r572};
	st.global.v2.u32 	[%rd52+40024], {%r573, %r574};
	st.global.v2.u32 	[%rd52+40032], {%r575, %r576};
	ld.global.v2.u32 	{%r577, %r578}, [%rd51+53248];
	ld.global.v2.u32 	{%r579, %r580}, [%rd51+53256];
	ld.global.v2.u32 	{%r581, %r582}, [%rd51+53264];
	ld.global.v2.u32 	{%r583, %r584}, [%rd51+53272];
	ld.global.v2.u32 	{%r585, %r586}, [%rd51+53280];
	ld.global.v2.u32 	{%r587, %r588}, [%rd51+53288];
	ld.global.v2.u32 	{%r589, %r590}, [%rd51+53296];
	ld.global.v2.u32 	{%r591, %r592}, [%rd51+53304];
	ld.global.v2.u32 	{%r593, %r594}, [%rd51+53312];
	ld.global.v2.u32 	{%r595, %r596}, [%rd51+53320];
	ld.global.v2.u32 	{%r597, %r598}, [%rd51+53328];
	.pragma "used_bytes_mask 247";
	ld.global.v2.u32 	{%r599, %r600}, [%rd51+53336];
	ld.global.v2.u32 	{%r601, %r602}, [%rd51+53344];
	st.global.v2.u32 	[%rd52+53248], {%r577, %r578};
	st.global.v2.u32 	[%rd52+53256], {%r579, %r580};
	st.global.v2.u32 	[%rd52+53264], {%r581, %r582};
	st.global.v2.u32 	[%rd52+53272], {%r583, %r584};
	st.global.v2.u32 	[%rd52+53280], {%r585, %r586};
	st.global.v2.u32 	[%rd52+53288], {%r587, %r588};
	st.global.v2.u32 	[%rd52+53296], {%r589, %r590};
	st.global.v2.u32 	[%rd52+53304], {%r591, %r592};
	st.global.v2.u32 	[%rd52+53312], {%r593, %r594};
	st.global.v2.u32 	[%rd52+53320], {%r595, %r596};
	st.global.v2.u32 	[%rd52+53328], {%r597, %r598};
	st.global.v2.u32 	[%rd52+53336], {%r599, %r600};
	st.global.v2.u32 	[%rd52+53344], {%r601, %r602};
	ld.global.v2.u32 	{%r603, %r604}, [%rd51+66560];
	ld.global.v2.u32 	{%r605, %r606}, [%rd51+66568];
	ld.global.v2.u32 	{%r607, %r608}, [%rd51+66576];
	ld.global.v2.u32 	{%r609, %r610}, [%rd51+66584];
	ld.global.v2.u32 	{%r611, %r612}, [%rd51+66592];
	ld.global.v2.u32 	{%r613, %r614}, [%rd51+66600];
	ld.global.v2.u32 	{%r615, %r616}, [%rd51+66608];
	ld.global.v2.u32 	{%r617, %r618}, [%rd51+66616];
	ld.global.v2.u32 	{%r619, %r620}, [%rd51+66624];
	ld.global.v2.u32 	{%r621, %r622}, [%rd51+66632];
	ld.global.v2.u32 	{%r623, %r624}, [%rd51+66640];
	.pragma "used_bytes_mask 247";
	ld.global.v2.u32 	{%r625, %r626}, [%rd51+66648];
	ld.global.v2.u32 	{%r627, %r628}, [%rd51+66656];
	st.global.v2.u32 	[%rd52+66560], {%r603, %r604};
	st.global.v2.u32 	[%rd52+66568], {%r605, %r606};
	st.global.v2.u32 	[%rd52+66576], {%r607, %r608};
	st.global.v2.u32 	[%rd52+66584], {%r609, %r610};
	st.global.v2.u32 	[%rd52+66592], {%r611, %r612};
	st.global.v2.u32 	[%rd52+66600], {%r613, %r614};
	st.global.v2.u32 	[%rd52+66608], {%r615, %r616};
	st.global.v2.u32 	[%rd52+66616], {%r617, %r618};
	st.global.v2.u32 	[%rd52+66624], {%r619, %r620};
	st.global.v2.u32 	[%rd52+66632], {%r621, %r622};
	st.global.v2.u32 	[%rd52+66640], {%r623, %r624};
	st.global.v2.u32 	[%rd52+66648], {%r625, %r626};
	st.global.v2.u32 	[%rd52+66656], {%r627, %r628};
	ld.global.v2.u32 	{%r629, %r630}, [%rd51+79872];
	ld.global.v2.u32 	{%r631, %r632}, [%rd51+79880];
	ld.global.v2.u32 	{%r633, %r634}, [%rd51+79888];
	ld.global.v2.u32 	{%r635, %r636}, [%rd51+79896];
	ld.global.v2.u32 	{%r637, %r638}, [%rd51+79904];
	ld.global.v2.u32 	{%r639, %r640}, [%rd51+79912];
	ld.global.v2.u32 	{%r641, %r642}, [%rd51+79920];
	ld.global.v2.u32 	{%r643, %r644}, [%rd51+79928];
	ld.global.v2.u32 	{%r645, %r646}, [%rd51+79936];
	ld.global.v2.u32 	{%r647, %r648}, [%rd51+79944];
	ld.global.v2.u32 	{%r649, %r650}, [%rd51+79952];
	.pragma "used_bytes_mask 247";
	ld.global.v2.u32 	{%r651, %r652}, [%rd51+79960];
	ld.global.v2.u32 	{%r653, %r654}, [%rd51+79968];
	st.global.v2.u32 	[%rd52+79872], {%r629, %r630};
	st.global.v2.u32 	[%rd52+79880], {%r631, %r632};
	st.global.v2.u32 	[%rd52+79888], {%r633, %r634};
	st.global.v2.u32 	[%rd52+79896], {%r635, %r636};
	st.global.v2.u32 	[%rd52+79904], {%r637, %r638};
	st.global.v2.u32 	[%rd52+79912], {%r639, %r640};
	st.global.v2.u32 	[%rd52+79920], {%r641, %r642};
	st.global.v2.u32 	[%rd52+79928], {%r643, %r644};
	st.global.v2.u32 	[%rd52+79936], {%r645, %r646};
	st.global.v2.u32 	[%rd52+79944], {%r647, %r648};
	st.global.v2.u32 	[%rd52+79952], {%r649, %r650};
	st.global.v2.u32 	[%rd52+79960], {%r651, %r652};
	st.global.v2.u32 	[%rd52+79968], {%r653, %r654};
	add.s32 	%r845, %r845, 8;
	setp.eq.s32 	%p30, %r845, %r848;
	@%p30 bra 	$L__BB13_49;
	bra.uni 	$L__BB13_48;
$L__BB13_49:
	setp.eq.s32 	%p31, %r10, 0;
	@%p31 bra 	$L__BB13_57;
	and.b32  	%r18, %r36, 3;
	setp.lt.u32 	%p32, %r10, 4;
	@%p32 bra 	$L__BB13_52;
	shl.b32 	%r655, %r848, 7;
	add.s32 	%r656, %r655, %r4;
	mul.wide.s32 	%rd53, %r656, 104;
	add.s64 	%rd54, %rd7, %rd53;
	add.s64 	%rd55, %rd8, %rd53;
	ld.global.v2.u32 	{%r657, %r658}, [%rd54];
	ld.global.v2.u32 	{%r659, %r660}, [%rd54+8];
	ld.global.v2.u32 	{%r661, %r662}, [%rd54+16];
	ld.global.v2.u32 	{%r663, %r664}, [%rd54+24];
	ld.global.v2.u32 	{%r665, %r666}, [%rd54+32];
	ld.global.v2.u32 	{%r667, %r668}, [%rd54+40];
	ld.global.v2.u32 	{%r669, %r670}, [%rd54+48];
	ld.global.v2.u32 	{%r671, %r672}, [%rd54+56];
	ld.global.v2.u32 	{%r673, %r674}, [%rd54+64];
	ld.global.v2.u32 	{%r675, %r676}, [%rd54+72];
	ld.global.v2.u32 	{%r677, %r678}, [%rd54+80];
	.pragma "used_bytes_mask 247";
	ld.global.v2.u32 	{%r679, %r680}, [%rd54+88];
	ld.global.v2.u32 	{%r681, %r682}, [%rd54+96];
	st.global.v2.u32 	[%rd55], {%r657, %r658};
	st.global.v2.u32 	[%rd55+8], {%r659, %r660};
	st.global.v2.u32 	[%rd55+16], {%r661, %r662};
	st.global.v2.u32 	[%rd55+24], {%r663, %r664};
	st.global.v2.u32 	[%rd55+32], {%r665, %r666};
	st.global.v2.u32 	[%rd55+40], {%r667, %r668};
	st.global.v2.u32 	[%rd55+48], {%r669, %r670};
	st.global.v2.u32 	[%rd55+56], {%r671, %r672};
	st.global.v2.u32 	[%rd55+64], {%r673, %r674};
	st.global.v2.u32 	[%rd55+72], {%r675, %r676};
	st.global.v2.u32 	[%rd55+80], {%r677, %r678};
	st.global.v2.u32 	[%rd55+88], {%r679, %r680};
	st.global.v2.u32 	[%rd55+96], {%r681, %r682};
	ld.global.v2.u32 	{%r683, %r684}, [%rd54+13312];
	ld.global.v2.u32 	{%r685, %r686}, [%rd54+13320];
	ld.global.v2.u32 	{%r687, %r688}, [%rd54+13328];
	ld.global.v2.u32 	{%r689, %r690}, [%rd54+13336];
	ld.global.v2.u32 	{%r691, %r692}, [%rd54+13344];
	ld.global.v2.u32 	{%r693, %r694}, [%rd54+13352];
	ld.global.v2.u32 	{%r695, %r696}, [%rd54+13360];
	ld.global.v2.u32 	{%r697, %r698}, [%rd54+13368];
	ld.global.v2.u32 	{%r699, %r700}, [%rd54+13376];
	ld.global.v2.u32 	{%r701, %r702}, [%rd54+13384];
	ld.global.v2.u32 	{%r703, %r704}, [%rd54+13392];
	.pragma "used_bytes_mask 247";
	ld.global.v2.u32 	{%r705, %r706}, [%rd54+13400];
	ld.global.v2.u32 	{%r707, %r708}, [%rd54+13408];
	st.global.v2.u32 	[%rd55+13312], {%r683, %r684};
	st.global.v2.u32 	[%rd55+13320], {%r685, %r686};
	st.global.v2.u32 	[%rd55+13328], {%r687, %r688};
	st.global.v2.u32 	[%rd55+13336], {%r689, %r690};
	st.global.v2.u32 	[%rd55+13344], {%r691, %r692};
	st.global.v2.u32 	[%rd55+13352], {%r693, %r694};
	st.global.v2.u32 	[%rd55+13360], {%r695, %r696};
	st.global.v2.u32 	[%rd55+13368], {%r697, %r698};
	st.global.v2.u32 	[%rd55+13376], {%r699, %r700};
	st.global.v2.u32 	[%rd55+13384], {%r701, %r702};
	st.global.v2.u32 	[%rd55+13392], {%r703, %r704};
	st.global.v2.u32 	[%rd55+13400], {%r705, %r706};
	st.global.v2.u32 	[%rd55+13408], {%r707, %r708};
	ld.global.v2.u32 	{%r709, %r710}, [%rd54+26624];
	ld.global.v2.u32 	{%r711, %r712}, [%rd54+26632];
	ld.global.v2.u32 	{%r713, %r714}, [%rd54+26640];
	ld.global.v2.u32 	{%r715, %r716}, [%rd54+26648];
	ld.global.v2.u32 	{%r717, %r718}, [%rd54+26656];
	ld.global.v2.u32 	{%r719, %r720}, [%rd54+26664];
	ld.global.v2.u32 	{%r721, %r722}, [%rd54+26672];
	ld.global.v2.u32 	{%r723, %r724}, [%rd54+26680];
	ld.global.v2.u32 	{%r725, %r726}, [%rd54+26688];
	ld.global.v2.u32 	{%r727, %r728}, [%rd54+26696];
	ld.global.v2.u32 	{%r729, %r730}, [%rd54+26704];
	.pragma "used_bytes_mask 247";
	ld.global.v2.u32 	{%r731, %r732}, [%rd54+26712];
	ld.global.v2.u32 	{%r733, %r734}, [%rd54+26720];
	st.global.v2.u32 	[%rd55+26624], {%r709, %r710};
	st.global.v2.u32 	[%rd55+26632], {%r711, %r712};
	st.global.v2.u32 	[%rd55+26640], {%r713, %r714};
	st.global.v2.u32 	[%rd55+26648], {%r715, %r716};
	st.global.v2.u32 	[%rd55+26656], {%r717, %r718};
	st.global.v2.u32 	[%rd55+26664], {%r719, %r720};
	st.global.v2.u32 	[%rd55+26672], {%r721, %r722};
	st.global.v2.u32 	[%rd55+26680], {%r723, %r724};
	st.global.v2.u32 	[%rd55+26688], {%r725, %r726};
	st.global.v2.u32 	[%rd55+26696], {%r727, %r728};
	st.global.v2.u32 	[%rd55+26704], {%r729, %r730};
	st.global.v2.u32 	[%rd55+26712], {%r731, %r732};
	st.global.v2.u32 	[%rd55+26720], {%r733, %r734};
	ld.global.v2.u32 	{%r735, %r736}, [%rd54+39936];
	ld.global.v2.u32 	{%r737, %r738}, [%rd54+39944];
	ld.global.v2.u32 	{%r739, %r740}, [%rd54+39952];
	ld.global.v2.u32 	{%r741, %r742}, [%rd54+39960];
	ld.global.v2.u32 	{%r743, %r744}, [%rd54+39968];
	ld.global.v2.u32 	{%r745, %r746}, [%rd54+39976];
	ld.global.v2.u32 	{%r747, %r748}, [%rd54+39984];
	ld.global.v2.u32 	{%r749, %r750}, [%rd54+39992];
	ld.global.v2.u32 	{%r751, %r752}, [%rd54+40000];
	ld.global.v2.u32 	{%r753, %r754}, [%rd54+40008];
	ld.global.v2.u32 	{%r755, %r756}, [%rd54+40016];
	.pragma "used_bytes_mask 247";
	ld.global.v2.u32 	{%r757, %r758}, [%rd54+40024];
	ld.global.v2.u32 	{%r759, %r760}, [%rd54+40032];
	st.global.v2.u32 	[%rd55+39936], {%r735, %r736};
	st.global.v2.u32 	[%rd55+39944], {%r737, %r738};
	st.global.v2.u32 	[%rd55+39952], {%r739, %r740};
	st.global.v2.u32 	[%rd55+39960], {%r741, %r742};
	st.global.v2.u32 	[%rd55+39968], {%r743, %r744};
	st.global.v2.u32 	[%rd55+39976], {%r745, %r746};
	st.global.v2.u32 	[%rd55+39984], {%r747, %r748};
	st.global.v2.u32 	[%rd55+39992], {%r749, %r750};
	st.global.v2.u32 	[%rd55+40000], {%r751, %r752};
	st.global.v2.u32 	[%rd55+40008], {%r753, %r754};
	st.global.v2.u32 	[%rd55+40016], {%r755, %r756};
	st.global.v2.u32 	[%rd55+40024], {%r757, %r758};
	st.global.v2.u32 	[%rd55+40032], {%r759, %r760};
	add.s32 	%r848, %r848, 4;
$L__BB13_52:
	setp.eq.s32 	%p33, %r18, 0;
	@%p33 bra 	$L__BB13_57;
	setp.eq.s32 	%p34, %r18, 1;
	@%p34 bra 	$L__BB13_55;
	shl.b32 	%r761, %r848, 7;
	add.s32 	%r762, %r761, %r4;
	mul.wide.s32 	%rd56, %r762, 104;
	add.s64 	%rd57, %rd7, %rd56;
	add.s64 	%rd58, %rd8, %rd56;
	ld.global.v2.u32 	{%r763, %r764}, [%rd57];
	ld.global.v2.u32 	{%r765, %r766}, [%rd57+8];
	ld.global.v2.u32 	{%r767, %r768}, [%rd57+16];
	ld.global.v2.u32 	{%r769, %r770}, [%rd57+24];
	ld.global.v2.u32 	{%r771, %r772}, [%rd57+32];
	ld.global.v2.u32 	{%r773, %r774}, [%rd57+40];
	ld.global.v2.u32 	{%r775, %r776}, [%rd57+48];
	ld.global.v2.u32 	{%r777, %r778}, [%rd57+56];
	ld.global.v2.u32 	{%r779, %r780}, [%rd57+64];
	ld.global.v2.u32 	{%r781, %r782}, [%rd57+72];
	ld.global.v2.u32 	{%r783, %r784}, [%rd57+80];
	.pragma "used_bytes_mask 247";
	ld.global.v2.u32 	{%r785, %r786}, [%rd57+88];
	ld.global.v2.u32 	{%r787, %r788}, [%rd57+96];
	st.global.v2.u32 	[%rd58], {%r763, %r764};
	st.global.v2.u32 	[%rd58+8], {%r765, %r766};
	st.global.v2.u32 	[%rd58+16], {%r767, %r768};
	st.global.v2.u32 	[%rd58+24], {%r769, %r770};
	st.global.v2.u32 	[%rd58+32], {%r771, %r772};
	st.global.v2.u32 	[%rd58+40], {%r773, %r774};
	st.global.v2.u32 	[%rd58+48], {%r775, %r776};
	st.global.v2.u32 	[%rd58+56], {%r777, %r778};
	st.global.v2.u32 	[%rd58+64], {%r779, %r780};
	st.global.v2.u32 	[%rd58+72], {%r781, %r782};
	st.global.v2.u32 	[%rd58+80], {%r783, %r784};
	st.global.v2.u32 	[%rd58+88], {%r785, %r786};
	st.global.v2.u32 	[%rd58+96], {%r787, %r788};
	ld.global.v2.u32 	{%r789, %r790}, [%rd57+13312];
	ld.global.v2.u32 	{%r791, %r792}, [%rd57+13320];
	ld.global.v2.u32 	{%r793, %r794}, [%rd57+13328];
	ld.global.v2.u32 	{%r795, %r796}, [%rd57+13336];
	ld.global.v2.u32 	{%r797, %r798}, [%rd57+13344];
	ld.global.v2.u32 	{%r799, %r800}, [%rd57+13352];
	ld.global.v2.u32 	{%r801, %r802}, [%rd57+13360];
	ld.global.v2.u32 	{%r803, %r804}, [%rd57+13368];
	ld.global.v2.u32 	{%r805, %r806}, [%rd57+13376];
	ld.global.v2.u32 	{%r807, %r808}, [%rd57+13384];
	ld.global.v2.u32 	{%r809, %r810}, [%rd57+13392];
	.pragma "used_bytes_mask 247";
	ld.global.v2.u32 	{%r811, %r812}, [%rd57+13400];
	ld.global.v2.u32 	{%r813, %r814}, [%rd57+13408];
	st.global.v2.u32 	[%rd58+13312], {%r789, %r790};
	st.global.v2.u32 	[%rd58+13320], {%r791, %r792};
	st.global.v2.u32 	[%rd58+13328], {%r793, %r794};
	st.global.v2.u32 	[%rd58+13336], {%r795, %r796};
	st.global.v2.u32 	[%rd58+13344], {%r797, %r798};
	st.global.v2.u32 	[%rd58+13352], {%r799, %r800};
	st.global.v2.u32 	[%rd58+13360], {%r801, %r802};
	st.global.v2.u32 	[%rd58+13368], {%r803, %r804};
	st.global.v2.u32 	[%rd58+13376], {%r805, %r806};
	st.global.v2.u32 	[%rd58+13384], {%r807, %r808};
	st.global.v2.u32 	[%rd58+13392], {%r809, %r810};
	st.global.v2.u32 	[%rd58+13400], {%r811, %r812};
	st.global.v2.u32 	[%rd58+13408], {%r813, %r814};
	add.s32 	%r848, %r848, 2;
$L__BB13_55:
	and.b32  	%r815, %r36, 1;
	setp.eq.b32 	%p35, %r815, 1;
	not.pred 	%p36, %p35;
	@%p36 bra 	$L__BB13_57;
	shl.b32 	%r816, %r848, 7;
	add.s32 	%r817, %r816, %r4;
	mul.wide.s32 	%rd59, %r817, 104;
	add.s64 	%rd60, %rd7, %rd59;
	add.s64 	%rd61, %rd8, %rd59;
	ld.global.v2.u32 	{%r818, %r819}, [%rd60];
	ld.global.v2.u32 	{%r820, %r821}, [%rd60+8];
	ld.global.v2.u32 	{%r822, %r823}, [%rd60+16];
	ld.global.v2.u32 	{%r824, %r825}, [%rd60+24];
	ld.global.v2.u32 	{%r826, %r827}, [%rd60+32];
	ld.global.v2.u32 	{%r828, %r829}, [%rd60+40];
	ld.global.v2.u32 	{%r830, %r831}, [%rd60+48];
	ld.global.v2.u32 	{%r832, %r833}, [%rd60+56];
	ld.global.v2.u32 	{%r834, %r835}, [%rd60+64];
	ld.global.v2.u32 	{%r836, %r837}, [%rd60+72];
	ld.global.v2.u32 	{%r838, %r839}, [%rd60+80];
	.pragma "used_bytes_mask 247";
	ld.global.v2.u32 	{%r840, %r841}, [%rd60+88];
	ld.global.v2.u32 	{%r842, %r843}, [%rd60+96];
	st.global.v2.u32 	[%rd61], {%r818, %r819};
	st.global.v2.u32 	[%rd61+8], {%r820, %r821};
	st.global.v2.u32 	[%rd61+16], {%r822, %r823};
	st.global.v2.u32 	[%rd61+24], {%r824, %r825};
	st.global.v2.u32 	[%rd61+32], {%r826, %r827};
	st.global.v2.u32 	[%rd61+40], {%r828, %r829};
	st.global.v2.u32 	[%rd61+48], {%r830, %r831};
	st.global.v2.u32 	[%rd61+56], {%r832, %r833};
	st.global.v2.u32 	[%rd61+64], {%r834, %r835};
	st.global.v2.u32 	[%rd61+72], {%r836, %r837};
	st.global.v2.u32 	[%rd61+80], {%r838, %r839};
	st.global.v2.u32 	[%rd61+88], {%r840, %r841};
	st.global.v2.u32 	[%rd61+96], {%r842, %r843};
$L__BB13_57:
	ret;

}
	// .globl	_ZN3cub18CUB_300001_SM_10006detail9transform16transform_kernelINS2_10policy_hubILb1EN4cuda3std3__45tupleIJPK11AutomobilisEEEE10policy1000EiNS7_10__identityEN6thrust24THRUST_300001_SM_1000_NS10device_ptrIS9_EEJSB_EEEvT0_iT1_T2_DpNS2_10kernel_argIT3_EE
.visible .entry _ZN3cub18CUB_300001_SM_10006detail9transform16transform_kernelINS2_10policy_hubILb1EN4cuda3std3__45tupleIJPK11AutomobilisEEEE10policy1000EiNS7_10__identityEN6thrust24THRUST_300001_SM_1000_NS10device_ptrIS9_EEJSB_EEEvT0_iT1_T2_DpNS2_10kernel_argIT3_EE(
	.param .u32 _ZN3cub18CUB_300001_SM_10006detail9transform16transform_kernelINS2_10policy_hubILb1EN4cuda3std3__45tupleIJPK11AutomobilisEEEE10policy1000EiNS7_10__identityEN6thrust24THRUST_300001_SM_1000_NS10device_ptrIS9_EEJSB_EEEvT0_iT1_T2_DpNS2_10kernel_argIT3_EE_param_0,
	.param .u32 _ZN3cub18CUB_300001_SM_10006detail9transform16transform_kernelINS2_10policy_hubILb1EN4cuda3std3__45tupleIJPK11AutomobilisEEEE10policy1000EiNS7_10__identityEN6thrust24THRUST_300001_SM_1000_NS10device_ptrIS9_EEJSB_EEEvT0_iT1_T2_DpNS2_10kernel_argIT3_EE_param_1,
	.param .align 1 .b8 _ZN3cub18CUB_300001_SM_10006detail9transform16transform_kernelINS2_10policy_hubILb1EN4cuda3std3__45tupleIJPK11AutomobilisEEEE10policy1000EiNS7_10__identityEN6thrust24THRUST_300001_SM_1000_NS10device_ptrIS9_EEJSB_EEEvT0_iT1_T2_DpNS2_10kernel_argIT3_EE_param_2[1],
	.param .align 8 .b8 _ZN3cub18CUB_300001_SM_10006detail9transform16transform_kernelINS2_10policy_hubILb1EN4cuda3std3__45tupleIJPK11AutomobilisEEEE10policy1000EiNS7_10__identityEN6thrust24THRUST_300001_SM_1000_NS10device_ptrIS9_EEJSB_EEEvT0_iT1_T2_DpNS2_10kernel_argIT3_EE_param_3[8],
	.param .align 8 .b8 _ZN3cub18CUB_300001_SM_10006detail9transform16transform_kernelINS2_10policy_hubILb1EN4cuda3std3__45tupleIJPK11AutomobilisEEEE10policy1000EiNS7_10__identityEN6thrust24THRUST_300001_SM_1000_NS10device_ptrIS9_EEJSB_EEEvT0_iT1_T2_DpNS2_10kernel_argIT3_EE_param_4[16]
)
.maxntid 128
{
	.reg .pred 	%p<37>;
	.reg .b32 	%r<856>;
	.reg .b64 	%rd<58>;

	ld.param.u32 	%r39, [_ZN3cub18CUB_300001_SM_10006detail9transform16transform_kernelINS2_10policy_hubILb1EN4cuda3std3__45tupleIJPK11AutomobilisEEEE10policy1000EiNS7_10__identityEN6thrust24THRUST_300001_SM_1000_NS10device_ptrIS9_EEJSB_EEEvT0_iT1_T2_DpNS2_10kernel_argIT3_EE_param_0];
	ld.param.u64 	%rd10, [_ZN3cub18CUB_300001_SM_10006detail9transform16transform_kernelINS2_10policy_hubILb1EN4cuda3std3__45tupleIJPK11AutomobilisEEEE10policy1000EiNS7_10__identityEN6thrust24THRUST_300001_SM_1000_NS10device_ptrIS9_EEJSB_EEEvT0_iT1_T2_DpNS2_10kernel_argIT3_EE_param_4];
	ld.param.u64 	%rd11, [_ZN3cub18CUB_300001_SM_10006detail9transform16transform_kernelINS2_10policy_hubILb1EN4cuda3std3__45tupleIJPK11AutomobilisEEEE10policy1000EiNS7_10__identityEN6thrust24THRUST_300001_SM_1000_NS10device_ptrIS9_EEJSB_EEEvT0_iT1_T2_DpNS2_10kernel_argIT3_EE_param_3];
	ld.param.u32 	%r38, [_ZN3cub18CUB_300001_SM_10006detail9transform16transform_kernelINS2_10policy_hubILb1EN4cuda3std3__45tupleIJPK11AutomobilisEEEE10policy1000EiNS7_10__identityEN6thrust24THRUST_300001_SM_1000_NS10device_ptrIS9_EEJSB_EEEvT0_iT1_T2_DpNS2_10kernel_argIT3_EE_param_1];
	cvta.to.global.u64 	%rd1, %rd11;
	cvta.to.global.u64 	%rd2, %rd10;
	shl.b32 	%r1, %r38, 7;
	mov.u32 	%r40, %ctaid.x;
	mul.lo.s32 	%r2, %r1, %r40;
	sub.s32 	%r3, %r39, %r2;
	min.s32 	%r4, %r1, %r3;
	mul.lo.s32 	%r5, %r4, 104;
	mov.u32 	%r6, %tid.x;
	shl.b32 	%r847, %r6, 7;
	setp.ge.s32 	%p1, %r847, %r5;
	@%p1 bra 	$L__BB14_3;
	mul.wide.u32 	%rd12, %r6, 128;
	add.s64 	%rd13, %rd2, %rd12;
	mul.wide.s32 	%rd14, %r2, 104;
	add.s64 	%rd57, %rd13, %rd14;
$L__BB14_2:
	.pragma "nounroll";
	// begin inline asm
	prefetch.global.L2 [%rd57];
	// end inline asm
	add.s32 	%r847, %r847, 16384;
	add.s64 	%rd57, %rd57, 16384;
	setp.lt.s32 	%p2, %r847, %r5;
	@%p2 bra 	$L__BB14_2;
$L__BB14_3:
	mul.wide.s32 	%rd16, %r2, 104;
	add.s64 	%rd6, %rd2, %rd16;
	add.s64 	%rd7, %rd1, %rd16;
	setp.gt.s32 	%p3, %r1, %r3;
	@%p3 bra 	$L__BB14_16;
	setp.lt.s32 	%p4, %r38, 1;
	@%p4 bra 	$L__BB14_57;
	and.b32  	%r10, %r38, 7;
	setp.lt.u32 	%p5, %r38, 8;
	mov.b32 	%r853, 0;
	@%p5 bra 	$L__BB14_8;
	and.b32  	%r853, %r38, 2147483640;
	mov.b32 	%r848, 0;
$L__BB14_7:
	.pragma "nounroll";
	shl.b32 	%r43, %r848, 7;
	add.s32 	%r44, %r43, %r6;
	mul.wide.u32 	%rd17, %r44, 104;
	add.s64 	%rd18, %rd6, %rd17;
	add.s64 	%rd19, %rd7, %rd17;
	ld.global.v2.u32 	{%r45, %r46}, [%rd18];
	ld.global.v2.u32 	{%r47, %r48}, [%rd18+8];
	ld.global.v2.u32 	{%r49, %r50}, [%rd18+16];
	ld.global.v2.u32 	{%r51, %r52}, [%rd18+24];
	ld.global.v2.u32 	{%r53, %r54}, [%rd18+32];
	ld.global.v2.u32 	{%r55, %r56}, [%rd18+40];
	ld.global.v2.u32 	{%r57, %r58}, [%rd18+48];
	ld.global.v2.u32 	{%r59, %r60}, [%rd18+56];
	ld.global.v2.u32 	{%r61, %r62}, [%rd18+64];
	ld.global.v2.u32 	{%r63, %r64}, [%rd18+72];
	ld.global.v2.u32 	{%r65, %r66}, [%rd18+80];
	.pragma "used_bytes_mask 247";
	ld.global.v2.u32 	{%r67, %r68}, [%rd18+88];
	ld.global.v2.u32 	{%r69, %r70}, [%rd18+96];
	st.global.v2.u32 	[%rd19], {%r45, %r46};
	st.global.v2.u32 	[%rd19+8], {%r47, %r48};
	st.global.v2.u32 	[%rd19+16], {%r49, %r50};
	st.global.v2.u32 	[%rd19+24], {%r51, %r52};
	st.global.v2.u32 	[%rd19+32], {%r53, %r54};
	st.global.v2.u32 	[%rd19+40], {%r55, %r56};
	st.global.v2.u32 	[%rd19+48], {%r57, %r58};
	st.global.v2.u32 	[%rd19+56], {%r59, %r60};
	st.global.v2.u32 	[%rd19+64], {%r61, %r62};
	st.global.v2.u32 	[%rd19+72], {%r63, %r64};
	st.global.v2.u32 	[%rd19+80], {%r65, %r66};
	st.global.v2.u32 	[%rd19+88], {%r67, %r68};
	st.global.v2.u32 	[%rd19+96], {%r69, %r70};
	add.s32 	%r71, %r44, 128;
	mul.wide.s32 	%rd20, %r71, 104;
	add.s64 	%rd21, %rd6, %rd20;
	add.s64 	%rd22, %rd7, %rd20;
	ld.global.v2.u32 	{%r72, %r73}, [%rd21];
	ld.global.v2.u32 	{%r74, %r75}, [%rd21+8];
	ld.global.v2.u32 	{%r76, %r77}, [%rd21+16];
	ld.global.v2.u32 	{%r78, %r79}, [%rd21+24];
	ld.global.v2.u32 	{%r80, %r81}, [%rd21+32];
	ld.global.v2.u32 	{%r82, %r83}, [%rd21+40];
	ld.global.v2.u32 	{%r84, %r85}, [%rd21+48];
	ld.global.v2.u32 	{%r86, %r87}, [%rd21+56];
	ld.global.v2.u32 	{%r88, %r89}, [%rd21+64];
	ld.global.v2.u32 	{%r90, %r91}, [%rd21+72];
	ld.global.v2.u32 	{%r92, %r93}, [%rd21+80];
	.pragma "used_bytes_mask 247";
	ld.global.v2.u32 	{%r94, %r95}, [%rd21+88];
	ld.global.v2.u32 	{%r96, %r97}, [%rd21+96];
	st.global.v2.u32 	[%rd22], {%r72, %r73};
	st.global.v2.u32 	[%rd22+8], {%r74, %r75};
	st.global.v2.u32 	[%rd22+16], {%r76, %r77};
	st.global.v2.u32 	[%rd22+24], {%r78, %r79};
	st.global.v2.u32 	[%rd22+32], {%r80, %r81};
	st.global.v2.u32 	[%rd22+40], {%r82, %r83};
	st.global.v2.u32 	[%rd22+48], {%r84, %r85};
	st.global.v2.u32 	[%rd22+56], {%r86, %r87};
	st.global.v2.u32 	[%rd22+64], {%r88, %r89};
	st.global.v2.u32 	[%rd22+72], {%r90, %r91};
	st.global.v2.u32 	[%rd22+80], {%r92, %r93};
	st.global.v2.u32 	[%rd22+88], {%r94, %r95};
	st.global.v2.u32 	[%rd22+96], {%r96, %r97};
	ld.global.v2.u32 	{%r98, %r99}, [%rd21+13312];
	ld.global.v2.u32 	{%r100, %r101}, [%rd21+13320];
	ld.global.v2.u32 	{%r102, %r103}, [%rd21+13328];
	ld.global.v2.u32 	{%r104, %r105}, [%rd21+13336];
	ld.global.v2.u32 	{%r106, %r107}, [%rd21+13344];
	ld.global.v2.u32 	{%r108, %r109}, [%rd21+13352];
	ld.global.v2.u32 	{%r110, %r111}, [%rd21+13360];
	ld.global.v2.u32 	{%r112, %r113}, [%rd21+13368];
	ld.global.v2.u32 	{%r114, %r115}, [%rd21+13376];
	ld.global.v2.u32 	{%r116, %r117}, [%rd21+13384];
	ld.global.v2.u32 	{%r118, %r119}, [%rd21+13392];
	.pragma "used_bytes_mask 247";
	ld.global.v2.u32 	{%r120, %r121}, [%rd21+13400];
	ld.global.v2.u32 	{%r122, %r123}, [%rd21+13408];
	st.global.v2.u32 	[%rd22+13312], {%r98, %r99};
	st.global.v2.u32 	[%rd22+13320], {%r100, %r101};
	st.global.v2.u32 	[%rd22+13328], {%r102, %r103};
	st.global.v2.u32 	[%rd22+13336], {%r104, %r105};
	st.global.v2.u32 	[%rd22+13344], {%r106, %r107};
	st.global.v2.u32 	[%rd22+13352], {%r108, %r109};
	st.global.v2.u32 	[%rd22+13360], {%r110, %r111};
	st.global.v2.u32 	[%rd22+13368], {%r112, %r113};
	st.global.v2.u32 	[%rd22+13376], {%r114, %r115};
	st.global.v2.u32 	[%rd22+13384], {%r116, %r117};
	st.global.v2.u32 	[%rd22+13392], {%r118, %r119};
	st.global.v2.u32 	[%rd22+13400], {%r120, %r121};
	st.global.v2.u32 	[%rd22+13408], {%r122, %r123};
	ld.global.v2.u32 	{%r124, %r125}, [%rd21+26624];
	ld.global.v2.u32 	{%r126, %r127}, [%rd21+26632];
	ld.global.v2.u32 	{%r128, %r129}, [%rd21+26640];
	ld.global.v2.u32 	{%r130, %r131}, [%rd21+26648];
	ld.global.v2.u32 	{%r132, %r133}, [%rd21+26656];
	ld.global.v2.u32 	{%r134, %r135}, [%rd21+26664];
	ld.global.v2.u32 	{%r136, %r137}, [%rd21+26672];
	ld.global.v2.u32 	{%r138, %r139}, [%rd21+26680];
	ld.global.v2.u32 	{%r140, %r141}, [%rd21+26688];
	ld.global.v2.u32 	{%r142, %r143}, [%rd21+26696];
	ld.global.v2.u32 	{%r144, %r145}, [%rd21+26704];
	.pragma "used_bytes_mask 247";
	ld.global.v2.u32 	{%r146, %r147}, [%rd21+26712];
	ld.global.v2.u32 	{%r148, %r149}, [%rd21+26720];
	st.global.v2.u32 	[%rd22+26624], {%r124, %r125};
	st.global.v2.u32 	[%rd22+26632], {%r126, %r127};
	st.global.v2.u32 	[%rd22+26640], {%r128, %r129};
	st.global.v2.u32 	[%rd22+26648], {%r130, %r131};
	st.global.v2.u32 	[%rd22+26656], {%r132, %r133};
	st.global.v2.u32 	[%rd22+26664], {%r134, %r135};
	st.global.v2.u32 	[%rd22+26672], {%r136, %r137};
	st.global.v2.u32 	[%rd22+26680], {%r138, %r139};
	st.global.v2.u32 	[%rd22+26688], {%r140, %r141};
	st.global.v2.u32 	[%rd22+26696], {%r142, %r143};
	st.global.v2.u32 	[%rd22+26704], {%r144, %r145};
	st.global.v2.u32 	[%rd22+26712], {%r146, %r147};
	st.global.v2.u32 	[%rd22+26720], {%r148, %r149};
	ld.global.v2.u32 	{%r150, %r151}, [%rd21+39936];
	ld.global.v2.u32 	{%r152, %r153}, [%rd21+39944];
	ld.global.v2.u32 	{%r154, %r155}, [%rd21+39952];
	ld.global.v2.u32 	{%r156, %r157}, [%rd21+39960];
	ld.global.v2.u32 	{%r158, %r159}, [%rd21+39968];
	ld.global.v2.u32 	{%r160, %r161}, [%rd21+39976];
	ld.global.v2.u32 	{%r162, %r163}, [%rd21+39984];
	ld.global.v2.u32 	{%r164, %r165}, [%rd21+39992];
	ld.global.v2.u32 	{%r166, %r167}, [%rd21+40000];
	ld.global.v2.u32 	{%r168, %r169}, [%rd21+40008];
	ld.global.v2.u32 	{%r170, %r171}, [%rd21+40016];
	.pragma "used_bytes_mask 247";
	ld.global.v2.u32 	{%r172, %r173}, [%rd21+40024];
	ld.global.v2.u32 	{%r174, %r175}, [%rd21+40032];
	st.global.v2.u32 	[%rd22+39936], {%r150, %r151};
	st.global.v2.u32 	[%rd22+39944], {%r152, %r153};
	st.global.v2.u32 	[%rd22+39952], {%r154, %r155};
	st.global.v2.u32 	[%rd22+39960], {%r156, %r157};
	st.global.v2.u32 	[%rd22+39968], {%r158, %r159};
	st.global.v2.u32 	[%rd22+39976], {%r160, %r161};
	st.global.v2.u32 	[%rd22+39984], {%r162, %r163};
	st.global.v2.u32 	[%rd22+39992], {%r164, %r165};
	st.global.v2.u32 	[%rd22+40000], {%r166, %r167};
	st.global.v2.u32 	[%rd22+40008], {%r168, %r169};
	st.global.v2.u32 	[%rd22+40016], {%r170, %r171};
	st.global.v2.u32 	[%rd22+40024], {%r172, %r173};
	st.global.v2.u32 	[%rd22+40032], {%r174, %r175};
	ld.global.v2.u32 	{%r176, %r177}, [%rd21+53248];
	ld.global.v2.u32 	{%r178, %r179}, [%rd21+53256];
	ld.global.v2.u32 	{%r180, %r181}, [%rd21+53264];
	ld.global.v2.u32 	{%r182, %r183}, [%rd21+53272];
	ld.global.v2.u32 	{%r184, %r185}, [%rd21+53280];
	ld.global.v2.u32 	{%r186, %r187}, [%rd21+53288];
	ld.global.v2.u32 	{%r188, %r189}, [%rd21+53296];
	ld.global.v2.u32 	{%r190, %r191}, [%rd21+53304];
	ld.global.v2.u32 	{%r192, %r193}, [%rd21+53312];
	ld.global.v2.u32 	{%r194, %r195}, [%rd21+53320];
	ld.global.v2.u32 	{%r196, %r197}, [%rd21+53328];
	.pragma "used_bytes_mask 247";
	ld.global.v2.u32 	{%r198, %r199}, [%rd21+53336];
	ld.global.v2.u32 	{%r200, %r201}, [%rd21+53344];
	st.global.v2.u32 	[%rd22+53248], {%r176, %r177};
	st.global.v2.u32 	[%rd22+53256], {%r178, %r179};
	st.global.v2.u32 	[%rd22+53264], {%r180, %r181};
	st.global.v2.u32 	[%rd22+53272], {%r182, %r183};
	st.global.v2.u32 	[%rd22+53280], {%r184, %r185};
	st.global.v2.u32 	[%rd22+53288], {%r186, %r187};
	st.global.v2.u32 	[%rd22+53296], {%r188, %r189};
	st.global.v2.u32 	[%rd22+53304], {%r190, %r191};
	st.global.v2.u32 	[%rd22+53312], {%r192, %r193};
	st.global.v2.u32 	[%rd22+53320], {%r194, %r195};
	st.global.v2.u32 	[%rd22+53328], {%r196, %r197};
	st.global.v2.u32 	[%rd22+53336], {%r198, %r199};
	st.global.v2.u32 	[%rd22+53344], {%r200, %r201};
	ld.global.v2.u32 	{%r202, %r203}, [%rd21+66560];
	ld.global.v2.u32 	{%r204, %r205}, [%rd21+66568];
	ld.global.v2.u32 	{%r206, %r207}, [%rd21+66576];
	ld.global.v2.u32 	{%r208, %r209}, [%rd21+66584];
	ld.global.v2.u32 	{%r210, %r211}, [%rd21+66592];
	ld.global.v2.u32 	{%r212, %r213}, [%rd21+66600];
	ld.global.v2.u32 	{%r214, %r215}, [%rd21+66608];
	ld.global.v2.u32 	{%r216, %r217}, [%rd21+66616];
	ld.global.v2.u32 	{%r218, %r219}, [%rd21+66624];
	ld.global.v2.u32 	{%r220, %r221}, [%rd21+66632];
	ld.global.v2.u32 	{%r222, %r223}, [%rd21+66640];
	.pragma "used_bytes_mask 247";
	ld.global.v2.u32 	{%r224, %r225}, [%rd21+66648];
	ld.global.v2.u32 	{%r226, %r227}, [%rd21+66656];
	st.global.v2.u32 	[%rd22+66560], {%r202, %r203};
	st.global.v2.u32 	[%rd22+66568], {%r204, %r205};
	st.global.v2.u32 	[%rd22+66576], {%r206, %r207};
	st.global.v2.u32 	[%rd22+66584], {%r208, %r209};
	st.global.v2.u32 	[%rd22+66592], {%r210, %r211};
	st.global.v2.u32 	[%rd22+66600], {%r212, %r213};
	st.global.v2.u32 	[%rd22+66608], {%r214, %r215};
	st.global.v2.u32 	[%rd22+66616], {%r216, %r217};
	st.global.v2.u32 	[%rd22+66624], {%r218, %r219};
	st.global.v2.u32 	[%rd22+66632], {%r220, %r221};
	st.global.v2.u32 	[%rd22+66640], {%r222, %r223};
	st.global.v2.u32 	[%rd22+66648], {%r224, %r225};
	st.global.v2.u32 	[%rd22+66656], {%r226, %r227};
	ld.global.v2.u32 	{%r228, %r229}, [%rd21+79872];
	ld.global.v2.u32 	{%r230, %r231}, [%rd21+79880];
	ld.global.v2.u32 	{%r232, %r233}, [%rd21+79888];
	ld.global.v2.u32 	{%r234, %r235}, [%rd21+79896];
	ld.global.v2.u32 	{%r236, %r237}, [%rd21+79904];
	ld.global.v2.u32 	{%r238, %r239}, [%rd21+79912];
	ld.global.v2.u32 	{%r240, %r241}, [%rd21+79920];
	ld.global.v2.u32 	{%r242, %r243}, [%rd21+79928];
	ld.global.v2.u32 	{%r244, %r245}, [%rd21+79936];
	ld.global.v2.u32 	{%r246, %r247}, [%rd21+79944];
	ld.global.v2.u32 	{%r248, %r249}, [%rd21+79952];
	.pragma "used_bytes_mask 247";
	ld.global.v2.u32 	{%r250, %r251}, [%rd21+79960];
	ld.global.v2.u32 	{%r252, %r253}, [%rd21+79968];
	st.global.v2.u32 	[%rd22+79872], {%r228, %r229};
	st.global.v2.u32 	[%rd22+79880], {%r230, %r231};
	st.global.v2.u32 	[%rd22+79888], {%r232, %r233};
	st.global.v2.u32 	[%rd22+79896], {%r234, %r235};
	st.global.v2.u32 	[%rd22+79904], {%r236, %r237};
	st.global.v2.u32 	[%rd22+79912], {%r238, %r239};
	st.global.v2.u32 	[%rd22+79920], {%r240, %r241};
	st.global.v2.u32 	[%rd22+79928], {%r242, %r243};
	st.global.v2.u32 	[%rd22+79936], {%r244, %r245};
	st.global.v2.u32 	[%rd22+79944], {%r246, %r247};
	st.global.v2.u32 	[%rd22+79952], {%r248, %r249};
	st.global.v2.u32 	[%rd22+79960], {%r250, %r251};
	st.global.v2.u32 	[%rd22+79968], {%r252, %r253};
	add.s32 	%r848, %r848, 8;
	setp.eq.s32 	%p6, %r848, %r853;
	@%p6 bra 	$L__BB14_8;
	bra.uni 	$L__BB14_7;
$L__BB14_8:
	setp.eq.s32 	%p7, %r10, 0;
	@%p7 bra 	$L__BB14_57;
	and.b32  	%r33, %r38, 3;
	setp.lt.u32 	%p8, %r10, 4;
	@%p8 bra 	$L__BB14_11;
	shl.b32 	%r254, %r853, 7;
	add.s32 	%r255, %r254, %r6;
	mul.wide.s32 	%rd23, %r255, 104;
	add.s64 	%rd24, %rd6, %rd23;
	add.s64 	%rd25, %rd7, %rd23;
	ld.global.v2.u32 	{%r256, %r257}, [%rd24];
	ld.global.v2.u32 	{%r258, %r259}, [%rd24+8];
	ld.global.v2.u32 	{%r260, %r261}, [%rd24+16];
	ld.global.v2.u32 	{%r262, %r263}, [%rd24+24];
	ld.global.v2.u32 	{%r264, %r265}, [%rd24+32];
	ld.global.v2.u32 	{%r266, %r267}, [%rd24+40];
	ld.global.v2.u32 	{%r268, %r269}, [%rd24+48];
	ld.global.v2.u32 	{%r270, %r271}, [%rd24+56];
	ld.global.v2.u32 	{%r272, %r273}, [%rd24+64];
	ld.global.v2.u32 	{%r274, %r275}, [%rd24+72];
	ld.global.v2.u32 	{%r276, %r277}, [%rd24+80];
	.pragma "used_bytes_mask 247";
	ld.global.v2.u32 	{%r278, %r279}, [%rd24+88];
	ld.global.v2.u32 	{%r280, %r281}, [%rd24+96];
	st.global.v2.u32 	[%rd25], {%r256, %r257};
	st.global.v2.u32 	[%rd25+8], {%r258, %r259};
	st.global.v2.u32 	[%rd25+16], {%r260, %r261};
	st.global.v2.u32 	[%rd25+24], {%r262, %r263};
	st.global.v2.u32 	[%rd25+32], {%r264, %r265};
	st.global.v2.u32 	[%rd25+40], {%r266, %r267};
	st.global.v2.u32 	[%rd25+48], {%r268, %r269};
	st.global.v2.u32 	[%rd25+56], {%r270, %r271};
	st.global.v2.u32 	[%rd25+64], {%r272, %r273};
	st.global.v2.u32 	[%rd25+72], {%r274, %r275};
	st.global.v2.u32 	[%rd25+80], {%r276, %r277};
	st.global.v2.u32 	[%rd25+88], {%r278, %r279};
	st.global.v2.u32 	[%rd25+96], {%r280, %r281};
	ld.global.v2.u32 	{%r282, %r283}, [%rd24+13312];
	ld.global.v2.u32 	{%r284, %r285}, [%rd24+13320];
	ld.global.v2.u32 	{%r286, %r287}, [%rd24+13328];
	ld.global.v2.u32 	{%r288, %r289}, [%rd24+13336];
	ld.global.v2.u32 	{%r290, %r291}, [%rd24+13344];
	ld.global.v2.u32 	{%r292, %r293}, [%rd24+13352];
	ld.global.v2.u32 	{%r294, %r295}, [%rd24+13360];
	ld.global.v2.u32 	{%r296, %r297}, [%rd24+13368];
	ld.global.v2.u32 	{%r298, %r299}, [%rd24+13376];
	ld.global.v2.u32 	{%r300, %r301}, [%rd24+13384];
	ld.global.v2.u32 	{%r302, %r303}, [%rd24+13392];
	.pragma "used_bytes_mask 247";
	ld.global.v2.u32 	{%r304, %r305}, [%rd24+13400];
	ld.global.v2.u32 	{%r306, %r307}, [%rd24+13408];
	st.global.v2.u32 	[%rd25+13312], {%r282, %r283};
	st.global.v2.u32 	[%rd25+13320], {%r284, %r285};
	st.global.v2.u32 	[%rd25+13328], {%r286, %r287};
	st.global.v2.u32 	[%rd25+13336], {%r288, %r289};
	st.global.v2.u32 	[%rd25+13344], {%r290, %r291};
	st.global.v2.u32 	[%rd25+13352], {%r292, %r293};
	st.global.v2.u32 	[%rd25+13360], {%r294, %r295};
	st.global.v2.u32 	[%rd25+13368], {%r296, %r297};
	st.global.v2.u32 	[%rd25+13376], {%r298, %r299};
	st.global.v2.u32 	[%rd25+13384], {%r300, %r301};
	st.global.v2.u32 	[%rd25+13392], {%r302, %r303};
	st.global.v2.u32 	[%rd25+13400], {%r304, %r305};
	st.global.v2.u32 	[%rd25+13408], {%r306, %r307};
	ld.global.v2.u32 	{%r308, %r309}, [%rd24+26624];
	ld.global.v2.u32 	{%r310, %r311}, [%rd24+26632];
	ld.global.v2.u32 	{%r312, %r313}, [%rd24+26640];
	ld.global.v2.u32 	{%r314, %r315}, [%rd24+26648];
	ld.global.v2.u32 	{%r316, %r317}, [%rd24+26656];
	ld.global.v2.u32 	{%r318, %r319}, [%rd24+26664];
	ld.global.v2.u32 	{%r320, %r321}, [%rd24+26672];
	ld.global.v2.u32 	{%r322, %r323}, [%rd24+26680];
	ld.global.v2.u32 	{%r324, %r325}, [%rd24+26688];
	ld.global.v2.u32 	{%r326, %r327}, [%rd24+26696];
	ld.global.v2.u32 	{%r328, %r329}, [%rd24+26704];
	.pragma "used_bytes_mask 247";
	ld.global.v2.u32 	{%r330, %r331}, [%rd24+26712];
	ld.global.v2.u32 	{%r332, %r333}, [%rd24+26720];
	st.global.v2.u32 	[%rd25+26624], {%r308, %r309};
	st.global.v2.u32 	[%rd25+26632], {%r310, %r311};
	st.global.v2.u32 	[%rd25+26640], {%r312, %r313};
	st.global.v2.u32 	[%rd25+26648], {%r314, %r315};
	st.global.v2.u32 	[%rd25+26656], {%r316, %r317};
	st.global.v2.u32 	[%rd25+26664], {%r318, %r319};
	st.global.v2.u32 	[%rd25+26672], {%r320, %r321};
	st.global.v2.u32 	[%rd25+26680], {%r322, %r323};
	st.global.v2.u32 	[%rd25+26688], {%r324, %r325};
	st.global.v2.u32 	[%rd25+26696], {%r326, %r327};
	st.global.v2.u32 	[%rd25+26704], {%r328, %r329};
	st.global.v2.u32 	[%rd25+26712], {%r330, %r331};
	st.global.v2.u32 	[%rd25+26720], {%r332, %r333};
	ld.global.v2.u32 	{%r334, %r335}, [%rd24+39936];
	ld.global.v2.u32 	{%r336, %r337}, [%rd24+39944];
	ld.global.v2.u32 	{%r338, %r339}, [%rd24+39952];
	ld.global.v2.u32 	{%r340, %r341}, [%rd24+39960];
	ld.global.v2.u32 	{%r342, %r343}, [%rd24+39968];
	ld.global.v2.u32 	{%r344, %r345}, [%rd24+39976];
	ld.global.v2.u32 	{%r346, %r347}, [%rd24+39984];
	ld.global.v2.u32 	{%r348, %r349}, [%rd24+39992];
	ld.global.v2.u32 	{%r350, %r351}, [%rd24+40000];
	ld.global.v2.u32 	{%r352, %r353}, [%rd24+40008];
	ld.global.v2.u32 	{%r354, %r355}, [%rd24+40016];
	.pragma "used_bytes_mask 247";
	ld.global.v2.u32 	{%r356, %r357}, [%rd24+40024];
	ld.global.v2.u32 	{%r358, %r359}, [%rd24+40032];
	st.global.v2.u32 	[%rd25+39936], {%r334, %r335};
	st.global.v2.u32 	[%rd25+39944], {%r336, %r337};
	st.global.v2.u32 	[%rd25+39952], {%r338, %r339};
	st.global.v2.u32 	[%rd25+39960], {%r340, %r341};
	st.global.v2.u32 	[%rd25+39968], {%r342, %r343};
	st.global.v2.u32 	[%rd25+39976], {%r344, %r345};
	st.global.v2.u32 	[%rd25+39984], {%r346, %r347};
	st.global.v2.u32 	[%rd25+39992], {%r348, %r349};
	st.global.v2.u32 	[%rd25+40000], {%r350, %r351};
	st.global.v2.u32 	[%rd25+40008], {%r352, %r353};
	st.global.v2.u32 	[%rd25+40016], {%r354, %r355};
	st.global.v2.u32 	[%rd25+40024], {%r356, %r357};
	st.global.v2.u32 	[%rd25+40032], {%r358, %r359};
	add.s32 	%r853, %r853, 4;
$L__BB14_11:
	setp.eq.s32 	%p9, %r33, 0;
	@%p9 bra 	$L__BB14_57;
	setp.eq.s32 	%p10, %r33, 1;
	@%p10 bra 	$L__BB14_14;
	shl.b32 	%r360, %r853, 7;
	add.s32 	%r361, %r360, %r6;
	mul.wide.s32 	%rd26, %r361, 104;
	add.s64 	%rd27, %rd6, %rd26;
	add.s64 	%rd28, %rd7, %rd26;
	ld.global.v2.u32 	{%r362, %r363}, [%rd27];
	ld.global.v2.u32 	{%r364, %r365}, [%rd27+8];
	ld.global.v2.u32 	{%r366, %r367}, [%rd27+16];
	ld.global.v2.u32 	{%r368, %r369}, [%rd27+24];
	ld.global.v2.u32 	{%r370, %r371}, [%rd27+32];
	ld.global.v2.u32 	{%r372, %r373}, [%rd27+40];
	ld.global.v2.u32 	{%r374, %r375}, [%rd27+48];
	ld.global.v2.u32 	{%r376, %r377}, [%rd27+56];
	ld.global.v2.u32 	{%r378, %r379}, [%rd27+64];
	ld.global.v2.u32 	{%r380, %r381}, [%rd27+72];
	ld.global.v2.u32 	{%r382, %r383}, [%rd27+80];
	.pragma "used_bytes_mask 247";
	ld.global.v2.u32 	{%r384, %r385}, [%rd27+88];
	ld.global.v2.u32 	{%r386, %r387}, [%rd27+96];
	st.global.v2.u32 	[%rd28], {%r362, %r363};
	st.global.v2.u32 	[%rd28+8], {%r364, %r365};
	st.global.v2.u32 	[%rd28+16], {%r366, %r367};
	st.global.v2.u32 	[%rd28+24], {%r368, %r369};
	st.global.v2.u32 	[%rd28+32], {%r370, %r371};
	st.global.v2.u32 	[%rd28+40], {%r372, %r373};
	st.global.v2.u32 	[%rd28+48], {%r374, %r375};
	st.global.v2.u32 	[%rd28+56], {%r376, %r377};
	st.global.v2.u32 	[%rd28+64], {%r378, %r379};
	st.global.v2.u32 	[%rd28+72], {%r380, %r381};
	st.global.v2.u32 	[%rd28+80], {%r382, %r383};
	st.global.v2.u32 	[%rd28+88], {%r384, %r385};
	st.global.v2.u32 	[%rd28+96], {%r386, %r387};
	ld.global.v2.u32 	{%r388, %r389}, [%rd27+13312];
	ld.global.v2.u32 	{%r390, %r391}, [%rd27+13320];
	ld.global.v2.u32 	{%r392, %r393}, [%rd27+13328];
	ld.global.v2.u32 	{%r394, %r395}, [%rd27+13336];
	ld.global.v2.u32 	{%r396, %r397}, [%rd27+13344];
	ld.global.v2.u32 	{%r398, %r399}, [%rd27+13352];
	ld.global.v2.u32 	{%r400, %r401}, [%rd27+13360];
	ld.global.v2.u32 	{%r402, %r403}, [%rd27+13368];
	ld.global.v2.u32 	{%r404, %r405}, [%rd27+13376];
	ld.global.v2.u32 	{%r406, %r407}, [%rd27+13384];
	ld.global.v2.u32 	{%r408, %r409}, [%rd27+13392];
	.pragma "used_bytes_mask 247";
	ld.global.v2.u32 	{%r410, %r411}, [%rd27+13400];
	ld.global.v2.u32 	{%r412, %r413}, [%rd27+13408];
	st.global.v2.u32 	[%rd28+13312], {%r388, %r389};
	st.global.v2.u32 	[%rd28+13320], {%r390, %r391};
	st.global.v2.u32 	[%rd28+13328], {%r392, %r393};
	st.global.v2.u32 	[%rd28+13336], {%r394, %r395};
	st.global.v2.u32 	[%rd28+13344], {%r396, %r397};
	st.global.v2.u32 	[%rd28+13352], {%r398, %r399};
	st.global.v2.u32 	[%rd28+13360], {%r400, %r401};
	st.global.v2.u32 	[%rd28+13368], {%r402, %r403};
	st.global.v2.u32 	[%rd28+13376], {%r404, %r405};
	st.global.v2.u32 	[%rd28+13384], {%r406, %r407};
	st.global.v2.u32 	[%rd28+13392], {%r408, %r409};
	st.global.v2.u32 	[%rd28+13400], {%r410, %r411};
	st.global.v2.u32 	[%rd28+13408], {%r412, %r413};
	add.s32 	%r853, %r853, 2;
$L__BB14_14:
	and.b32  	%r414, %r38, 1;
	setp.eq.b32 	%p11, %r414, 1;
	not.pred 	%p12, %p11;
	@%p12 bra 	$L__BB14_57;
	shl.b32 	%r415, %r853, 7;
	add.s32 	%r416, %r415, %r6;
	mul.wide.s32 	%rd29, %r416, 104;
	add.s64 	%rd30, %rd6, %rd29;
	add.s64 	%rd31, %rd7, %rd29;
	ld.global.v2.u32 	{%r417, %r418}, [%rd30];
	ld.global.v2.u32 	{%r419, %r420}, [%rd30+8];
	ld.global.v2.u32 	{%r421, %r422}, [%rd30+16];
	ld.global.v2.u32 	{%r423, %r424}, [%rd30+24];
	ld.global.v2.u32 	{%r425, %r426}, [%rd30+32];
	ld.global.v2.u32 	{%r427, %r428}, [%rd30+40];
	ld.global.v2.u32 	{%r429, %r430}, [%rd30+48];
	ld.global.v2.u32 	{%r431, %r432}, [%rd30+56];
	ld.global.v2.u32 	{%r433, %r434}, [%rd30+64];
	ld.global.v2.u32 	{%r435, %r436}, [%rd30+72];
	ld.global.v2.u32 	{%r437, %r438}, [%rd30+80];
	.pragma "used_bytes_mask 247";
	ld.global.v2.u32 	{%r439, %r440}, [%rd30+88];
	ld.global.v2.u32 	{%r441, %r442}, [%rd30+96];
	st.global.v2.u32 	[%rd31], {%r417, %r418};
	st.global.v2.u32 	[%rd31+8], {%r419, %r420};
	st.global.v2.u32 	[%rd31+16], {%r421, %r422};
	st.global.v2.u32 	[%rd31+24], {%r423, %r424};
	st.global.v2.u32 	[%rd31+32], {%r425, %r426};
	st.global.v2.u32 	[%rd31+40], {%r427, %r428};
	st.global.v2.u32 	[%rd31+48], {%r429, %r430};
	st.global.v2.u32 	[%rd31+56], {%r431, %r432};
	st.global.v2.u32 	[%rd31+64], {%r433, %r434};
	st.global.v2.u32 	[%rd31+72], {%r435, %r436};
	st.global.v2.u32 	[%rd31+80], {%r437, %r438};
	st.global.v2.u32 	[%rd31+88], {%r439, %r440};
	st.global.v2.u32 	[%rd31+96], {%r441, %r442};
	bra.uni 	$L__BB14_57;
$L__BB14_16:
	setp.lt.s32 	%p13, %r38, 1;
	@%p13 bra 	$L__BB14_57;
	and.b32  	%r12, %r38, 7;
	setp.lt.u32 	%p14, %r38, 8;
	mov.b32 	%r850, 0;
	@%p14 bra 	$L__BB14_36;
	and.b32  	%r850, %r38, 2147483640;
	mov.b32 	%r849, 0;
$L__BB14_19:
	.pragma "nounroll";
	shl.b32 	%r445, %r849, 7;
	add.s32 	%r17, %r445, %r6;
	setp.ge.s32 	%p15, %r17, %r4;
	@%p15 bra 	$L__BB14_21;
	mul.wide.u32 	%rd32, %r17, 104;
	add.s64 	%rd33, %rd6, %rd32;
	add.s64 	%rd34, %rd7, %rd32;
	ld.global.v2.u32 	{%r446, %r447}, [%rd33];
	ld.global.v2.u32 	{%r448, %r449}, [%rd33+8];
	ld.global.v2.u32 	{%r450, %r451}, [%rd33+16];
	ld.global.v2.u32 	{%r452, %r453}, [%rd33+24];
	ld.global.v2.u32 	{%r454, %r455}, [%rd33+32];
	ld.global.v2.u32 	{%r456, %r457}, [%rd33+40];
	ld.global.v2.u32 	{%r458, %r459}, [%rd33+48];
	ld.global.v2.u32 	{%r460, %r461}, [%rd33+56];
	ld.global.v2.u32 	{%r462, %r463}, [%rd33+64];
	ld.global.v2.u32 	{%r464, %r465}, [%rd33+72];
	ld.global.v2.u32 	{%r466, %r467}, [%rd33+80];
	.pragma "used_bytes_mask 247";
	ld.global.v2.u32 	{%r468, %r469}, [%rd33+88];
	ld.global.v2.u32 	{%r470, %r471}, [%rd33+96];
	st.global.v2.u32 	[%rd34], {%r446, %r447};
	st.global.v2.u32 	[%rd34+8], {%r448, %r449};
	st.global.v2.u32 	[%rd34+16], {%r450, %r451};
	st.global.v2.u32 	[%rd34+24], {%r452, %r453};
	st.global.v2.u32 	[%rd34+32], {%r454, %r455};
	st.global.v2.u32 	[%rd34+40], {%r456, %r457};
	st.global.v2.u32 	[%rd34+48], {%r458, %r459};
	st.global.v2.u32 	[%rd34+56], {%r460, %r461};
	st.global.v2.u32 	[%rd34+64], {%r462, %r463};
	st.global.v2.u32 	[%rd34+72], {%r464, %r465};
	st.global.v2.u32 	[%rd34+80], {%r466, %r467};
	st.global.v2.u32 	[%rd34+88], {%r468, %r469};
	st.global.v2.u32 	[%rd34+96], {%r470, %r471};
$L__BB14_21:
	add.s32 	%r472, %r17, 128;
	setp.ge.s32 	%p16, %r472, %r4;
	mul.wide.s32 	%rd35, %r472, 104;
	add.s64 	%rd8, %rd6, %rd35;
	add.s64 	%rd9, %rd7, %rd35;
	@%p16 bra 	$L__BB14_23;
	ld.global.v2.u32 	{%r473, %r474}, [%rd8];
	ld.global.v2.u32 	{%r475, %r476}, [%rd8+8];
	ld.global.v2.u32 	{%r477, %r478}, [%rd8+16];
	ld.global.v2.u32 	{%r479, %r480}, [%rd8+24];
	ld.global.v2.u32 	{%r481, %r482}, [%rd8+32];
	ld.global.v2.u32 	{%r483, %r484}, [%rd8+40];
	ld.global.v2.u32 	{%r485, %r486}, [%rd8+48];
	ld.global.v2.u32 	{%r487, %r488}, [%rd8+56];
	ld.global.v2.u32 	{%r489, %r490}, [%rd8+64];
	ld.global.v2.u32 	{%r491, %r492}, [%rd8+72];
	ld.global.v2.u32 	{%r493, %r494}, [%rd8+80];
	.pragma "used_bytes_mask 247";
	ld.global.v2.u32 	{%r495, %r496}, [%rd8+88];
	ld.global.v2.u32 	{%r497, %r498}, [%rd8+96];
	st.global.v2.u32 	[%rd9], {%r473, %r474};
	st.global.v2.u32 	[%rd9+8], {%r475, %r476};
	st.global.v2.u32 	[%rd9+16], {%r477, %r478};
	st.global.v2.u32 	[%rd9+24], {%r479, %r480};
	st.global.v2.u32 	[%rd9+32], {%r481, %r482};
	st.global.v2.u32 	[%rd9+40], {%r483, %r484};
	st.global.v2.u32 	[%rd9+48], {%r485, %r486};
	st.global.v2.u32 	[%rd9+56], {%r487, %r488};
	st.global.v2.u32 	[%rd9+64], {%r489, %r490};
	st.global.v2.u32 	[%rd9+72], {%r491, %r492};
	st.global.v2.u32 	[%rd9+80], {%r493, %r494};
	st.global.v2.u32 	[%rd9+88], {%r495, %r496};
	st.global.v2.u32 	[%rd9+96], {%r497, %r498};
$L__BB14_23:
	add.s32 	%r499, %r17, 256;
	setp.ge.s32 	%p17, %r499, %r4;
	@%p17 bra 	$L__BB14_25;
	ld.global.v2.u32 	{%r500, %r501}, [%rd8+13312];
	ld.global.v2.u32 	{%r502, %r503}, [%rd8+13320];
	ld.global.v2.u32 	{%r504, %r505}, [%rd8+13328];
	ld.global.v2.u32 	{%r506, %r507}, [%rd8+13336];
	ld.global.v2.u32 	{%r508, %r509}, [%rd8+13344];
	ld.global.v2.u32 	{%r510, %r511}, [%rd8+13352];
	ld.global.v2.u32 	{%r512, %r513}, [%rd8+13360];
	ld.global.v2.u32 	{%r514, %r515}, [%rd8+13368];
	ld.global.v2.u32 	{%r516, %r517}, [%rd8+13376];
	ld.global.v2.u32 	{%r518, %r519}, [%rd8+13384];
	ld.global.v2.u32 	{%r520, %r521}, [%rd8+13392];
	.pragma "used_bytes_mask 247";
	ld.global.v2.u32 	{%r522, %r523}, [%rd8+13400];
	ld.global.v2.u32 	{%r524, %r525}, [%rd8+13408];
	st.global.v2.u32 	[%rd9+13312], {%r500, %r501};
	st.global.v2.u32 	[%rd9+13320], {%r502, %r503};
	st.global.v2.u32 	[%rd9+13328], {%r504, %r505};
	st.global.v2.u32 	[%rd9+13336], {%r506, %r507};
	st.global.v2.u32 	[%rd9+13344], {%r508, %r509};
	st.global.v2.u32 	[%rd9+13352], {%r510, %r511};
	st.global.v2.u32 	[%rd9+13360], {%r512, %r513};
	st.global.v2.u32 	[%rd9+13368], {%r514, %r515};
	st.global.v2.u32 	[%rd9+13376], {%r516, %r517};
	st.global.v2.u32 	[%rd9+13384], {%r518, %r519};
	st.global.v2.u32 	[%rd9+13392], {%r520, %r521};
	st.global.v2.u32 	[%rd9+13400], {%r522, %r523};
	st.global.v2.u32 	[%rd9+13408], {%r524, %r525};
$L__BB14_25:
	add.s32 	%r526, %r17, 384;
	setp.ge.s32 	%p18, %r526, %r4;
	@%p18 bra 	$L__BB14_27;
	ld.global.v2.u32 	{%r527, %r528}, [%rd8+26624];
	ld.global.v2.u32 	{%r529, %r530}, [%rd8+26632];
	ld.global.v2.u32 	{%r531, %r532}, [%rd8+26640];
	ld.global.v2.u32 	{%r533, %r534}, [%rd8+26648];
	ld.global.v2.u32 	{%r535, %r536}, [%rd8+26656];
	ld.global.v2.u32 	{%r537, %r538}, [%rd8+26664];
	ld.global.v2.u32 	{%r539, %r540}, [%rd8+26672];
	ld.global.v2.u32 	{%r541, %r542}, [%rd8+26680];
	ld.global.v2.u32 	{%r543, %r544}, [%rd8+26688];
	ld.global.v2.u32 	{%r545, %r546}, [%rd8+26696];
	ld.global.v2.u32 	{%r547, %r548}, [%rd8+26704];
	.pragma "used_bytes_mask 247";
	ld.global.v2.u32 	{%r549, %r550}, [%rd8+26712];
	ld.global.v2.u32 	{%r551, %r552}, [%rd8+26720];
	st.global.v2.u32 	[%rd9+26624], {%r527, %r528};
	st.global.v2.u32 	[%rd9+26632], {%r529, %r530};
	st.global.v2.u32 	[%rd9+26640], {%r531, %r532};
	st.global.v2.u32 	[%rd9+26648], {%r533, %r534};
	st.global.v2.u32 	[%rd9+26656], {%r535, %r536};
	st.global.v2.u32 	[%rd9+26664], {%r537, %r538};
	st.global.v2.u32 	[%rd9+26672], {%r539, %r540};
	st.global.v2.u32 	[%rd9+26680], {%r541, %r542};
	st.global.v2.u32 	[%rd9+26688], {%r543, %r544};
	st.global.v2.u32 	[%rd9+26696], {%r545, %r546};
	st.global.v2.u32 	[%rd9+26704], {%r547, %r548};
	st.global.v2.u32 	[%rd9+26712], {%r549, %r550};
	st.global.v2.u32 	[%rd9+26720], {%r551, %r552};
$L__BB14_27:
	add.s32 	%r553, %r17, 512;
	setp.ge.s32 	%p19, %r553, %r4;
	@%p19 bra 	$L__BB14_29;
	ld.global.v2.u32 	{%r554, %r555}, [%rd8+39936];
	ld.global.v2.u32 	{%r556, %r557}, [%rd8+39944];
	ld.global.v2.u32 	{%r558, %r559}, [%rd8+39952];
	ld.global.v2.u32 	{%r560, %r561}, [%rd8+39960];
	ld.global.v2.u32 	{%r562, %r563}, [%rd8+39968];
	ld.global.v2.u32 	{%r564, %r565}, [%rd8+39976];
	ld.global.v2.u32 	{%r566, %r567}, [%rd8+39984];
	ld.global.v2.u32 	{%r568, %r569}, [%rd8+39992];
	ld.global.v2.u32 	{%r570, %r571}, [%rd8+40000];
	ld.global.v2.u32 	{%r572, %r573}, [%rd8+40008];
	ld.global.v2.u32 	{%r574, %r575}, [%rd8+40016];
	.pragma "used_bytes_mask 247";
	ld.global.v2.u32 	{%r576, %r577}, [%rd8+40024];
	ld.global.v2.u32 	{%r578, %r579}, [%rd8+40032];
	st.global.v2.u32 	[%rd9+39936], {%r554, %r555};
	st.global.v2.u32 	[%rd9+39944], {%r556, %r557};
	st.global.v2.u32 	[%rd9+39952], {%r558, %r559};
	st.global.v2.u32 	[%rd9+39960], {%r560, %r561};
	st.global.v2.u32 	[%rd9+39968], {%r562, %r563};
	st.global.v2.u32 	[%rd9+39976], {%r564, %r565};
	st.global.v2.u32 	[%rd9+39984], {%r566, %r567};
	st.global.v2.u32 	[%rd9+39992], {%r568, %r569};
	st.global.v2.u32 	[%rd9+40000], {%r570, %r571};
	st.global.v2.u32 	[%rd9+40008], {%r572, %r573};
	st.global.v2.u32 	[%rd9+40016], {%r574, %r575};
	st.global.v2.u32 	[%rd9+40024], {%r576, %r577};
	st.global.v2.u32 	[%rd9+40032], {%r578, %r579};
$L__BB14_29:
	add.s32 	%r580, %r17, 640;
	setp.ge.s32 	%p20, %r580, %r4;
	@%p20 bra 	$L__BB14_31;
	ld.global.v2.u32 	{%r581, %r582}, [%rd8+53248];
	ld.global.v2.u32 	{%r583, %r584}, [%rd8+53256];
	ld.global.v2.u32 	{%r585, %r586}, [%rd8+53264];
	ld.global.v2.u32 	{%r587, %r588}, [%rd8+53272];
	ld.global.v2.u32 	{%r589, %r590}, [%rd8+53280];
	ld.global.v2.u32 	{%r591, %r592}, [%rd8+53288];
	ld.global.v2.u32 	{%r593, %r594}, [%rd8+53296];
	ld.global.v2.u32 	{%r595, %r596}, [%rd8+53304];
	ld.global.v2.u32 	{%r597, %r598}, [%rd8+53312];
	ld.global.v2.u32 	{%r599, %r600}, [%rd8+53320];
	ld.global.v2.u32 	{%r601, %r602}, [%rd8+53328];
	.pragma "used_bytes_mask 247";
	ld.global.v2.u32 	{%r603, %r604}, [%rd8+53336];
	ld.global.v2.u32 	{%r605, %r606}, [%rd8+53344];
	st.global.v2.u32 	[%rd9+53248], {%r581, %r582};
	st.global.v2.u32 	[%rd9+53256], {%r583, %r584};
	st.global.v2.u32 	[%rd9+53264], {%r585, %r586};
	st.global.v2.u32 	[%rd9+53272], {%r587, %r588};
	st.global.v2.u32 	[%rd9+53280], {%r589, %r590};
	st.global.v2.u32 	[%rd9+53288], {%r591, %r592};
	st.global.v2.u32 	[%rd9+53296], {%r593, %r594};
	st.global.v2.u32 	[%rd9+53304], {%r595, %r596};
	st.global.v2.u32 	[%rd9+53312], {%r597, %r598};
	st.global.v2.u32 	[%rd9+53320], {%r599, %r600};
	st.global.v2.u32 	[%rd9+53328], {%r601, %r602};
	st.global.v2.u32 	[%rd9+53336], {%r603, %r604};
	st.global.v2.u32 	[%rd9+53344], {%r605, %r606};
$L__BB14_31:
	add.s32 	%r607, %r17, 768;
	setp.ge.s32 	%p21, %r607, %r4;
	@%p21 bra 	$L__BB14_33;
	ld.global.v2.u32 	{%r608, %r609}, [%rd8+66560];
	ld.global.v2.u32 	{%r610, %r611}, [%rd8+66568];
	ld.global.v2.u32 	{%r612, %r613}, [%rd8+66576];
	ld.global.v2.u32 	{%r614, %r615}, [%rd8+66584];
	ld.global.v2.u32 	{%r616, %r617}, [%rd8+66592];
	ld.global.v2.u32 	{%r618, %r619}, [%rd8+66600];
	ld.global.v2.u32 	{%r620, %r621}, [%rd8+66608];
	ld.global.v2.u32 	{%r622, %r623}, [%rd8+66616];
	ld.global.v2.u32 	{%r624, %r625}, [%rd8+66624];
	ld.global.v2.u32 	{%r626, %r627}, [%rd8+66632];
	ld.global.v2.u32 	{%r628, %r629}, [%rd8+66640];
	.pragma "used_bytes_mask 247";
	ld.global.v2.u32 	{%r630, %r631}, [%rd8+66648];
	ld.global.v2.u32 	{%r632, %r633}, [%rd8+66656];
	st.global.v2.u32 	[%rd9+66560], {%r608, %r609};
	st.global.v2.u32 	[%rd9+66568], {%r610, %r611};
	st.global.v2.u32 	[%rd9+66576], {%r612, %r613};
	st.global.v2.u32 	[%rd9+66584], {%r614, %r615};
	st.global.v2.u32 	[%rd9+66592], {%r616, %r617};
	st.global.v2.u32 	[%rd9+66600], {%r618, %r619};
	st.global.v2.u32 	[%rd9+66608], {%r620, %r621};
	st.global.v2.u32 	[%rd9+66616], {%r622, %r623};
	st.global.v2.u32 	[%rd9+66624], {%r624, %r625};
	st.global.v2.u32 	[%rd9+66632], {%r626, %r627};
	st.global.v2.u32 	[%rd9+66640], {%r628, %r629};
	st.global.v2.u32 	[%rd9+66648], {%r630, %r631};
	st.global.v2.u32 	[%rd9+66656], {%r632, %r633};
$L__BB14_33:
	add.s32 	%r634, %r17, 896;
	setp.ge.s32 	%p22, %r634, %r4;
	@%p22 bra 	$L__BB14_35;
	ld.global.v2.u32 	{%r635, %r636}, [%rd8+79872];
	ld.global.v2.u32 	{%r637, %r638}, [%rd8+79880];
	ld.global.v2.u32 	{%r639, %r640}, [%rd8+79888];
	ld.global.v2.u32 	{%r641, %r642}, [%rd8+79896];
	ld.global.v2.u32 	{%r643, %r644}, [%rd8+79904];
	ld.global.v2.u32 	{%r645, %r646}, [%rd8+79912];
	ld.global.v2.u32 	{%r647, %r648}, [%rd8+79920];
	ld.global.v2.u32 	{%r649, %r650}, [%rd8+79928];
	ld.global.v2.u32 	{%r651, %r652}, [%rd8+79936];
	ld.global.v2.u32 	{%r653, %r654}, [%rd8+79944];
	ld.global.v2.u32 	{%r655, %r656}, [%rd8+79952];
	.pragma "used_bytes_mask 247";
	ld.global.v2.u32 	{%r657, %r658}, [%rd8+79960];
	ld.global.v2.u32 	{%r659, %r660}, [%rd8+79968];
	st.global.v2.u32 	[%rd9+79872], {%r635, %r636};
	st.global.v2.u32 	[%rd9+79880], {%r637, %r638};
	st.global.v2.u32 	[%rd9+79888], {%r639, %r640};
	st.global.v2.u32 	[%rd9+79896], {%r641, %r642};
	st.global.v2.u32 	[%rd9+79904], {%r643, %r644};
	st.global.v2.u32 	[%rd9+79912], {%r645, %r646};
	st.global.v2.u32 	[%rd9+79920], {%r647, %r648};
	st.global.v2.u32 	[%rd9+79928], {%r649, %r650};
	st.global.v2.u32 	[%rd9+79936], {%r651, %r652};
	st.global.v2.u32 	[%rd9+79944], {%r653, %r654};
	st.global.v2.u32 	[%rd9+79952], {%r655, %r656};
	st.global.v2.u32 	[%rd9+79960], {%r657, %r658};
	st.global.v2.u32 	[%rd9+79968], {%r659, %r660};
$L__BB14_35:
	add.s32 	%r849, %r849, 8;
	setp.ne.s32 	%p23, %r849, %r850;
	@%p23 bra 	$L__BB14_19;
$L__BB14_36:
	setp.eq.s32 	%p24, %r12, 0;
	@%p24 bra 	$L__BB14_57;
	and.b32  	%r20, %r38, 3;
	setp.lt.u32 	%p25, %r12, 4;
	@%p25 bra 	$L__BB14_47;
	shl.b32 	%r661, %r850, 7;
	add.s32 	%r21, %r661, %r6;
	setp.ge.s32 	%p26, %r21, %r4;
	@%p26 bra 	$L__BB14_40;
	mul.wide.s32 	%rd36, %r21, 104;
	add.s64 	%rd37, %rd6, %rd36;
	add.s64 	%rd38, %rd7, %rd36;
	ld.global.v2.u32 	{%r662, %r663}, [%rd37];
	ld.global.v2.u32 	{%r664, %r665}, [%rd37+8];
	ld.global.v2.u32 	{%r666, %r667}, [%rd37+16];
	ld.global.v2.u32 	{%r668, %r669}, [%rd37+24];
	ld.global.v2.u32 	{%r670, %r671}, [%rd37+32];
	ld.global.v2.u32 	{%r672, %r673}, [%rd37+40];
	ld.global.v2.u32 	{%r674, %r675}, [%rd37+48];
	ld.global.v2.u32 	{%r676, %r677}, [%rd37+56];
	ld.global.v2.u32 	{%r678, %r679}, [%rd37+64];
	ld.global.v2.u32 	{%r680, %r681}, [%rd37+72];
	ld.global.v2.u32 	{%r682, %r683}, [%rd37+80];
	.pragma "used_bytes_mask 247";
	ld.global.v2.u32 	{%r684, %r685}, [%rd37+88];
	ld.global.v2.u32 	{%r686, %r687}, [%rd37+96];
	st.global.v2.u32 	[%rd38], {%r662, %r663};
	st.global.v2.u32 	[%rd38+8], {%r664, %r665};
	st.global.v2.u32 	[%rd38+16], {%r666, %r667};
	st.global.v2.u32 	[%rd38+24], {%r668, %r669};
	st.global.v2.u32 	[%rd38+32], {%r670, %r671};
	st.global.v2.u32 	[%rd38+40], {%r672, %r673};
	st.global.v2.u32 	[%rd38+48], {%r674, %r675};
	st.global.v2.u32 	[%rd38+56], {%r676, %r677};
	st.global.v2.u32 	[%rd38+64], {%r678, %r679};
	st.global.v2.u32 	[%rd38+72], {%r680, %r681};
	st.global.v2.u32 	[%rd38+80], {%r682, %r683};
	st.global.v2.u32 	[%rd38+88], {%r684, %r685};
	st.global.v2.u32 	[%rd38+96], {%r686, %r687};
$L__BB14_40:
	add.s32 	%r22, %r21, 128;
	setp.ge.s32 	%p27, %r22, %r4;
	@%p27 bra 	$L__BB14_42;
	mul.wide.s32 	%rd39, %r22, 104;
	add.s64 	%rd40, %rd6, %rd39;
	add.s64 	%rd41, %rd7, %rd39;
	ld.global.v2.u32 	{%r688, %r689}, [%rd40];
	ld.global.v2.u32 	{%r690, %r691}, [%rd40+8];
	ld.global.v2.u32 	{%r692, %r693}, [%rd40+16];
	ld.global.v2.u32 	{%r694, %r695}, [%rd40+24];
	ld.global.v2.u32 	{%r696, %r697}, [%rd40+32];
	ld.global.v2.u32 	{%r698, %r699}, [%rd40+40];
	ld.global.v2.u32 	{%r700, %r701}, [%rd40+48];
	ld.global.v2.u32 	{%r702, %r703}, [%rd40+56];
	ld.global.v2.u32 	{%r704, %r705}, [%rd40+64];
	ld.global.v2.u32 	{%r706, %r707}, [%rd40+72];
	ld.global.v2.u32 	{%r708, %r709}, [%rd40+80];
	.pragma "used_bytes_mask 247";
	ld.global.v2.u32 	{%r710, %r711}, [%rd40+88];
	ld.global.v2.u32 	{%r712, %r713}, [%rd40+96];
	st.global.v2.u32 	[%rd41], {%r688, %r689};
	st.global.v2.u32 	[%rd41+8], {%r690, %r691};
	st.global.v2.u32 	[%rd41+16], {%r692, %r693};
	st.global.v2.u32 	[%rd41+24], {%r694, %r695};
	st.global.v2.u32 	[%rd41+32], {%r696, %r697};
	st.global.v2.u32 	[%rd41+40], {%r698, %r699};
	st.global.v2.u32 	[%rd41+48], {%r700, %r701};
	st.global.v2.u32 	[%rd41+56], {%r702, %r703};
	st.global.v2.u32 	[%rd41+64], {%r704, %r705};
	st.global.v2.u32 	[%rd41+72], {%r706, %r707};
	st.global.v2.u32 	[%rd41+80], {%r708, %r709};
	st.global.v2.u32 	[%rd41+88], {%r710, %r711};
	st.global.v2.u32 	[%rd41+96], {%r712, %r713};
$L__BB14_42:
	add.s32 	%r23, %r21, 256;
	setp.ge.s32 	%p28, %r23, %r4;
	@%p28 bra 	$L__BB14_44;
	mul.wide.s32 	%rd42, %r23, 104;
	add.s64 	%rd43, %rd6, %rd42;
	add.s64 	%rd44, %rd7, %rd42;
	ld.global.v2.u32 	{%r714, %r715}, [%rd43];
	ld.global.v2.u32 	{%r716, %r717}, [%rd43+8];
	ld.global.v2.u32 	{%r718, %r719}, [%rd43+16];
	ld.global.v2.u32 	{%r720, %r721}, [%rd43+24];
	ld.global.v2.u32 	{%r722, %r723}, [%rd43+32];
	ld.global.v2.u32 	{%r724, %r725}, [%rd43+40];
	ld.global.v2.u32 	{%r726, %r727}, [%rd43+48];
	ld.global.v2.u32 	{%r728, %r729}, [%rd43+56];
	ld.global.v2.u32 	{%r730, %r731}, [%rd43+64];
	ld.global.v2.u32 	{%r732, %r733}, [%rd43+72];
	ld.global.v2.u32 	{%r734, %r735}, [%rd43+80];
	.pragma "used_bytes_mask 247";
	ld.global.v2.u32 	{%r736, %r737}, [%rd43+88];
	ld.global.v2.u32 	{%r738, %r739}, [%rd43+96];
	st.global.v2.u32 	[%rd44], {%r714, %r715};
	st.global.v2.u32 	[%rd44+8], {%r716, %r717};
	st.global.v2.u32 	[%rd44+16], {%r718, %r719};
	st.global.v2.u32 	[%rd44+24], {%r720, %r721};
	st.global.v2.u32 	[%rd44+32], {%r722, %r723};
	st.global.v2.u32 	[%rd44+40], {%r724, %r725};
	st.global.v2.u32 	[%rd44+48], {%r726, %r727};
	st.global.v2.u32 	[%rd44+56], {%r728, %r729};
	st.global.v2.u32 	[%rd44+64], {%r730, %r731};
	st.global.v2.u32 	[%rd44+72], {%r732, %r733};
	st.global.v2.u32 	[%rd44+80], {%r734, %r735};
	st.global.v2.u32 	[%rd44+88], {%r736, %r737};
	st.global.v2.u32 	[%rd44+96], {%r738, %r739};
$L__BB14_44:
	add.s32 	%r24, %r21, 384;
	setp.ge.s32 	%p29, %r24, %r4;
	@%p29 bra 	$L__BB14_46;
	mul.wide.s32 	%rd45, %r24, 104;
	add.s64 	%rd46, %rd6, %rd45;
	add.s64 	%rd47, %rd7, %rd45;
	ld.global.v2.u32 	{%r740, %r741}, [%rd46];
	ld.global.v2.u32 	{%r742, %r743}, [%rd46+8];
	ld.global.v2.u32 	{%r744, %r745}, [%rd46+16];
	ld.global.v2.u32 	{%r746, %r747}, [%rd46+24];
	ld.global.v2.u32 	{%r748, %r749}, [%rd46+32];
	ld.global.v2.u32 	{%r750, %r751}, [%rd46+40];
	ld.global.v2.u32 	{%r752, %r753}, [%rd46+48];
	ld.global.v2.u32 	{%r754, %r755}, [%rd46+56];
	ld.global.v2.u32 	{%r756, %r757}, [%rd46+64];
	ld.global.v2.u32 	{%r758, %r759}, [%rd46+72];
	ld.global.v2.u32 	{%r760, %r761}, [%rd46+80];
	.pragma "used_bytes_mask 247";
	ld.global.v2.u32 	{%r762, %r763}, [%rd46+88];
	ld.global.v2.u32 	{%r764, %r765}, [%rd46+96];
	st.global.v2.u32 	[%rd47], {%r740, %r741};
	st.global.v2.u32 	[%rd47+8], {%r742, %r743};
	st.global.v2.u32 	[%rd47+16], {%r744, %r745};
	st.global.v2.u32 	[%rd47+24], {%r746, %r747};
	st.global.v2.u32 	[%rd47+32], {%r748, %r749};
	st.global.v2.u32 	[%rd47+40], {%r750, %r751};
	st.global.v2.u32 	[%rd47+48], {%r752, %r753};
	st.global.v2.u32 	[%rd47+56], {%r754, %r755};
	st.global.v2.u32 	[%rd47+64], {%r756, %r757};
	st.global.v2.u32 	[%rd47+72], {%r758, %r759};
	st.global.v2.u32 	[%rd47+80], {%r760, %r761};
	st.global.v2.u32 	[%rd47+88], {%r762, %r763};
	st.global.v2.u32 	[%rd47+96], {%r764, %r765};
$L__BB14_46:
	add.s32 	%r850, %r850, 4;
$L__BB14_47:
	setp.eq.s32 	%p30, %r20, 0;
	@%p30 bra 	$L__BB14_57;
	setp.eq.s32 	%p31, %r20, 1;
	@%p31 bra 	$L__BB14_54;
	shl.b32 	%r766, %r850, 7;
	add.s32 	%r27, %r766, %r6;
	setp.ge.s32 	%p32, %r27, %r4;
	@%p32 bra 	$L__BB14_51;
	mul.wide.s32 	%rd48, %r27, 104;
	add.s64 	%rd49, %rd6, %rd48;
	add.s64 	%rd50, %rd7, %rd48;
	ld.global.v2.u32 	{%r767, %r768}, [%rd49];
	ld.global.v2.u32 	{%r769, %r770}, [%rd49+8];
	ld.global.v2.u32 	{%r771, %r772}, [%rd49+16];
	ld.global.v2.u32 	{%r773, %r774}, [%rd49+24];
	ld.global.v2.u32 	{%r775, %r776}, [%rd49+32];
	ld.global.v2.u32 	{%r777, %r778}, [%rd49+40];
	ld.global.v2.u32 	{%r779, %r780}, [%rd49+48];
	ld.global.v2.u32 	{%r781, %r782}, [%rd49+56];
	ld.global.v2.u32 	{%r783, %r784}, [%rd49+64];
	ld.global.v2.u32 	{%r785, %r786}, [%rd49+72];
	ld.global.v2.u32 	{%r787, %r788}, [%rd49+80];
	.pragma "used_bytes_mask 247";
	ld.global.v2.u32 	{%r789, %r790}, [%rd49+88];
	ld.global.v2.u32 	{%r791, %r792}, [%rd49+96];
	st.global.v2.u32 	[%rd50], {%r767, %r768};
	st.global.v2.u32 	[%rd50+8], {%r769, %r770};
	st.global.v2.u32 	[%rd50+16], {%r771, %r772};
	st.global.v2.u32 	[%rd50+24], {%r773, %r774};
	st.global.v2.u32 	[%rd50+32], {%r775, %r776};
	st.global.v2.u32 	[%rd50+40], {%r777, %r778};
	st.global.v2.u32 	[%rd50+48], {%r779, %r780};
	st.global.v2.u32 	[%rd50+56], {%r781, %r782};
	st.global.v2.u32 	[%rd50+64], {%r783, %r784};
	st.global.v2.u32 	[%rd50+72], {%r785, %r786};
	st.global.v2.u32 	[%rd50+80], {%r787, %r788};
	st.global.v2.u32 	[%rd50+88], {%r789, %r790};
	st.global.v2.u32 	[%rd50+96], {%r791, %r792};
$L__BB14_51:
	add.s32 	%r28, %r27, 128;
	setp.ge.s32 	%p33, %r28, %r4;
	@%p33 bra 	$L__BB14_53;
	mul.wide.s32 	%rd51, %r28, 104;
	add.s64 	%rd52, %rd6, %rd51;
	add.s64 	%rd53, %rd7, %rd51;
	ld.global.v2.u32 	{%r793, %r794}, [%rd52];
	ld.global.v2.u32 	{%r795, %r796}, [%rd52+8];
	ld.global.v2.u32 	{%r797, %r798}, [%rd52+16];
	ld.global.v2.u32 	{%r799, %r800}, [%rd52+24];
	ld.global.v2.u32 	{%r801, %r802}, [%rd52+32];
	ld.global.v2.u32 	{%r803, %r804}, [%rd52+40];
	ld.global.v2.u32 	{%r805, %r806}, [%rd52+48];
	ld.global.v2.u32 	{%r807, %r808}, [%rd52+56];
	ld.global.v2.u32 	{%r809, %r810}, [%rd52+64];
	ld.global.v2.u32 	{%r811, %r812}, [%rd52+72];
	ld.global.v2.u32 	{%r813, %r814}, [%rd52+80];
	.pragma "used_bytes_mask 247";
	ld.global.v2.u32 	{%r815, %r816}, [%rd52+88];
	ld.global.v2.u32 	{%r817, %r818}, [%rd52+96];
	st.global.v2.u32 	[%rd53], {%r793, %r794};
	st.global.v2.u32 	[%rd53+8], {%r795, %r796};
	st.global.v2.u32 	[%rd53+16], {%r797, %r798};
	st.global.v2.u32 	[%rd53+24], {%r799, %r800};
	st.global.v2.u32 	[%rd53+32], {%r801, %r802};
	st.global.v2.u32 	[%rd53+40], {%r803, %r804};
	st.global.v2.u32 	[%rd53+48], {%r805, %r806};
	st.global.v2.u32 	[%rd53+56], {%r807, %r808};
	st.global.v2.u32 	[%rd53+64], {%r809, %r810};
	st.global.v2.u32 	[%rd53+72], {%r811, %r812};
	st.global.v2.u32 	[%rd53+80], {%r813, %r814};
	st.global.v2.u32 	[%rd53+88], {%r815, %r816};
	st.global.v2.u32 	[%rd53+96], {%r817, %r818};
$L__BB14_53:
	add.s32 	%r850, %r850, 2;
$L__BB14_54:
	and.b32  	%r819, %r38, 1;
	setp.eq.b32 	%p34, %r819, 1;
	not.pred 	%p35, %p34;
	@%p35 bra 	$L__BB14_57;
	shl.b32 	%r820, %r850, 7;
	add.s32 	%r31, %r820, %r6;
	setp.ge.s32 	%p36, %r31, %r4;
	@%p36 bra 	$L__BB14_57;
	mul.wide.s32 	%rd54, %r31, 104;
	add.s64 	%rd55, %rd6, %rd54;
	add.s64 	%rd56, %rd7, %rd54;
	ld.global.v2.u32 	{%r821, %r822}, [%rd55];
	ld.global.v2.u32 	{%r823, %r824}, [%rd55+8];
	ld.global.v2.u32 	{%r825, %r826}, [%rd55+16];
	ld.global.v2.u32 	{%r827, %r828}, [%rd55+24];
	ld.global.v2.u32 	{%r829, %r830}, [%rd55+32];
	ld.global.v2.u32 	{%r831, %r832}, [%rd55+40];
	ld.global.v2.u32 	{%r833, %r834}, [%rd55+48];
	ld.global.v2.u32 	{%r835, %r836}, [%rd55+56];
	ld.global.v2.u32 	{%r837, %r838}, [%rd55+64];
	ld.global.v2.u32 	{%r839, %r840}, [%rd55+72];
	ld.global.v2.u32 	{%r841, %r842}, [%rd55+80];
	.pragma "used_bytes_mask 247";
	ld.global.v2.u32 	{%r843, %r844}, [%rd55+88];
	ld.global.v2.u32 	{%r845, %r846}, [%rd55+96];
	st.global.v2.u32 	[%rd56], {%r821, %r822};
	st.global.v2.u32 	[%rd56+8], {%r823, %r824};
	st.global.v2.u32 	[%rd56+16], {%r825, %r826};
	st.global.v2.u32 	[%rd56+24], {%r827, %r828};
	st.global.v2.u32 	[%rd56+32], {%r829, %r830};
	st.global.v2.u32 	[%rd56+40], {%r831, %r832};
	st.global.v2.u32 	[%rd56+48], {%r833, %r834};
	st.global.v2.u32 	[%rd56+56], {%r835, %r836};
	st.global.v2.u32 	[%rd56+64], {%r837, %r838};
	st.global.v2.u32 	[%rd56+72], {%r839, %r840};
	st.global.v2.u32 	[%rd56+80], {%r841, %r842};
	st.global.v2.u32 	[%rd56+88], {%r843, %r844};
	st.global.v2.u32 	[%rd56+96], {%r845, %r846};
$L__BB14_57:
	ret;

}
	// .globl	_ZN3cub18CUB_300001_SM_10006detail9transform16transform_kernelINS2_10policy_hubILb1EN4cuda3std3__45tupleIJPK11AutomobilisEEEE10policy1000ElNS7_10__identityEN6thrust24THRUST_300001_SM_1000_NS10device_ptrIS9_EEJSB_EEEvT0_iT1_T2_DpNS2_10kernel_argIT3_EE
.visible .entry _ZN3cub18CUB_300001_SM_10006detail9transform16transform_kernelINS2_10policy_hubILb1EN4cuda3std3__45tupleIJPK11AutomobilisEEEE10policy1000ElNS7_10__identityEN6thrust24THRUST_300001_SM_1000_NS10device_ptrIS9_EEJSB_EEEvT0_iT1_T2_DpNS2_10kernel_argIT3_EE(
	.param .u64 _ZN3cub18CUB_300001_SM_10006detail9transform16transform_kernelINS2_10policy_hubILb1EN4cuda3std3__45tupleIJPK11AutomobilisEEEE10policy1000ElNS7_10__identityEN6thrust24THRUST_300001_SM_1000_NS10device_ptrIS9_EEJSB_EEEvT0_iT1_T2_DpNS2_10kernel_argIT3_EE_param_0,
	.param .u32 _ZN3cub18CUB_300001_SM_10006detail9transform16transform_kernelINS2_10policy_hubILb1EN4cuda3std3__45tupleIJPK11AutomobilisEEEE10policy1000ElNS7_10__identityEN6thrust24THRUST_300001_SM_1000_NS10device_ptrIS9_EEJSB_EEEvT0_iT1_T2_DpNS2_10kernel_argIT3_EE_param_1,
	.param .align 1 .b8 _ZN3cub18CUB_300001_SM_10006detail9transform16transform_kernelINS2_10policy_hubILb1EN4cuda3std3__45tupleIJPK11AutomobilisEEEE10policy1000ElNS7_10__identityEN6thrust24THRUST_300001_SM_1000_NS10device_ptrIS9_EEJSB_EEEvT0_iT1_T2_DpNS2_10kernel_argIT3_EE_param_2[1],
	.param .align 8 .b8 _ZN3cub18CUB_300001_SM_10006detail9transform16transform_kernelINS2_10policy_hubILb1EN4cuda3std3__45tupleIJPK11AutomobilisEEEE10policy1000ElNS7_10__identityEN6thrust24THRUST_300001_SM_1000_NS10device_ptrIS9_EEJSB_EEEvT0_iT1_T2_DpNS2_10kernel_argIT3_EE_param_3[8],
	.param .align 8 .b8 _ZN3cub18CUB_300001_SM_10006detail9transform16transform_kernelINS2_10policy_hubILb1EN4cuda3std3__45tupleIJPK11AutomobilisEEEE10policy1000ElNS7_10__identityEN6thrust24THRUST_300001_SM_1000_NS10device_ptrIS9_EEJSB_EEEvT0_iT1_T2_DpNS2_10kernel_argIT3_EE_param_4[16]
)
.maxntid 128
{
	.reg .pred 	%p<37>;
	.reg .b32 	%r<853>;
	.reg .b64 	%rd<63>;

	ld.param.u64 	%rd11, [_ZN3cub18CUB_300001_SM_10006detail9transform16transform_kernelINS2_10policy_hubILb1EN4cuda3std3__45tupleIJPK11AutomobilisEEEE10policy1000ElNS7_10__identityEN6thrust24THRUST_300001_SM_1000_NS10device_ptrIS9_EEJSB_EEEvT0_iT1_T2_DpNS2_10kernel_argIT3_EE_param_0];
	ld.param.u64 	%rd12, [_ZN3cub18CUB_300001_SM_10006detail9transform16transform_kernelINS2_10policy_hubILb1EN4cuda3std3__45tupleIJPK11AutomobilisEEEE10policy1000ElNS7_10__identityEN6thrust24THRUST_300001_SM_1000_NS10device_ptrIS9_EEJSB_EEEvT0_iT1_T2_DpNS2_10kernel_argIT3_EE_param_4];
	ld.param.u64 	%rd13, [_ZN3cub18CUB_300001_SM_10006detail9transform16transform_kernelINS2_10policy_hubILb1EN4cuda3std3__45tupleIJPK11AutomobilisEEEE10policy1000ElNS7_10__identityEN6thrust24THRUST_300001_SM_1000_NS10device_ptrIS9_EEJSB_EEEvT0_iT1_T2_DpNS2_10kernel_argIT3_EE_param_3];
	ld.param.u32 	%r36, [_ZN3cub18CUB_300001_SM_10006detail9transform16transform_kernelINS2_10policy_hubILb1EN4cuda3std3__45tupleIJPK11AutomobilisEEEE10policy1000ElNS7_10__identityEN6thrust24THRUST_300001_SM_1000_NS10device_ptrIS9_EEJSB_EEEvT0_iT1_T2_DpNS2_10kernel_argIT3_EE_param_1];
	cvta.to.global.u64 	%rd1, %rd13;
	cvta.to.global.u64 	%rd2, %rd12;
	shl.b32 	%r1, %r36, 7;
	mov.u32 	%r37, %ctaid.x;
	cvt.u64.u32 	%rd14, %r37;
	cvt.s64.s32 	%rd15, %r1;
	mul.lo.s64 	%rd3, %rd15, %rd14;
	sub.s64 	%rd16, %rd11, %rd3;
	min.s64 	%rd17, %rd16, %rd15;
	cvt.u32.u64 	%r2, %rd17;
	mul.lo.s32 	%r3, %r2, 104;
	mov.u32 	%r4, %tid.x;
	shl.b32 	%r844, %r4, 7;
	setp.ge.s32 	%p1, %r844, %r3;
	@%p1 bra 	$L__BB15_3;
	mad.lo.s64 	%rd18, %rd3, 104, %rd2;
	mul.wide.u32 	%rd19, %r4, 128;
	add.s64 	%rd62, %rd18, %rd19;
$L__BB15_2:
	.pragma "nounroll";
	// begin inline asm
	prefetch.global.L2 [%rd62];
	// end inline asm
	add.s32 	%r844, %r844, 16384;
	add.s64 	%rd62, %rd62, 16384;
	setp.lt.s32 	%p2, %r844, %r3;
	@%p2 bra 	$L__BB15_2;
$L__BB15_3:
	mul.lo.s64 	%rd21, %rd3, 104;
	add.s64 	%rd7, %rd2, %rd21;
	add.s64 	%rd8, %rd1, %rd21;
	setp.eq.s32 	%p3, %r1, %r2;
	@%p3 bra 	$L__BB15_45;
	setp.lt.s32 	%p4, %r36, 1;
	@%p4 bra 	$L__BB15_57;
	and.b32  	%r8, %r36, 7;
	setp.lt.u32 	%p5, %r36, 8;
	mov.b32 	%r850, 0;
	@%p5 bra 	$L__BB15_24;
	and.b32  	%r850, %r36, 2147483640;
	mov.b32 	%r846, 0;
$L__BB15_7:
	.pragma "nounroll";
	shl.b32 	%r40, %r846, 7;
	add.s32 	%r15, %r40, %r4;
	setp.ge.s32 	%p6, %r15, %r2;
	@%p6 bra 	$L__BB15_9;
	mul.wide.u32 	%rd22, %r15, 104;
	add.s64 	%rd23, %rd7, %rd22;
	add.s64 	%rd24, %rd8, %rd22;
	ld.global.v2.u32 	{%r41, %r42}, [%rd23];
	ld.global.v2.u32 	{%r43, %r44}, [%rd23+8];
	ld.global.v2.u32 	{%r45, %r46}, [%rd23+16];
	ld.global.v2.u32 	{%r47, %r48}, [%rd23+24];
	ld.global.v2.u32 	{%r49, %r50}, [%rd23+32];
	ld.global.v2.u32 	{%r51, %r52}, [%rd23+40];
	ld.global.v2.u32 	{%r53, %r54}, [%rd23+48];
	ld.global.v2.u32 	{%r55, %r56}, [%rd23+56];
	ld.global.v2.u32 	{%r57, %r58}, [%rd23+64];
	ld.global.v2.u32 	{%r59, %r60}, [%rd23+72];
	ld.global.v2.u32 	{%r61, %r62}, [%rd23+80];
	.pragma "used_bytes_mask 247";
	ld.global.v2.u32 	{%r63, %r64}, [%rd23+88];
	ld.global.v2.u32 	{%r65, %r66}, [%rd23+96];
	st.global.v2.u32 	[%rd24], {%r41, %r42};
	st.global.v2.u32 	[%rd24+8], {%r43, %r44};
	st.global.v2.u32 	[%rd24+16], {%r45, %r46};
	st.global.v2.u32 	[%rd24+24], {%r47, %r48};
	st.global.v2.u32 	[%rd24+32], {%r49, %r50};
	st.global.v2.u32 	[%rd24+40], {%r51, %r52};
	st.global.v2.u32 	[%rd24+48], {%r53, %r54};
	st.global.v2.u32 	[%rd24+56], {%r55, %r56};
	st.global.v2.u32 	[%rd24+64], {%r57, %r58};
	st.global.v2.u32 	[%rd24+72], {%r59, %r60};
	st.global.v2.u32 	[%rd24+80], {%r61, %r62};
	st.global.v2.u32 	[%rd24+88], {%r63, %r64};
	st.global.v2.u32 	[%rd24+96], {%r65, %r66};
$L__BB15_9:
	add.s32 	%r67, %r15, 128;
	setp.ge.s32 	%p7, %r67, %r2;
	mul.wide.s32 	%rd25, %r67, 104;
	add.s64 	%rd9, %rd7, %rd25;
	add.s64 	%rd10, %rd8, %rd25;
	@%p7 bra 	$L__BB15_11;
	ld.global.v2.u32 	{%r68, %r69}, [%rd9];
	ld.global.v2.u32 	{%r70, %r71}, [%rd9+8];
	ld.global.v2.u32 	{%r72, %r73}, [%rd9+16];
	ld.global.v2.u32 	{%r74, %r75}, [%rd9+24];
	ld.global.v2.u32 	{%r76, %r77}, [%rd9+32];
	ld.global.v2.u32 	{%r78, %r79}, [%rd9+40];
	ld.global.v2.u32 	{%r80, %r81}, [%rd9+48];
	ld.global.v2.u32 	{%r82, %r83}, [%rd9+56];
	ld.global.v2.u32 	{%r84, %r85}, [%rd9+64];
	ld.global.v2.u32 	{%r86, %r87}, [%rd9+72];
	ld.global.v2.u32 	{%r88, %r89}, [%rd9+80];
	.pragma "used_bytes_mask 247";
	ld.global.v2.u32 	{%r90, %r91}, [%rd9+88];
	ld.global.v2.u32 	{%r92, %r93}, [%rd9+96];
	st.global.v2.u32 	[%rd10], {%r68, %r69};
	st.global.v2.u32 	[%rd10+8], {%r70, %r71};
	st.global.v2.u32 	[%rd10+16], {%r72, %r73};
	st.global.v2.u32 	[%rd10+24], {%r74, %r75};
	st.global.v2.u32 	[%rd10+32], {%r76, %r77};
	st.global.v2.u32 	[%rd10+40], {%r78, %r79};
	st.global.v2.u32 	[%rd10+48], {%r80, %r81};
	st.global.v2.u32 	[%rd10+56], {%r82, %r83};
	st.global.v2.u32 	[%rd10+64], {%r84, %r85};
	st.global.v2.u32 	[%rd10+72], {%r86, %r87};
	st.global.v2.u32 	[%rd10+80], {%r88, %r89};
	st.global.v2.u32 	[%rd10+88], {%r90, %r91};
	st.global.v2.u32 	[%rd10+96], {%r92, %r93};
$L__BB15_11:
	add.s32 	%r94, %r15, 256;
	setp.ge.s32 	%p8, %r94, %r2;
	@%p8 bra 	$L__BB15_13;
	ld.global.v2.u32 	{%r95, %r96}, [%rd9+13312];
	ld.global.v2.u32 	{%r97, %r98}, [%rd9+13320];
	ld.global.v2.u32 	{%r99, %r100}, [%rd9+13328];
	ld.global.v2.u32 	{%r101, %r102}, [%rd9+13336];
	ld.global.v2.u32 	{%r103, %r104}, [%rd9+13344];
	ld.global.v2.u32 	{%r105, %r106}, [%rd9+13352];
	ld.global.v2.u32 	{%r107, %r108}, [%rd9+13360];
	ld.global.v2.u32 	{%r109, %r110}, [%rd9+13368];
	ld.global.v2.u32 	{%r111, %r112}, [%rd9+13376];
	ld.global.v2.u32 	{%r113, %r114}, [%rd9+13384];
	ld.global.v2.u32 	{%r115, %r116}, [%rd9+13392];
	.pragma "used_bytes_mask 247";
	ld.global.v2.u32 	{%r117, %r118}, [%rd9+13400];
	ld.global.v2.u32 	{%r119, %r120}, [%rd9+13408];
	st.global.v2.u32 	[%rd10+13312], {%r95, %r96};
	st.global.v2.u32 	[%rd10+13320], {%r97, %r98};
	st.global.v2.u32 	[%rd10+13328], {%r99, %r100};
	st.global.v2.u32 	[%rd10+13336], {%r101, %r102};
	st.global.v2.u32 	[%rd10+13344], {%r103, %r104};
	st.global.v2.u32 	[%rd10+13352], {%r105, %r106};
	st.global.v2.u32 	[%rd10+13360], {%r107, %r108};
	st.global.v2.u32 	[%rd10+13368], {%r109, %r110};
	st.global.v2.u32 	[%rd10+13376], {%r111, %r112};
	st.global.v2.u32 	[%rd10+13384], {%r113, %r114};
	st.global.v2.u32 	[%rd10+13392], {%r115, %r116};
	st.global.v2.u32 	[%rd10+13400], {%r117, %r118};
	st.global.v2.u32 	[%rd10+13408], {%r119, %r120};
$L__BB15_13:
	add.s32 	%r121, %r15, 384;
	setp.ge.s32 	%p9, %r121, %r2;
	@%p9 bra 	$L__BB15_15;
	ld.global.v2.u32 	{%r122, %r123}, [%rd9+26624];
	ld.global.v2.u32 	{%r124, %r125}, [%rd9+26632];
	ld.global.v2.u32 	{%r126, %r127}, [%rd9+26640];
	ld.global.v2.u32 	{%r128, %r129}, [%rd9+26648];
	ld.global.v2.u32 	{%r130, %r131}, [%rd9+26656];
	ld.global.v2.u32 	{%r132, %r133}, [%rd9+26664];
	ld.global.v2.u32 	{%r134, %r135}, [%rd9+26672];
	ld.global.v2.u32 	{%r136, %r137}, [%rd9+26680];
	ld.global.v2.u32 	{%r138, %r139}, [%rd9+26688];
	ld.global.v2.u32 	{%r140, %r141}, [%rd9+26696];
	ld.global.v2.u32 	{%r142, %r143}, [%rd9+26704];
	.pragma "used_bytes_mask 247";
	ld.global.v2.u32 	{%r144, %r145}, [%rd9+26712];
	ld.global.v2.u32 	{%r146, %r147}, [%rd9+26720];
	st.global.v2.u32 	[%rd10+26624], {%r122, %r123};
	st.global.v2.u32 	[%rd10+26632], {%r124, %r125};
	st.global.v2.u32 	[%rd10+26640], {%r126, %r127};
	st.global.v2.u32 	[%rd10+26648], {%r128, %r129};
	st.global.v2.u32 	[%rd10+26656], {%r130, %r131};
	st.global.v2.u32 	[%rd10+26664], {%r132, %r133};
	st.global.v2.u32 	[%rd10+26672], {%r134, %r135};
	st.global.v2.u32 	[%rd10+26680], {%r136, %r137};
	st.global.v2.u32 	[%rd10+26688], {%r138, %r139};
	st.global.v2.u32 	[%rd10+26696], {%r140, %r141};
	st.global.v2.u32 	[%rd10+26704], {%r142, %r143};
	st.global.v2.u32 	[%rd10+26712], {%r144, %r145};
	st.global.v2.u32 	[%rd10+26720], {%r146, %r147};
$L__BB15_15:
	add.s32 	%r148, %r15, 512;
	setp.ge.s32 	%p10, %r148, %r2;
	@%p10 bra 	$L__BB15_17;
	ld.global.v2.u32 	{%r149, %r150}, [%rd9+39936];
	ld.global.v2.u32 	{%r151, %r152}, [%rd9+39944];
	ld.global.v2.u32 	{%r153, %r154}, [%rd9+39952];
	ld.global.v2.u32 	{%r155, %r156}, [%rd9+39960];
	ld.global.v2.u32 	{%r157, %r158}, [%rd9+39968];
	ld.global.v2.u32 	{%r159, %r160}, [%rd9+39976];
	ld.global.v2.u32 	{%r161, %r162}, [%rd9+39984];
	ld.global.v2.u32 	{%r163, %r164}, [%rd9+39992];
	ld.global.v2.u32 	{%r165, %r166}, [%rd9+40000];
	ld.global.v2.u32 	{%r167, %r168}, [%rd9+40008];
	ld.global.v2.u32 	{%r169, %r170}, [%rd9+40016];
	.pragma "used_bytes_mask 247";
	ld.global.v2.u32 	{%r171, %r172}, [%rd9+40024];
	ld.global.v2.u32 	{%r173, %r174}, [%rd9+40032];
	st.global.v2.u32 	[%rd10+39936], {%r149, %r150};
	st.global.v2.u32 	[%rd10+39944], {%r151, %r152};
	st.global.v2.u32 	[%rd10+39952], {%r153, %r154};
	st.global.v2.u32 	[%rd10+39960], {%r155, %r156};
	st.global.v2.u32 	[%rd10+39968], {%r157, %r158};
	st.global.v2.u32 	[%rd10+39976], {%r159, %r160};
	st.global.v2.u32 	[%rd10+39984], {%r161, %r162};
	st.global.v2.u32 	[%rd10+39992], {%r163, %r164};
	st.global.v2.u32 	[%rd10+40000], {%r165, %r166};
	st.global.v2.u32 	[%rd10+40008], {%r167, %r168};
	st.global.v2.u32 	[%rd10+40016], {%r169, %r170};
	st.global.v2.u32 	[%rd10+40024], {%r171, %r172};
	st.global.v2.u32 	[%rd10+40032], {%r173, %r174};
$L__BB15_17:
	add.s32 	%r175, %r15, 640;
	setp.ge.s32 	%p11, %r175, %r2;
	@%p11 bra 	$L__BB15_19;
	ld.global.v2.u32 	{%r176, %r177}, [%rd9+53248];
	ld.global.v2.u32 	{%r178, %r179}, [%rd9+53256];
	ld.global.v2.u32 	{%r180, %r181}, [%rd9+53264];
	ld.global.v2.u32 	{%r182, %r183}, [%rd9+53272];
	ld.global.v2.u32 	{%r184, %r185}, [%rd9+53280];
	ld.global.v2.u32 	{%r186, %r187}, [%rd9+53288];
	ld.global.v2.u32 	{%r188, %r189}, [%rd9+53296];
	ld.global.v2.u32 	{%r190, %r191}, [%rd9+53304];
	ld.global.v2.u32 	{%r192, %r193}, [%rd9+53312];
	ld.global.v2.u32 	{%r194, %r195}, [%rd9+53320];
	ld.global.v2.u32 	{%r196, %r197}, [%rd9+53328];
	.pragma "used_bytes_mask 247";
	ld.global.v2.u32 	{%r198, %r199}, [%rd9+53336];
	ld.global.v2.u32 	{%r200, %r201}, [%rd9+53344];
	st.global.v2.u32 	[%rd10+53248], {%r176, %r177};
	st.global.v2.u32 	[%rd10+53256], {%r178, %r179};
	st.global.v2.u32 	[%rd10+53264], {%r180, %r181};
	st.global.v2.u32 	[%rd10+53272], {%r182, %r183};
	st.global.v2.u32 	[%rd10+53280], {%r184, %r185};
	st.global.v2.u32 	[%rd10+53288], {%r186, %r187};
	st.global.v2.u32 	[%rd10+53296], {%r188, %r189};
	st.global.v2.u32 	[%rd10+53304], {%r190, %r191};
	st.global.v2.u32 	[%rd10+53312], {%r192, %r193};
	st.global.v2.u32 	[%rd10+53320], {%r194, %r195};
	st.global.v2.u32 	[%rd10+53328], {%r196, %r197};
	st.global.v2.u32 	[%rd10+53336], {%r198, %r199};
	st.global.v2.u32 	[%rd10+53344], {%r200, %r201};
$L__BB15_19:
	add.s32 	%r202, %r15, 768;
	setp.ge.s32 	%p12, %r202, %r2;
	@%p12 bra 	$L__BB15_21;
	ld.global.v2.u32 	{%r203, %r204}, [%rd9+66560];
	ld.global.v2.u32 	{%r205, %r206}, [%rd9+66568];
	ld.global.v2.u32 	{%r207, %r208}, [%rd9+66576];
	ld.global.v2.u32 	{%r209, %r210}, [%rd9+66584];
	ld.global.v2.u32 	{%r211, %r212}, [%rd9+66592];
	ld.global.v2.u32 	{%r213, %r214}, [%rd9+66600];
	ld.global.v2.u32 	{%r215, %r216}, [%rd9+66608];
	ld.global.v2.u32 	{%r217, %r218}, [%rd9+66616];
	ld.global.v2.u32 	{%r219, %r220}, [%rd9+66624];
	ld.global.v2.u32 	{%r221, %r222}, [%rd9+66632];
	ld.global.v2.u32 	{%r223, %r224}, [%rd9+66640];
	.pragma "used_bytes_mask 247";
	ld.global.v2.u32 	{%r225, %r226}, [%rd9+66648];
	ld.global.v2.u32 	{%r227, %r228}, [%rd9+66656];
	st.global.v2.u32 	[%rd10+66560], {%r203, %r204};
	st.global.v2.u32 	[%rd10+66568], {%r205, %r206};
	st.global.v2.u32 	[%rd10+66576], {%r207, %r208};
	st.global.v2.u32 	[%rd10+66584], {%r209, %r210};
	st.global.v2.u32 	[%rd10+66592], {%r211, %r212};
	st.global.v2.u32 	[%rd10+66600], {%r213, %r214};
	st.global.v2.u32 	[%rd10+66608], {%r215, %r216};
	st.global.v2.u32 	[%rd10+66616], {%r217, %r218};
	st.global.v2.u32 	[%rd10+66624], {%r219, %r220};
	st.global.v2.u32 	[%rd10+66632], {%r221, %r222};
	st.global.v2.u32 	[%rd10+66640], {%r223, %r224};
	st.global.v2.u32 	[%rd10+66648], {%r225, %r226};
	st.global.v2.u32 	[%rd10+66656], {%r227, %r228};
$L__BB15_21:
	add.s32 	%r229, %r15, 896;
	setp.ge.s32 	%p13, %r229, %r2;
	@%p13 bra 	$L__BB15_23;
	ld.global.v2.u32 	{%r230, %r231}, [%rd9+79872];
	ld.global.v2.u32 	{%r232, %r233}, [%rd9+79880];
	ld.global.v2.u32 	{%r234, %r235}, [%rd9+79888];
	ld.global.v2.u32 	{%r236, %r237}, [%rd9+79896];
	ld.global.v2.u32 	{%r238, %r239}, [%rd9+79904];
	ld.global.v2.u32 	{%r240, %r241}, [%rd9+79912];
	ld.global.v2.u32 	{%r242, %r243}, [%rd9+79920];
	ld.global.v2.u32 	{%r244, %r245}, [%rd9+79928];
	ld.global.v2.u32 	{%r246, %r247}, [%rd9+79936];
	ld.global.v2.u32 	{%r248, %r249}, [%rd9+79944];
	ld.global.v2.u32 	{%r250, %r251}, [%rd9+79952];
	.pragma "used_bytes_mask 247";
	ld.global.v2.u32 	{%r252, %r253}, [%rd9+79960];
	ld.global.v2.u32 	{%r254, %r255}, [%rd9+79968];
	st.global.v2.u32 	[%rd10+79872], {%r230, %r231};
	st.global.v2.u32 	[%rd10+79880], {%r232, %r233};
	st.global.v2.u32 	[%rd10+79888], {%r234, %r235};
	st.global.v2.u32 	[%rd10+79896], {%r236, %r237};
	st.global.v2.u32 	[%rd10+79904], {%r238, %r239};
	st.global.v2.u32 	[%rd10+79912], {%r240, %r241};
	st.global.v2.u32 	[%rd10+79920], {%r242, %r243};
	st.global.v2.u32 	[%rd10+79928], {%r244, %r245};
	st.global.v2.u32 	[%rd10+79936], {%r246, %r247};
	st.global.v2.u32 	[%rd10+79944], {%r248, %r249};
	st.global.v2.u32 	[%rd10+79952], {%r250, %r251};
	st.global.v2.u32 	[%rd10+79960], {%r252, %r253};
	st.global.v2.u32 	[%rd10+79968], {%r254, %r255};
$L__BB15_23:
	add.s32 	%r846, %r846, 8;
	setp.eq.s32 	%p14, %r846, %r850;
	@%p14 bra 	$L__BB15_24;
	bra.uni 	$L__BB15_7;
$L__BB15_24:
	setp.eq.s32 	%p15, %r8, 0;
	@%p15 bra 	$L__BB15_57;
	and.b32  	%r24, %r36, 3;
	setp.lt.u32 	%p16, %r8, 4;
	@%p16 bra 	$L__BB15_35;
	shl.b32 	%r256, %r850, 7;
	add.s32 	%r25, %r256, %r4;
	setp.ge.s32 	%p17, %r25, %r2;
	@%p17 bra 	$L__BB15_28;
	mul.wide.s32 	%rd26, %r25, 104;
	add.s64 	%rd27, %rd7, %rd26;
	add.s64 	%rd28, %rd8, %rd26;
	ld.global.v2.u32 	{%r257, %r258}, [%rd27];
	ld.global.v2.u32 	{%r259, %r260}, [%rd27+8];
	ld.global.v2.u32 	{%r261, %r262}, [%rd27+16];
	ld.global.v2.u32 	{%r263, %r264}, [%rd27+24];
	ld.global.v2.u32 	{%r265, %r266}, [%rd27+32];
	ld.global.v2.u32 	{%r267, %r268}, [%rd27+40];
	ld.global.v2.u32 	{%r269, %r270}, [%rd27+48];
	ld.global.v2.u32 	{%r271, %r272}, [%rd27+56];
	ld.global.v2.u32 	{%r273, %r274}, [%rd27+64];
	ld.global.v2.u32 	{%r275, %r276}, [%rd27+72];
	ld.global.v2.u32 	{%r277, %r278}, [%rd27+80];
	.pragma "used_bytes_mask 247";
	ld.global.v2.u32 	{%r279, %r280}, [%rd27+88];
	ld.global.v2.u32 	{%r281, %r282}, [%rd27+96];
	st.global.v2.u32 	[%rd28], {%r257, %r258};
	st.global.v2.u32 	[%rd28+8], {%r259, %r260};
	st.global.v2.u32 	[%rd28+16], {%r261, %r262};
	st.global.v2.u32 	[%rd28+24], {%r263, %r264};
	st.global.v2.u32 	[%rd28+32], {%r265, %r266};
	st.global.v2.u32 	[%rd28+40], {%r267, %r268};
	st.global.v2.u32 	[%rd28+48], {%r269, %r270};
	st.global.v2.u32 	[%rd28+56], {%r271, %r272};
	st.global.v2.u32 	[%rd28+64], {%r273, %r274};
	st.global.v2.u32 	[%rd28+72], {%r275, %r276};
	st.global.v2.u32 	[%rd28+80], {%r277, %r278};
	st.global.v2.u32 	[%rd28+88], {%r279, %r280};
	st.global.v2.u32 	[%rd28+96], {%r281, %r282};
$L__BB15_28:
	add.s32 	%r26, %r25, 128;
	setp.ge.s32 	%p18, %r26, %r2;
	@%p18 bra 	$L__BB15_30;
	mul.wide.s32 	%rd29, %r26, 104;
	add.s64 	%rd30, %rd7, %rd29;
	add.s64 	%rd31, %rd8, %rd29;
	ld.global.v2.u32 	{%r283, %r284}, [%rd30];
	ld.global.v2.u32 	{%r285, %r286}, [%rd30+8];
	ld.global.v2.u32 	{%r287, %r288}, [%rd30+16];
	ld.global.v2.u32 	{%r289, %r290}, [%rd30+24];
	ld.global.v2.u32 	{%r291, %r292}, [%rd30+32];
	ld.global.v2.u32 	{%r293, %r294}, [%rd30+40];
	ld.global.v2.u32 	{%r295, %r296}, [%rd30+48];
	ld.global.v2.u32 	{%r297, %r298}, [%rd30+56];
	ld.global.v2.u32 	{%r299, %r300}, [%rd30+64];
	ld.global.v2.u32 	{%r301, %r302}, [%rd30+72];
	ld.global.v2.u32 	{%r303, %r304}, [%rd30+80];
	.pragma "used_bytes_mask 247";
	ld.global.v2.u32 	{%r305, %r306}, [%rd30+88];
	ld.global.v2.u32 	{%r307, %r308}, [%rd30+96];
	st.global.v2.u32 	[%rd31], {%r283, %r284};
	st.global.v2.u32 	[%rd31+8], {%r285, %r286};
	st.global.v2.u32 	[%rd31+16], {%r287, %r288};
	st.global.v2.u32 	[%rd31+24], {%r289, %r290};
	st.global.v2.u32 	[%rd31+32], {%r291, %r292};
	st.global.v2.u32 	[%rd31+40], {%r293, %r294};
	st.global.v2.u32 	[%rd31+48], {%r295, %r296};
	st.global.v2.u32 	[%rd31+56], {%r297, %r298};
	st.global.v2.u32 	[%rd31+64], {%r299, %r300};
	st.global.v2.u32 	[%rd31+72], {%r301, %r302};
	st.global.v2.u32 	[%rd31+80], {%r303, %r304};
	st.global.v2.u32 	[%rd31+88], {%r305, %r306};
	st.global.v2.u32 	[%rd31+96], {%r307, %r308};
$L__BB15_30:
	add.s32 	%r27, %r25, 256;
	setp.ge.s32 	%p19, %r27, %r2;
	@%p19 bra 	$L__BB15_32;
	mul.wide.s32 	%rd32, %r27, 104;
	add.s64 	%rd33, %rd7, %rd32;
	add.s64 	%rd34, %rd8, %rd32;
	ld.global.v2.u32 	{%r309, %r310}, [%rd33];
	ld.global.v2.u32 	{%r311, %r312}, [%rd33+8];
	ld.global.v2.u32 	{%r313, %r314}, [%rd33+16];
	ld.global.v2.u32 	{%r315, %r316}, [%rd33+24];
	ld.global.v2.u32 	{%r317, %r318}, [%rd33+32];
	ld.global.v2.u32 	{%r319, %r320}, [%rd33+40];
	ld.global.v2.u32 	{%r321, %r322}, [%rd33+48];
	ld.global.v2.u32 	{%r323, %r324}, [%rd33+56];
	ld.global.v2.u32 	{%r325, %r326}, [%rd33+64];
	ld.global.v2.u32 	{%r327, %r328}, [%rd33+72];
	ld.global.v2.u32 	{%r329, %r330}, [%rd33+80];
	.pragma "used_bytes_mask 247";
	ld.global.v2.u32 	{%r331, %r332}, [%rd33+88];
	ld.global.v2.u32 	{%r333, %r334}, [%rd33+96];
	st.global.v2.u32 	[%rd34], {%r309, %r310};
	st.global.v2.u32 	[%rd34+8], {%r311, %r312};
	st.global.v2.u32 	[%rd34+16], {%r313, %r314};
	st.global.v2.u32 	[%rd34+24], {%r315, %r316};
	st.global.v2.u32 	[%rd34+32], {%r317, %r318};
	st.global.v2.u32 	[%rd34+40], {%r319, %r320};
	st.global.v2.u32 	[%rd34+48], {%r321, %r322};
	st.global.v2.u32 	[%rd34+56], {%r323, %r324};
	st.global.v2.u32 	[%rd34+64], {%r325, %r326};
	st.global.v2.u32 	[%rd34+72], {%r327, %r328};
	st.global.v2.u32 	[%rd34+80], {%r329, %r330};
	st.global.v2.u32 	[%rd34+88], {%r331, %r332};
	st.global.v2.u32 	[%rd34+96], {%r333, %r334};
$L__BB15_32:
	add.s32 	%r28, %r25, 384;
	setp.ge.s32 	%p20, %r28, %r2;
	@%p20 bra 	$L__BB15_34;
	mul.wide.s32 	%rd35, %r28, 104;
	add.s64 	%rd36, %rd7, %rd35;
	add.s64 	%rd37, %rd8, %rd35;
	ld.global.v2.u32 	{%r335, %r336}, [%rd36];
	ld.global.v2.u32 	{%r337, %r338}, [%rd36+8];
	ld.global.v2.u32 	{%r339, %r340}, [%rd36+16];
	ld.global.v2.u32 	{%r341, %r342}, [%rd36+24];
	ld.global.v2.u32 	{%r343, %r344}, [%rd36+32];
	ld.global.v2.u32 	{%r345, %r346}, [%rd36+40];
	ld.global.v2.u32 	{%r347, %r348}, [%rd36+48];
	ld.global.v2.u32 	{%r349, %r350}, [%rd36+56];
	ld.global.v2.u32 	{%r351, %r352}, [%rd36+64];
	ld.global.v2.u32 	{%r353, %r354}, [%rd36+72];
	ld.global.v2.u32 	{%r355, %r356}, [%rd36+80];
	.pragma "used_bytes_mask 247";
	ld.global.v2.u32 	{%r357, %r358}, [%rd36+88];
	ld.global.v2.u32 	{%r359, %r360}, [%rd36+96];
	st.global.v2.u32 	[%rd37], {%r335, %r336};
	st.global.v2.u32 	[%rd37+8], {%r337, %r338};
	st.global.v2.u32 	[%rd37+16], {%r339, %r340};
	st.global.v2.u32 	[%rd37+24], {%r341, %r342};
	st.global.v2.u32 	[%rd37+32], {%r343, %r344};
	st.global.v2.u32 	[%rd37+40], {%r345, %r346};
	st.global.v2.u32 	[%rd37+48], {%r347, %r348};
	st.global.v2.u32 	[%rd37+56], {%r349, %r350};
	st.global.v2.u32 	[%rd37+64], {%r351, %r352};
	st.global.v2.u32 	[%rd37+72], {%r353, %r354};
	st.global.v2.u32 	[%rd37+80], {%r355, %r356};
	st.global.v2.u32 	[%rd37+88], {%r357, %r358};
	st.global.v2.u32 	[%rd37+96], {%r359, %r360};
$L__BB15_34:
	add.s32 	%r850, %r850, 4;
$L__BB15_35:
	setp.eq.s32 	%p21, %r24, 0;
	@%p21 bra 	$L__BB15_57;
	setp.eq.s32 	%p22, %r24, 1;
	@%p22 bra 	$L__BB15_42;
	shl.b32 	%r361, %r850, 7;
	add.s32 	%r31, %r361, %r4;
	setp.ge.s32 	%p23, %r31, %r2;
	@%p23 bra 	$L__BB15_39;
	mul.wide.s32 	%rd38, %r31, 104;
	add.s64 	%rd39, %rd7, %rd38;
	add.s64 	%rd40, %rd8, %rd38;
	ld.global.v2.u32 	{%r362, %r363}, [%rd39];
	ld.global.v2.u32 	{%r364, %r365}, [%rd39+8];
	ld.global.v2.u32 	{%r366, %r367}, [%rd39+16];
	ld.global.v2.u32 	{%r368, %r369}, [%rd39+24];
	ld.global.v2.u32 	{%r370, %r371}, [%rd39+32];
	ld.global.v2.u32 	{%r372, %r373}, [%rd39+40];
	ld.global.v2.u32 	{%r374, %r375}, [%rd39+48];
	ld.global.v2.u32 	{%r376, %r377}, [%rd39+56];
	ld.global.v2.u32 	{%r378, %r379}, [%rd39+64];
	ld.global.v2.u32 	{%r380, %r381}, [%rd39+72];
	ld.global.v2.u32 	{%r382, %r383}, [%rd39+80];
	.pragma "used_bytes_mask 247";
	ld.global.v2.u32 	{%r384, %r385}, [%rd39+88];
	ld.global.v2.u32 	{%r386, %r387}, [%rd39+96];
	st.global.v2.u32 	[%rd40], {%r362, %r363};
	st.global.v2.u32 	[%rd40+8], {%r364, %r365};
	st.global.v2.u32 	[%rd40+16], {%r366, %r367};
	st.global.v2.u32 	[%rd40+24], {%r368, %r369};
	st.global.v2.u32 	[%rd40+32], {%r370, %r371};
	st.global.v2.u32 	[%rd40+40], {%r372, %r373};
	st.global.v2.u32 	[%rd40+48], {%r374, %r375};
	st.global.v2.u32 	[%rd40+56], {%r376, %r377};
	st.global.v2.u32 	[%rd40+64], {%r378, %r379};
	st.global.v2.u32 	[%rd40+72], {%r380, %r381};
	st.global.v2.u32 	[%rd40+80], {%r382, %r383};
	st.global.v2.u32 	[%rd40+88], {%r384, %r385};
	st.global.v2.u32 	[%rd40+96], {%r386, %r387};
$L__BB15_39:
	add.s32 	%r32, %r31, 128;
	setp.ge.s32 	%p24, %r32, %r2;
	@%p24 bra 	$L__BB15_41;
	mul.wide.s32 	%rd41, %r32, 104;
	add.s64 	%rd42, %rd7, %rd41;
	add.s64 	%rd43, %rd8, %rd41;
	ld.global.v2.u32 	{%r388, %r389}, [%rd42];
	ld.global.v2.u32 	{%r390, %r391}, [%rd42+8];
	ld.global.v2.u32 	{%r392, %r393}, [%rd42+16];
	ld.global.v2.u32 	{%r394, %r395}, [%rd42+24];
	ld.global.v2.u32 	{%r396, %r397}, [%rd42+32];
	ld.global.v2.u32 	{%r398, %r399}, [%rd42+40];
	ld.global.v2.u32 	{%r400, %r401}, [%rd42+48];
	ld.global.v2.u32 	{%r402, %r403}, [%rd42+56];
	ld.global.v2.u32 	{%r404, %r405}, [%rd42+64];
	ld.global.v2.u32 	{%r406, %r407}, [%rd42+72];
	ld.global.v2.u32 	{%r408, %r409}, [%rd42+80];
	.pragma "used_bytes_mask 247";
	ld.global.v2.u32 	{%r410, %r411}, [%rd42+88];
	ld.global.v2.u32 	{%r412, %r413}, [%rd42+96];
	st.global.v2.u32 	[%rd43], {%r388, %r389};
	st.global.v2.u32 	[%rd43+8], {%r390, %r391};
	st.global.v2.u32 	[%rd43+16], {%r392, %r393};
	st.global.v2.u32 	[%rd43+24], {%r394, %r395};
	st.global.v2.u32 	[%rd43+32], {%r396, %r397};
	st.global.v2.u32 	[%rd43+40], {%r398, %r399};
	st.global.v2.u32 	[%rd43+48], {%r400, %r401};
	st.global.v2.u32 	[%rd43+56], {%r402, %r403};
	st.global.v2.u32 	[%rd43+64], {%r404, %r405};
	st.global.v2.u32 	[%rd43+72], {%r406, %r407};
	st.global.v2.u32 	[%rd43+80], {%r408, %r409};
	st.global.v2.u32 	[%rd43+88], {%r410, %r411};
	st.global.v2.u32 	[%rd43+96], {%r412, %r413};
$L__BB15_41:
	add.s32 	%r850, %r850, 2;
$L__BB15_42:
	and.b32  	%r414, %r36, 1;
	setp.eq.b32 	%p25, %r414, 1;
	not.pred 	%p26, %p25;
	@%p26 bra 	$L__BB15_57;
	shl.b32 	%r415, %r850, 7;
	add.s32 	%r35, %r415, %r4;
	setp.ge.s32 	%p27, %r35, %r2;
	@%p27 bra 	$L__BB15_57;
	mul.wide.s32 	%rd44, %r35, 104;
	add.s64 	%rd45, %rd7, %rd44;
	add.s64 	%rd46, %rd8, %rd44;
	ld.global.v2.u32 	{%r416, %r417}, [%rd45];
	ld.global.v2.u32 	{%r418, %r419}, [%rd45+8];
	ld.global.v2.u32 	{%r420, %r421}, [%rd45+16];
	ld.global.v2.u32 	{%r422, %r423}, [%rd45+24];
	ld.global.v2.u32 	{%r424, %r425}, [%rd45+32];
	ld.global.v2.u32 	{%r426, %r427}, [%rd45+40];
	ld.global.v2.u32 	{%r428, %r429}, [%rd45+48];
	ld.global.v2.u32 	{%r430, %r431}, [%rd45+56];
	ld.global.v2.u32 	{%r432, %r433}, [%rd45+64];
	ld.global.v2.u32 	{%r434, %r435}, [%rd45+72];
	ld.global.v2.u32 	{%r436, %r437}, [%rd45+80];
	.pragma "used_bytes_mask 247";
	ld.global.v2.u32 	{%r438, %r439}, [%rd45+88];
	ld.global.v2.u32 	{%r440, %r441}, [%rd45+96];
	st.global.v2.u32 	[%rd46], {%r416, %r417};
	st.global.v2.u32 	[%rd46+8], {%r418, %r419};
	st.global.v2.u32 	[%rd46+16], {%r420, %r421};
	st.global.v2.u32 	[%rd46+24], {%r422, %r423};
	st.global.v2.u32 	[%rd46+32], {%r424, %r425};
	st.global.v2.u32 	[%rd46+40], {%r426, %r427};
	st.global.v2.u32 	[%rd46+48], {%r428, %r429};
	st.global.v2.u32 	[%rd46+56], {%r430, %r431};
	st.global.v2.u32 	[%rd46+64], {%r432, %r433};
	st.global.v2.u32 	[%rd46+72], {%r434, %r435};
	st.global.v2.u32 	[%rd46+80], {%r436, %r437};
	st.global.v2.u32 	[%rd46+88], {%r438, %r439};
	st.global.v2.u32 	[%rd46+96], {%r440, %r441};
	bra.uni 	$L__BB15_57;
$L__BB15_45:
	setp.lt.s32 	%p28, %r36, 1;
	@%p28 bra 	$L__BB15_57;
	and.b32  	%r10, %r36, 7;
	setp.lt.u32 	%p29, %r36, 8;
	mov.b32 	%r848, 0;
	@%p29 bra 	$L__BB15_49;
	and.b32  	%r848, %r36, 2147483640;
	mov.b32 	%r845, 0;
$L__BB15_48:
	.pragma "nounroll";
	shl.b32 	%r444, %r845, 7;
	add.s32 	%r445, %r444, %r4;
	mul.wide.u32 	%rd47, %r445, 104;
	add.s64 	%rd48, %rd7, %rd47;
	add.s64 	%rd49, %rd8, %rd47;
	ld.global.v2.u32 	{%r446, %r447}, [%rd48];
	ld.global.v2.u32 	{%r448, %r449}, [%rd48+8];
	ld.global.v2.u32 	{%r450, %r451}, [%rd48+16];
	ld.global.v2.u32 	{%r452, %r453}, [%rd48+24];
	ld.global.v2.u32 	{%r454, %r455}, [%rd48+32];
	ld.global.v2.u32 	{%r456, %r457}, [%rd48+40];
	ld.global.v2.u32 	{%r458, %r459}, [%rd48+48];
	ld.global.v2.u32 	{%r460, %r461}, [%rd48+56];
	ld.global.v2.u32 	{%r462, %r463}, [%rd48+64];
	ld.global.v2.u32 	{%r464, %r465}, [%rd48+72];
	ld.global.v2.u32 	{%r466, %r467}, [%rd48+80];
	.pragma "used_bytes_mask 247";
	ld.global.v2.u32 	{%r468, %r469}, [%rd48+88];
	ld.global.v2.u32 	{%r470, %r471}, [%rd48+96];
	st.global.v2.u32 	[%rd49], {%r446, %r447};
	st.global.v2.u32 	[%rd49+8], {%r448, %r449};
	st.global.v2.u32 	[%rd49+16], {%r450, %r451};
	st.global.v2.u32 	[%rd49+24], {%r452, %r453};
	st.global.v2.u32 	[%rd49+32], {%r454, %r455};
	st.global.v2.u32 	[%rd49+40], {%r456, %r457};
	st.global.v2.u32 	[%rd49+48], {%r458, %r459};
	st.global.v2.u32 	[%rd49+56], {%r460, %r461};
	st.global.v2.u32 	[%rd49+64], {%r462, %r463};
	st.global.v2.u32 	[%rd49+72], {%r464, %r465};
	st.global.v2.u32 	[%rd49+80], {%r466, %r467};
	st.global.v2.u32 	[%rd49+88], {%r468, %r469};
	st.global.v2.u32 	[%rd49+96], {%r470, %r471};
	add.s32 	%r472, %r445, 128;
	mul.wide.s32 	%rd50, %r472, 104;
	add.s64 	%rd51, %rd7, %rd50;
	add.s64 	%rd52, %rd8, %rd50;
	ld.global.v2.u32 	{%r473, %r474}, [%rd51];
	ld.global.v2.u32 	{%r475, %r476}, [%rd51+8];
	ld.global.v2.u32 	{%r477, %r478}, [%rd51+16];
	ld.global.v2.u32 	{%r479, %r480}, [%rd51+24];
	ld.global.v2.u32 	{%r481, %r482}, [%rd51+32];
	ld.global.v2.u32 	{%r483, %r484}, [%rd51+40];
	ld.global.v2.u32 	{%r485, %r486}, [%rd51+48];
	ld.global.v2.u32 	{%r487, %r488}, [%rd51+56];
	ld.global.v2.u32 	{%r489, %r490}, [%rd51+64];
	ld.global.v2.u32 	{%r491, %r492}, [%rd51+72];
	ld.global.v2.u32 	{%r493, %r494}, [%rd51+80];
	.pragma "used_bytes_mask 247";
	ld.global.v2.u32 	{%r495, %r496}, [%rd51+88];
	ld.global.v2.u32 	{%r497, %r498}, [%rd51+96];
	st.global.v2.u32 	[%rd52], {%r473, %r474};
	st.global.v2.u32 	[%rd52+8], {%r475, %r476};
	st.global.v2.u32 	[%rd52+16], {%r477, %r478};
	st.global.v2.u32 	[%rd52+24], {%r479, %r480};
	st.global.v2.u32 	[%rd52+32], {%r481, %r482};
	st.global.v2.u32 	[%rd52+40], {%r483, %r484};
	st.global.v2.u32 	[%rd52+48], {%r485, %r486};
	st.global.v2.u32 	[%rd52+56], {%r487, %r488};
	st.global.v2.u32 	[%rd52+64], {%r489, %r490};
	st.global.v2.u32 	[%rd52+72], {%r491, %r492};
	st.global.v2.u32 	[%rd52+80], {%r493, %r494};
	st.global.v2.u32 	[%rd52+88], {%r495, %r496};
	st.global.v2.u32 	[%rd52+96], {%r497, %r498};
	ld.global.v2.u32 	{%r499, %r500}, [%rd51+13312];
	ld.global.v2.u32 	{%r501, %r502}, [%rd51+13320];
	ld.global.v2.u32 	{%r503, %r504}, [%rd51+13328];
	ld.global.v2.u32 	{%r505, %r506}, [%rd51+13336];
	ld.global.v2.u32 	{%r507, %r508}, [%rd51+13344];
	ld.global.v2.u32 	{%r509, %r510}, [%rd51+13352];
	ld.global.v2.u32 	{%r511, %r512}, [%rd51+13360];
	ld.global.v2.u32 	{%r513, %r514}, [%rd51+13368];
	ld.global.v2.u32 	{%r515, %r516}, [%rd51+13376];
	ld.global.v2.u32 	{%r517, %r518}, [%rd51+13384];
	ld.global.v2.u32 	{%r519, %r520}, [%rd51+13392];
	.pragma "used_bytes_mask 247";
	ld.global.v2.u32 	{%r521, %r522}, [%rd51+13400];
	ld.global.v2.u32 	{%r523, %r524}, [%rd51+13408];
	st.global.v2.u32 	[%rd52+13312], {%r499, %r500};
	st.global.v2.u32 	[%rd52+13320], {%r501, %r502};
	st.global.v2.u32 	[%rd52+13328], {%r503, %r504};
	st.global.v2.u32 	[%rd52+13336], {%r505, %r506};
	st.global.v2.u32 	[%rd52+13344], {%r507, %r508};
	st.global.v2.u32 	[%rd52+13352], {%r509, %r510};
	st.global.v2.u32 	[%rd52+13360], {%r511, %r512};
	st.global.v2.u32 	[%rd52+13368], {%r513, %r514};
	st.global.v2.u32 	[%rd52+13376], {%r515, %r516};
	st.global.v2.u32 	[%rd52+13384], {%r517, %r518};
	st.global.v2.u32 	[%rd52+13392], {%r519, %r520};
	st.global.v2.u32 	[%rd52+13400], {%r521, %r522};
	st.global.v2.u32 	[%rd52+13408], {%r523, %r524};
	ld.global.v2.u32 	{%r525, %r526}, [%rd51+26624];
	ld.global.v2.u32 	{%r527, %r528}, [%rd51+26632];
	ld.global.v2.u32 	{%r529, %r530}, [%rd51+26640];
	ld.global.v2.u32 	{%r531, %r532}, [%rd51+26648];
	ld.global.v2.u32 	{%r533, %r534}, [%rd51+26656];
	ld.global.v2.u32 	{%r535, %r536}, [%rd51+26664];
	ld.global.v2.u32 	{%r537, %r538}, [%rd51+26672];
	ld.global.v2.u32 	{%r539, %r540}, [%rd51+26680];
	ld.global.v2.u32 	{%r541, %r542}, [%rd51+26688];
	ld.global.v2.u32 	{%r543, %r544}, [%rd51+26696];
	ld.global.v2.u32 	{%r545, %r546}, [%rd51+26704];
	.pragma "used_bytes_mask 247";
	ld.global.v2.u32 	{%r547, %r548}, [%rd51+26712];
	ld.global.v2.u32 	{%r549, %r550}, [%rd51+26720];
	st.global.v2.u32 	[%rd52+26624], {%r525, %r526};
	st.global.v2.u32 	[%rd52+26632], {%r527, %r528};
	st.global.v2.u32 	[%rd52+26640], {%r529, %r530};
	st.global.v2.u32 	[%rd52+26648], {%r531, %r532};
	st.global.v2.u32 	[%rd52+26656], {%r533, %r534};
	st.global.v2.u32 	[%rd52+26664], {%r535, %r536};
	st.global.v2.u32 	[%rd52+26672], {%r537, %r538};
	st.global.v2.u32 	[%rd52+26680], {%r539, %r540};
	st.global.v2.u32 	[%rd52+26688], {%r541, %r542};
	st.global.v2.u32 	[%rd52+26696], {%r543, %r544};
	st.global.v2.u32 	[%rd52+26704], {%r545, %r546};
	st.global.v2.u32 	[%rd52+26712], {%r547, %r548};
	st.global.v2.u32 	[%rd52+26720], {%r549, %r550};
	ld.global.v2.u32 	{%r551, %r552}, [%rd51+39936];
	ld.global.v2.u32 	{%r553, %r554}, [%rd51+39944];
	ld.global.v2.u32 	{%r555, %r556}, [%rd51+39952];
	ld.global.v2.u32 	{%r557, %r558}, [%rd51+39960];
	ld.global.v2.u32 	{%r559, %r560}, [%rd51+39968];
	ld.global.v2.u32 	{%r561, %r562}, [%rd51+39976];
	ld.global.v2.u32 	{%r563, %r564}, [%rd51+39984];
	ld.global.v2.u32 	{%r565, %r566}, [%rd51+39992];
	ld.global.v2.u32 	{%r567, %r568}, [%rd51+40000];
	ld.global.v2.u32 	{%r569, %r570}, [%rd51+40008];
	ld.global.v2.u32 	{%r571, %r572}, [%rd51+40016];
	.pragma "used_bytes_mask 247";
	ld.global.v2.u32 	{%r573, %r574}, [%rd51+40024];
	ld.global.v2.u32 	{%r575, %r576}, [%rd51+40032];
	st.global.v2.u32 	[%rd52+39936], {%r551, %r552};
	st.global.v2.u32 	[%rd52+39944], {%r553, %r554};
	st.global.v2.u32 	[%rd52+39952], {%r555, %r556};
	st.global.v2.u32 	[%rd52+39960], {%r557, %r558};
	st.global.v2.u32 	[%rd52+39968], {%r559, %r560};
	st.global.v2.u32 	[%rd52+39976], {%r561, %r562};
	st.global.v2.u32 	[%rd52+39984], {%r563, %r564};
	st.global.v2.u32 	[%rd52+39992], {%r565, %r566};
	st.global.v2.u32 	[%rd52+40000], {%r567, %r568};
	st.global.v2.u32 	[%rd52+40008], {%r569, %r570};
	st.global.v2.u32 	[%rd52+40016], {%r571, %r572};
	st.global.v2.u32 	[%rd52+40024], {%r573, %r574};
	st.global.v2.u32 	[%rd52+40032], {%r575, %r576};
	ld.global.v2.u32 	{%r577, %r578}, [%rd51+53248];
	ld.global.v2.u32 	{%r579, %r580}, [%rd51+53256];
	ld.global.v2.u32 	{%r581, %r582}, [%rd51+53264];
	ld.global.v2.u32 	{%r583, %r584}, [%rd51+53272];
	ld.global.v2.u32 	{%r585, %r586}, [%rd51+53280];
	ld.global.v2.u32 	{%r587, %r588}, [%rd51+53288];
	ld.global.v2.u32 	{%r589, %r590}, [%rd51+53296];
	ld.global.v2.u32 	{%r591, %r592}, [%rd51+53304];
	ld.global.v2.u32 	{%r593, %r594}, [%rd51+53312];
	ld.global.v2.u32 	{%r595, %r596}, [%rd51+53320];
	ld.global.v2.u32 	{%r597, %r598}, [%rd51+53328];
	.pragma "used_bytes_mask 247";
	ld.global.v2.u32 	{%r599, %r600}, [%rd51+53336];
	ld.global.v2.u32 	{%r601, %r602}, [%rd51+53344];
	st.global.v2.u32 	[%rd52+53248], {%r577, %r578};
	st.global.v2.u32 	[%rd52+53256], {%r579, %r580};
	st.global.v2.u32 	[%rd52+53264], {%r581, %r582};
	st.global.v2.u32 	[%rd52+53272], {%r583, %r584};
	st.global.v2.u32 	[%rd52+53280], {%r585, %r586};
	st.global.v2.u32 	[%rd52+53288], {%r587, %r588};
	st.global.v2.u32 	[%rd52+53296], {%r589, %r590};
	st.global.v2.u32 	[%rd52+53304], {%r591, %r592};
	st.global.v2.u32 	[%rd52+53312], {%r593, %r594};
	st.global.v2.u32 	[%rd52+53320], {%r595, %r596};
	st.global.v2.u32 	[%rd52+53328], {%r597, %r598};
	st.global.v2.u32 	[%rd52+53336], {%r599, %r600};
	st.global.v2.u32 	[%rd52+53344], {%r601, %r602};
	ld.global.v2.u32 	{%r603, %r604}, [%rd51+66560];
	ld.global.v2.u32 	{%r605, %r606}, [%rd51+66568];
	ld.global.v2.u32 	{%r607, %r608}, [%rd51+66576];
	ld.global.v2.u32 	{%r609, %r610}, [%rd51+66584];
	ld.global.v2.u32 	{%r611, %r612}, [%rd51+66592];
	ld.global.v2.u32 	{%r613, %r614}, [%rd51+66600];
	ld.global.v2.u32 	{%r615, %r616}, [%rd51+66608];
	ld.global.v2.u32 	{%r617, %r618}, [%rd51+66616];
	ld.global.v2.u32 	{%r619, %r620}, [%rd51+66624];
	ld.global.v2.u32 	{%r621, %r622}, [%rd51+66632];
	ld.global.v2.u32 	{%r623, %r624}, [%rd51+66640];
	.pragma "used_bytes_mask 247";
	ld.global.v2.u32 	{%r625, %r626}, [%rd51+66648];
	ld.global.v2.u32 	{%r627, %r628}, [%rd51+66656];
	st.global.v2.u32 	[%rd52+66560], {%r603, %r604};
	st.global.v2.u32 	[%rd52+66568], {%r605, %r606};
	st.global.v2.u32 	[%rd52+66576], {%r607, %r608};
	st.global.v2.u32 	[%rd52+66584], {%r609, %r610};
	st.global.v2.u32 	[%rd52+66592], {%r611, %r612};
	st.global.v2.u32 	[%rd52+66600], {%r613, %r614};
	st.global.v2.u32 	[%rd52+66608], {%r615, %r616};
	st.global.v2.u32 	[%rd52+66616], {%r617, %r618};
	st.global.v2.u32 	[%rd52+66624], {%r619, %r620};
	st.global.v2.u32 	[%rd52+66632], {%r621, %r622};
	st.global.v2.u32 	[%rd52+66640], {%r623, %r624};
	st.global.v2.u32 	[%rd52+66648], {%r625, %r626};
	st.global.v2.u32 	[%rd52+66656], {%r627, %r628};
	ld.global.v2.u32 	{%r629, %r630}, [%rd51+79872];
	ld.global.v2.u32 	{%r631, %r632}, [%rd51+79880];
	ld.global.v2.u32 	{%r633, %r634}, [%rd51+79888];
	ld.global.v2.u32 	{%r635, %r636}, [%rd51+79896];
	ld.global.v2.u32 	{%r637, %r638}, [%rd51+79904];
	ld.global.v2.u32 	{%r639, %r640}, [%rd51+79912];
	ld.global.v2.u32 	{%r641, %r642}, [%rd51+79920];
	ld.global.v2.u32 	{%r643, %r644}, [%rd51+79928];
	ld.global.v2.u32 	{%r645, %r646}, [%rd51+79936];
	ld.global.v2.u32 	{%r647, %r648}, [%rd51+79944];
	ld.global.v2.u32 	{%r649, %r650}, [%rd51+79952];
	.pragma "used_bytes_mask 247";
	ld.global.v2.u32 	{%r651, %r652}, [%rd51+79960];
	ld.global.v2.u32 	{%r653, %r654}, [%rd51+79968];
	st.global.v2.u32 	[%rd52+79872], {%r629, %r630};
	st.global.v2.u32 	[%rd52+79880], {%r631, %r632};
	st.global.v2.u32 	[%rd52+79888], {%r633, %r634};
	st.global.v2.u32 	[%rd52+79896], {%r635, %r636};
	st.global.v2.u32 	[%rd52+79904], {%r637, %r638};
	st.global.v2.u32 	[%rd52+79912], {%r639, %r640};
	st.global.v2.u32 	[%rd52+79920], {%r641, %r642};
	st.global.v2.u32 	[%rd52+79928], {%r643, %r644};
	st.global.v2.u32 	[%rd52+79936], {%r645, %r646};
	st.global.v2.u32 	[%rd52+79944], {%r647, %r648};
	st.global.v2.u32 	[%rd52+79952], {%r649, %r650};
	st.global.v2.u32 	[%rd52+79960], {%r651, %r652};
	st.global.v2.u32 	[%rd52+79968], {%r653, %r654};
	add.s32 	%r845, %r845, 8;
	setp.eq.s32 	%p30, %r845, %r848;
	@%p30 bra 	$L__BB15_49;
	bra.uni 	$L__BB15_48;
$L__BB15_49:
	setp.eq.s32 	%p31, %r10, 0;
	@%p31 bra 	$L__BB15_57;
	and.b32  	%r18, %r36, 3;
	setp.lt.u32 	%p32, %r10, 4;
	@%p32 bra 	$L__BB15_52;
	shl.b32 	%r655, %r848, 7;
	add.s32 	%r656, %r655, %r4;
	mul.wide.s32 	%rd53, %r656, 104;
	add.s64 	%rd54, %rd7, %rd53;
	add.s64 	%rd55, %rd8, %rd53;
	ld.global.v2.u32 	{%r657, %r658}, [%rd54];
	ld.global.v2.u32 	{%r659, %r660}, [%rd54+8];
	ld.global.v2.u32 	{%r661, %r662}, [%rd54+16];
	ld.global.v2.u32 	{%r663, %r664}, [%rd54+24];
	ld.global.v2.u32 	{%r665, %r666}, [%rd54+32];
	ld.global.v2.u32 	{%r667, %r668}, [%rd54+40];
	ld.global.v2.u32 	{%r669, %r670}, [%rd54+48];
	ld.global.v2.u32 	{%r671, %r672}, [%rd54+56];
	ld.global.v2.u32 	{%r673, %r674}, [%rd54+64];
	ld.global.v2.u32 	{%r675, %r676}, [%rd54+72];
	ld.global.v2.u32 	{%r677, %r678}, [%rd54+80];
	.pragma "used_bytes_mask 247";
	ld.global.v2.u32 	{%r679, %r680}, [%rd54+88];
	ld.global.v2.u32 	{%r681, %r682}, [%rd54+96];
	st.global.v2.u32 	[%rd55], {%r657, %r658};
	st.global.v2.u32 	[%rd55+8], {%r659, %r660};
	st.global.v2.u32 	[%rd55+16], {%r661, %r662};
	st.global.v2.u32 	[%rd55+24], {%r663, %r664};
	st.global.v2.u32 	[%rd55+32], {%r665, %r666};
	st.global.v2.u32 	[%rd55+40], {%r667, %r668};
	st.global.v2.u32 	[%rd55+48], {%r669, %r670};
	st.global.v2.u32 	[%rd55+56], {%r671, %r672};
	st.global.v2.u32 	[%rd55+64], {%r673, %r674};
	st.global.v2.u32 	[%rd55+72], {%r675, %r676};
	st.global.v2.u32 	[%rd55+80], {%r677, %r678};
	st.global.v2.u32 	[%rd55+88], {%r679, %r680};
	st.global.v2.u32 	[%rd55+96], {%r681, %r682};
	ld.global.v2.u32 	{%r683, %r684}, [%rd54+13312];
	ld.global.v2.u32 	{%r685, %r686}, [%rd54+13320];
	ld.global.v2.u32 	{%r687, %r688}, [%rd54+13328];
	ld.global.v2.u32 	{%r689, %r690}, [%rd54+13336];
	ld.global.v2.u32 	{%r691, %r692}, [%rd54+13344];
	ld.global.v2.u32 	{%r693, %r694}, [%rd54+13352];
	ld.global.v2.u32 	{%r695, %r696}, [%rd54+13360];
	ld.global.v2.u32 	{%r697, %r698}, [%rd54+13368];
	ld.global.v2.u32 	{%r699, %r700}, [%rd54+13376];
	ld.global.v2.u32 	{%r701, %r702}, [%rd54+13384];
	ld.global.v2.u32 	{%r703, %r704}, [%rd54+13392];
	.pragma "used_bytes_mask 247";
	ld.global.v2.u32 	{%r705, %r706}, [%rd54+13400];
	ld.global.v2.u32 	{%r707, %r708}, [%rd54+13408];
	st.global.v2.u32 	[%rd55+13312], {%r683, %r684};
	st.global.v2.u32 	[%rd55+13320], {%r685, %r686};
	st.global.v2.u32 	[%rd55+13328], {%r687, %r688};
	st.global.v2.u32 	[%rd55+13336], {%r689, %r690};
	st.global.v2.u32 	[%rd55+13344], {%r691, %r692};
	st.global.v2.u32 	[%rd55+13352], {%r693, %r694};
	st.global.v2.u32 	[%rd55+13360], {%r695, %r696};
	st.global.v2.u32 	[%rd55+13368], {%r697, %r698};
	st.global.v2.u32 	[%rd55+13376], {%r699, %r700};
	st.global.v2.u32 	[%rd55+13384], {%r701, %r702};
	st.global.v2.u32 	[%rd55+13392], {%r703, %r704};
	st.global.v2.u32 	[%rd55+13400], {%r705, %r706};
	st.global.v2.u32 	[%rd55+13408], {%r707, %r708};
	ld.global.v2.u32 	{%r709, %r710}, [%rd54+26624];
	ld.global.v2.u32 	{%r711, %r712}, [%rd54+26632];
	ld.global.v2.u32 	{%r713, %r714}, [%rd54+26640];
	ld.global.v2.u32 	{%r715, %r716}, [%rd54+26648];
	ld.global.v2.u32 	{%r717, %r718}, [%rd54+26656];
	ld.global.v2.u32 	{%r719, %r720}, [%rd54+26664];
	ld.global.v2.u32 	{%r721, %r722}, [%rd54+26672];
	ld.global.v2.u32 	{%r723, %r724}, [%rd54+26680];
	ld.global.v2.u32 	{%r725, %r726}, [%rd54+26688];
	ld.global.v2.u32 	{%r727, %r728}, [%rd54+26696];
	ld.global.v2.u32 	{%r729, %r730}, [%rd54+26704];
	.pragma "used_bytes_mask 247";
	ld.global.v2.u32 	{%r731, %r732}, [%rd54+26712];
	ld.global.v2.u32 	{%r733, %r734}, [%rd54+26720];
	st.global.v2.u32 	[%rd55+26624], {%r709, %r710};
	st.global.v2.u32 	[%rd55+26632], {%r711, %r712};
	st.global.v2.u32 	[%rd55+26640], {%r713, %r714};
	st.global.v2.u32 	[%rd55+26648], {%r715, %r716};
	st.global.v2.u32 	[%rd55+26656], {%r717, %r718};
	st.global.v2.u32 	[%rd55+26664], {%r719, %r720};
	st.global.v2.u32 	[%rd55+26672], {%r721, %r722};
	st.global.v2.u32 	[%rd55+26680], {%r723, %r724};
	st.global.v2.u32 	[%rd55+26688], {%r725, %r726};
	st.global.v2.u32 	[%rd55+26696], {%r727, %r728};
	st.global.v2.u32 	[%rd55+26704], {%r729, %r730};
	st.global.v2.u32 	[%rd55+26712], {%r731, %r732};
	st.global.v2.u32 	[%rd55+26720], {%r733, %r734};
	ld.global.v2.u32 	{%r735, %r736}, [%rd54+39936];
	ld.global.v2.u32 	{%r737, %r738}, [%rd54+39944];
	ld.global.v2.u32 	{%r739, %r740}, [%rd54+39952];
	ld.global.v2.u32 	{%r741, %r742}, [%rd54+39960];
	ld.global.v2.u32 	{%r743, %r744}, [%rd54+39968];
	ld.global.v2.u32 	{%r745, %r746}, [%rd54+39976];
	ld.global.v2.u32 	{%r747, %r748}, [%rd54+39984];
	ld.global.v2.u32 	{%r749, %r750}, [%rd54+39992];
	ld.global.v2.u32 	{%r751, %r752}, [%rd54+40000];
	ld.global.v2.u32 	{%r753, %r754}, [%rd54+40008];
	ld.global.v2.u32 	{%r755, %r756}, [%rd54+40016];
	.pragma "used_bytes_mask 247";
	ld.global.v2.u32 	{%r757, %r758}, [%rd54+40024];
	ld.global.v2.u32 	{%r759, %r760}, [%rd54+40032];
	st.global.v2.u32 	[%rd55+39936], {%r735, %r736};
	st.global.v2.u32 	[%rd55+39944], {%r737, %r738};
	st.global.v2.u32 	[%rd55+39952], {%r739, %r740};
	st.global.v2.u32 	[%rd55+39960], {%r741, %r742};
	st.global.v2.u32 	[%rd55+39968], {%r743, %r744};
	st.global.v2.u32 	[%rd55+39976], {%r745, %r746};
	st.global.v2.u32 	[%rd55+39984], {%r747, %r748};
	st.global.v2.u32 	[%rd55+39992], {%r749, %r750};
	st.global.v2.u32 	[%rd55+40000], {%r751, %r752};
	st.global.v2.u32 	[%rd55+40008], {%r753, %r754};
	st.global.v2.u32 	[%rd55+40016], {%r755, %r756};
	st.global.v2.u32 	[%rd55+40024], {%r757, %r758};
	st.global.v2.u32 	[%rd55+40032], {%r759, %r760};
	add.s32 	%r848, %r848, 4;
$L__BB15_52:
	setp.eq.s32 	%p33, %r18, 0;
	@%p33 bra 	$L__BB15_57;
	setp.eq.s32 	%p34, %r18, 1;
	@%p34 bra 	$L__BB15_55;
	shl.b32 	%r761, %r848, 7;
	add.s32 	%r762, %r761, %r4;
	mul.wide.s32 	%rd56, %r762, 104;
	add.s64 	%rd57, %rd7, %rd56;
	add.s64 	%rd58, %rd8, %rd56;
	ld.global.v2.u32 	{%r763, %r764}, [%rd57];
	ld.global.v2.u32 	{%r765, %r766}, [%rd57+8];
	ld.global.v2.u32 	{%r767, %r768}, [%rd57+16];
	ld.global.v2.u32 	{%r769, %r770}, [%rd57+24];
	ld.global.v2.u32 	{%r771, %r772}, [%rd57+32];
	ld.global.v2.u32 	{%r773, %r774}, [%rd57+40];
	ld.global.v2.u32 	{%r775, %r776}, [%rd57+48];
	ld.global.v2.u32 	{%r777, %r778}, [%rd57+56];
	ld.global.v2.u32 	{%r779, %r780}, [%rd57+64];
	ld.global.v2.u32 	{%r781, %r782}, [%rd57+72];
	ld.global.v2.u32 	{%r783, %r784}, [%rd57+80];
	.pragma "used_bytes_mask 247";
	ld.global.v2.u32 	{%r785, %r786}, [%rd57+88];
	ld.global.v2.u32 	{%r787, %r788}, [%rd57+96];
	st.global.v2.u32 	[%rd58], {%r763, %r764};
	st.global.v2.u32 	[%rd58+8], {%r765, %r766};
	st.global.v2.u32 	[%rd58+16], {%r767, %r768};
	st.global.v2.u32 	[%rd58+24], {%r769, %r770};
	st.global.v2.u32 	[%rd58+32], {%r771, %r772};
	st.global.v2.u32 	[%rd58+40], {%r773, %r774};
	st.global.v2.u32 	[%rd58+48], {%r775, %r776};
	st.global.v2.u32 	[%rd58+56], {%r777, %r778};
	st.global.v2.u32 	[%rd58+64], {%r779, %r780};
	st.global.v2.u32 	[%rd58+72], {%r781, %r782};
	st.global.v2.u32 	[%rd58+80], {%r783, %r784};
	st.global.v2.u32 	[%rd58+88], {%r785, %r786};
	st.global.v2.u32 	[%rd58+96], {%r787, %r788};
	ld.global.v2.u32 	{%r789, %r790}, [%rd57+13312];
	ld.global.v2.u32 	{%r791, %r792}, [%rd57+13320];
	ld.global.v2.u32 	{%r793, %r794}, [%rd57+13328];
	ld.global.v2.u32 	{%r795, %r796}, [%rd57+13336];
	ld.global.v2.u32 	{%r797, %r798}, [%rd57+13344];
	ld.global.v2.u32 	{%r799, %r800}, [%rd57+13352];
	ld.global.v2.u32 	{%r801, %r802}, [%rd57+13360];
	ld.global.v2.u32 	{%r803, %r804}, [%rd57+13368];
	ld.global.v2.u32 	{%r805, %r806}, [%rd57+13376];
	ld.global.v2.u32 	{%r807, %r808}, [%rd57+13384];
	ld.global.v2.u32 	{%r809, %r810}, [%rd57+13392];
	.pragma "used_bytes_mask 247";
	ld.global.v2.u32 	{%r811, %r812}, [%rd57+13400];
	ld.global.v2.u32 	{%r813, %r814}, [%rd57+13408];
	st.global.v2.u32 	[%rd58+13312], {%r789, %r790};
	st.global.v2.u32 	[%rd58+13320], {%r791, %r792};
	st.global.v2.u32 	[%rd58+13328], {%r793, %r794};
	st.global.v2.u32 	[%rd58+13336], {%r795, %r796};
	st.global.v2.u32 	[%rd58+13344], {%r797, %r798};
	st.global.v2.u32 	[%rd58+13352], {%r799, %r800};
	st.global.v2.u32 	[%rd58+13360], {%r801, %r802};
	st.global.v2.u32 	[%rd58+13368], {%r803, %r804};
	st.global.v2.u32 	[%rd58+13376], {%r805, %r806};
	st.global.v2.u32 	[%rd58+13384], {%r807, %r808};
	st.global.v2.u32 	[%rd58+13392], {%r809, %r810};
	st.global.v2.u32 	[%rd58+13400], {%r811, %r812};
	st.global.v2.u32 	[%rd58+13408], {%r813, %r814};
	add.s32 	%r848, %r848, 2;
$L__BB15_55:
	and.b32  	%r815, %r36, 1;
	setp.eq.b32 	%p35, %r815, 1;
	not.pred 	%p36, %p35;
	@%p36 bra 	$L__BB15_57;
	shl.b32 	%r816, %r848, 7;
	add.s32 	%r817, %r816, %r4;
	mul.wide.s32 	%rd59, %r817, 104;
	add.s64 	%rd60, %rd7, %rd59;
	add.s64 	%rd61, %rd8, %rd59;
	ld.global.v2.u32 	{%r818, %r819}, [%rd60];
	ld.global.v2.u32 	{%r820, %r821}, [%rd60+8];
	ld.global.v2.u32 	{%r822, %r823}, [%rd60+16];
	ld.global.v2.u32 	{%r824, %r825}, [%rd60+24];
	ld.global.v2.u32 	{%r826, %r827}, [%rd60+32];
	ld.global.v2.u32 	{%r828, %r829}, [%rd60+40];
	ld.global.v2.u32 	{%r830, %r831}, [%rd60+48];
	ld.global.v2.u32 	{%r832, %r833}, [%rd60+56];
	ld.global.v2.u32 	{%r834, %r835}, [%rd60+64];
	ld.global.v2.u32 	{%r836, %r837}, [%rd60+72];
	ld.global.v2.u32 	{%r838, %r839}, [%rd60+80];
	.pragma "used_bytes_mask 247";
	ld.global.v2.u32 	{%r840, %r841}, [%rd60+88];
	ld.global.v2.u32 	{%r842, %r843}, [%rd60+96];
	st.global.v2.u32 	[%rd61], {%r818, %r819};
	st.global.v2.u32 	[%rd61+8], {%r820, %r821};
	st.global.v2.u32 	[%rd61+16], {%r822, %r823};
	st.global.v2.u32 	[%rd61+24], {%r824, %r825};
	st.global.v2.u32 	[%rd61+32], {%r826, %r827};
	st.global.v2.u32 	[%rd61+40], {%r828, %r829};
	st.global.v2.u32 	[%rd61+48], {%r830, %r831};
	st.global.v2.u32 	[%rd61+56], {%r832, %r833};
	st.global.v2.u32 	[%rd61+64], {%r834, %r835};
	st.global.v2.u32 	[%rd61+72], {%r836, %r837};
	st.global.v2.u32 	[%rd61+80], {%r838, %r839};
	st.global.v2.u32 	[%rd61+88], {%r840, %r841};
	st.global.v2.u32 	[%rd61+96], {%r842, %r843};
$L__BB15_57:
	ret;

}
	// .globl	_ZN3cub18CUB_300001_SM_10006detail9transform16transform_kernelINS2_10policy_hubILb1EN4cuda3std3__45tupleIJN6thrust24THRUST_300001_SM_1000_NS7pointerI11AutomobilisNSA_8cuda_cub3tagENSA_11use_defaultESF_EEEEEE10policy1000EiNS7_10__identityENSA_6detail15normal_iteratorINSA_10device_ptrISC_EEEEJPSC_EEEvT0_iT1_T2_DpNS2_10kernel_argIT3_EE
.visible .entry _ZN3cub18CUB_300001_SM_10006detail9transform16transform_kernelINS2_10policy_hubILb1EN4cuda3std3__45tupleIJN6thrust24THRUST_300001_SM_1000_NS7pointerI11AutomobilisNSA_8cuda_cub3tagENSA_11use_defaultESF_EEEEEE10policy1000EiNS7_10__identityENSA_6detail15normal_iteratorINSA_10device_ptrISC_EEEEJPSC_EEEvT0_iT1_T2_DpNS2_10kernel_argIT3_EE(
	.param .u32 _ZN3cub18CUB_300001_SM_10006detail9transform16transform_kernelINS2_10policy_hubILb1EN4cuda3std3__45tupleIJN6thrust24THRUST_300001_SM_1000_NS7pointerI11AutomobilisNSA_8cuda_cub3tagENSA_11use_defaultESF_EEEEEE10policy1000EiNS7_10__identityENSA_6detail15normal_iteratorINSA_10device_ptrISC_EEEEJPSC_EEEvT0_iT1_T2_DpNS2_10kernel_argIT3_EE_param_0,
	.param .u32 _ZN3cub18CUB_300001_SM_10006detail9transform16transform_kernelINS2_10policy_hubILb1EN4cuda3std3__45tupleIJN6thrust24THRUST_300001_SM_1000_NS7pointerI11AutomobilisNSA_8cuda_cub3tagENSA_11use_defaultESF_EEEEEE10policy1000EiNS7_10__identityENSA_6detail15normal_iteratorINSA_10device_ptrISC_EEEEJPSC_EEEvT0_iT1_T2_DpNS2_10kernel_argIT3_EE_param_1,
	.param .align 1 .b8 _ZN3cub18CUB_300001_SM_10006detail9transform16transform_kernelINS2_10policy_hubILb1EN4cuda3std3__45tupleIJN6thrust24THRUST_300001_SM_1000_NS7pointerI11AutomobilisNSA_8cuda_cub3tagENSA_11use_defaultESF_EEEEEE10policy1000EiNS7_10__identityENSA_6detail15normal_iteratorINSA_10device_ptrISC_EEEEJPSC_EEEvT0_iT1_T2_DpNS2_10kernel_argIT3_EE_param_2[1],
	.param .align 8 .b8 _ZN3cub18CUB_300001_SM_10006detail9transform16transform_kernelINS2_10policy_hubILb1EN4cuda3std3__45tupleIJN6thrust24THRUST_300001_SM_1000_NS7pointerI11AutomobilisNSA_8cuda_cub3tagENSA_11use_defaultESF_EEEEEE10policy1000EiNS7_10__identityENSA_6detail15normal_iteratorINSA_10device_ptrISC_EEEEJPSC_EEEvT0_iT1_T2_DpNS2_10kernel_argIT3_EE_param_3[8],
	.param .align 8 .b8 _ZN3cub18CUB_300001_SM_10006detail9transform16transform_kernelINS2_10policy_hubILb1EN4cuda3std3__45tupleIJN6thrust24THRUST_300001_SM_1000_NS7pointerI11AutomobilisNSA_8cuda_cub3tagENSA_11use_defaultESF_EEEEEE10policy1000EiNS7_10__identityENSA_6detail15normal_iteratorINSA_10device_ptrISC_EEEEJPSC_EEEvT0_iT1_T2_DpNS2_10kernel_argIT3_EE_param_4[16]
)
.maxntid 128
{
	.reg .pred 	%p<37>;
	.reg .b32 	%r<856>;
	.reg .b64 	%rd<58>;

	ld.param.u32 	%r39, [_ZN3cub18CUB_300001_SM_10006detail9transform16transform_kernelINS2_10policy_hubILb1EN4cuda3std3__45tupleIJN6thrust24THRUST_300001_SM_1000_NS7pointerI11AutomobilisNSA_8cuda_cub3tagENSA_11use_defaultESF_EEEEEE10policy1000EiNS7_10__identityENSA_6detail15normal_iteratorINSA_10device_ptrISC_EEEEJPSC_EEEvT0_iT1_T2_DpNS2_10kernel_argIT3_EE_param_0];
	ld.param.u64 	%rd10, [_ZN3cub18CUB_300001_SM_10006detail9transform16transform_kernelINS2_10policy_hubILb1EN4cuda3std3__45tupleIJN6thrust24THRUST_300001_SM_1000_NS7pointerI11AutomobilisNSA_8cuda_cub3tagENSA_11use_defaultESF_EEEEEE10policy1000EiNS7_10__identityENSA_6detail15normal_iteratorINSA_10device_ptrISC_EEEEJPSC_EEEvT0_iT1_T2_DpNS2_10kernel_argIT3_EE_param_4];
	ld.param.u64 	%rd11, [_ZN3cub18CUB_300001_SM_10006detail9transform16transform_kernelINS2_10policy_hubILb1EN4cuda3std3__45tupleIJN6thrust24THRUST_300001_SM_1000_NS7pointerI11AutomobilisNSA_8cuda_cub3tagENSA_11use_defaultESF_EEEEEE10policy1000EiNS7_10__identityENSA_6detail15normal_iteratorINSA_10device_ptrISC_EEEEJPSC_EEEvT0_iT1_T2_DpNS2_10kernel_argIT3_EE_param_3];
	ld.param.u32 	%r38, [_ZN3cub18CUB_300001_SM_10006detail9transform16transform_kernelINS2_10policy_hubILb1EN4cuda3std3__45tupleIJN6thrust24THRUST_300001_SM_1000_NS7pointerI11AutomobilisNSA_8cuda_cub3tagENSA_11use_defaultESF_EEEEEE10policy1000EiNS7_10__identityENSA_6detail15normal_iteratorINSA_10device_ptrISC_EEEEJPSC_EEEvT0_iT1_T2_DpNS2_10kernel_argIT3_EE_param_1];
	cvta.to.global.u64 	%rd1, %rd11;
	cvta.to.global.u64 	%rd2, %rd10;
	shl.b32 	%r1, %r38, 7;
	mov.u32 	%r40, %ctaid.x;
	mul.lo.s32 	%r2, %r1, %r40;
	sub.s32 	%r3, %r39, %r2;
	min.s32 	%r4, %r1, %r3;
	mul.lo.s32 	%r5, %r4, 104;
	mov.u32 	%r6, %tid.x;
	shl.b32 	%r847, %r6, 7;
	setp.ge.s32 	%p1, %r847, %r5;
	@%p1 bra 	$L__BB16_3;
	mul.wide.u32 	%rd12, %r6, 128;
	add.s64 	%rd13, %rd2, %rd12;
	mul.wide.s32 	%rd14, %r2, 104;
	add.s64 	%rd57, %rd13, %rd14;
$L__BB16_2:
	.pragma "nounroll";
	// begin inline asm
	prefetch.global.L2 [%rd57];
	// end inline asm
	add.s32 	%r847, %r847, 16384;
	add.s64 	%rd57, %rd57, 16384;
	setp.lt.s32 	%p2, %r847, %r5;
	@%p2 bra 	$L__BB16_2;
$L__BB16_3:
	mul.wide.s32 	%rd16, %r2, 104;
	add.s64 	%rd6, %rd2, %rd16;
	add.s64 	%rd7, %rd1, %rd16;
	setp.gt.s32 	%p3, %r1, %r3;
	@%p3 bra 	$L__BB16_16;
	setp.lt.s32 	%p4, %r38, 1;
	@%p4 bra 	$L__BB16_57;
	and.b32  	%r10, %r38, 7;
	setp.lt.u32 	%p5, %r38, 8;
	mov.b32 	%r853, 0;
	@%p5 bra 	$L__BB16_8;
	and.b32  	%r853, %r38, 2147483640;
	mov.b32 	%r848, 0;
$L__BB16_7:
	.pragma "nounroll";
	shl.b32 	%r43, %r848, 7;
	add.s32 	%r44, %r43, %r6;
	mul.wide.u32 	%rd17, %r44, 104;
	add.s64 	%rd18, %rd6, %rd17;
	add.s64 	%rd19, %rd7, %rd17;
	ld.global.v2.u32 	{%r45, %r46}, [%rd18];
	ld.global.v2.u32 	{%r47, %r48}, [%rd18+8];
	ld.global.v2.u32 	{%r49, %r50}, [%rd18+16];
	ld.global.v2.u32 	{%r51, %r52}, [%rd18+24];
	ld.global.v2.u32 	{%r53, %r54}, [%rd18+32];
	ld.global.v2.u32 	{%r55, %r56}, [%rd18+40];
	ld.global.v2.u32 	{%r57, %r58}, [%rd18+48];
	ld.global.v2.u32 	{%r59, %r60}, [%rd18+56];
	ld.global.v2.u32 	{%r61, %r62}, [%rd18+64];
	ld.global.v2.u32 	{%r63, %r64}, [%rd18+72];
	ld.global.v2.u32 	{%r65, %r66}, [%rd18+80];
	.pragma "used_bytes_mask 247";
	ld.global.v2.u32 	{%r67, %r68}, [%rd18+88];
	ld.global.v2.u32 	{%r69, %r70}, [%rd18+96];
	st.global.v2.u32 	[%rd19], {%r45, %r46};
	st.global.v2.u32 	[%rd19+8], {%r47, %r48};
	st.global.v2.u32 	[%rd19+16], {%r49, %r50};
	st.global.v2.u32 	[%rd19+24], {%r51, %r52};
	st.global.v2.u32 	[%rd19+32], {%r53, %r54};
	st.global.v2.u32 	[%rd19+40], {%r55, %r56};
	st.global.v2.u32 	[%rd19+48], {%r57, %r58};
	st.global.v2.u32 	[%rd19+56], {%r59, %r60};
	st.global.v2.u32 	[%rd19+64], {%r61, %r62};
	st.global.v2.u32 	[%rd19+72], {%r63, %r64};
	st.global.v2.u32 	[%rd19+80], {%r65, %r66};
	st.global.v2.u32 	[%rd19+88], {%r67, %r68};
	st.global.v2.u32 	[%rd19+96], {%r69, %r70};
	add.s32 	%r71, %r44, 128;
	mul.wide.s32 	%rd20, %r71, 104;
	add.s64 	%rd21, %rd6, %rd20;
	add.s64 	%rd22, %rd7, %rd20;
	ld.global.v2.u32 	{%r72, %r73}, [%rd21];
	ld.global.v2.u32 	{%r74, %r75}, [%rd21+8];
	ld.global.v2.u32 	{%r76, %r77}, [%rd21+16];
	ld.global.v2.u32 	{%r78, %r79}, [%rd21+24];
	ld.global.v2.u32 	{%r80, %r81}, [%rd21+32];
	ld.global.v2.u32 	{%r82, %r83}, [%rd21+40];
	ld.global.v2.u32 	{%r84, %r85}, [%rd21+48];
	ld.global.v2.u32 	{%r86, %r87}, [%rd21+56];
	ld.global.v2.u32 	{%r88, %r89}, [%rd21+64];
	ld.global.v2.u32 	{%r90, %r91}, [%rd21+72];
	ld.global.v2.u32 	{%r92, %r93}, [%rd21+80];
	.pragma "used_bytes_mask 247";
	ld.global.v2.u32 	{%r94, %r95}, [%rd21+88];
	ld.global.v2.u32 	{%r96, %r97}, [%rd21+96];
	st.global.v2.u32 	[%rd22], {%r72, %r73};
	st.global.v2.u32 	[%rd22+8], {%r74, %r75};
	st.global.v2.u32 	[%rd22+16], {%r76, %r77};
	st.global.v2.u32 	[%rd22+24], {%r78, %r79};
	st.global.v2.u32 	[%rd22+32], {%r80, %r81};
	st.global.v2.u32 	[%rd22+40], {%r82, %r83};
	st.global.v2.u32 	[%rd22+48], {%r84, %r85};
	st.global.v2.u32 	[%rd22+56], {%r86, %r87};
	st.global.v2.u32 	[%rd22+64], {%r88, %r89};
	st.global.v2.u32 	[%rd22+72], {%r90, %r91};
	st.global.v2.u32 	[%rd22+80], {%r92, %r93};
	st.global.v2.u32 	[%rd22+88], {%r94, %r95};
	st.global.v2.u32 	[%rd22+96], {%r96, %r97};
	ld.global.v2.u32 	{%r98, %r99}, [%rd21+13312];
	ld.global.v2.u32 	{%r100, %r101}, [%rd21+13320];
	ld.global.v2.u32 	{%r102, %r103}, [%rd21+13328];
	ld.global.v2.u32 	{%r104, %r105}, [%rd21+13336];
	ld.global.v2.u32 	{%r106, %r107}, [%rd21+13344];
	ld.global.v2.u32 	{%r108, %r109}, [%rd21+13352];
	ld.global.v2.u32 	{%r110, %r111}, [%rd21+13360];
	ld.global.v2.u32 	{%r112, %r113}, [%rd21+13368];
	ld.global.v2.u32 	{%r114, %r115}, [%rd21+13376];
	ld.global.v2.u32 	{%r116, %r117}, [%rd21+13384];
	ld.global.v2.u32 	{%r118, %r119}, [%rd21+13392];
	.pragma "used_bytes_mask 247";
	ld.global.v2.u32 	{%r120, %r121}, [%rd21+13400];
	ld.global.v2.u32 	{%r122, %r123}, [%rd21+13408];
	st.global.v2.u32 	[%rd22+13312], {%r98, %r99};
	st.global.v2.u32 	[%rd22+13320], {%r100, %r101};
	st.global.v2.u32 	[%rd22+13328], {%r102, %r103};
	st.global.v2.u32 	[%rd22+13336], {%r104, %r105};
	st.global.v2.u32 	[%rd22+13344], {%r106, %r107};
	st.global.v2.u32 	[%rd22+13352], {%r108, %r109};
	st.global.v2.u32 	[%rd22+13360], {%r110, %r111};
	st.global.v2.u32 	[%rd22+13368], {%r112, %r113};
	st.global.v2.u32 	[%rd22+13376], {%r114, %r115};
	st.global.v2.u32 	[%rd22+13384], {%r116, %r117};
	st.global.v2.u32 	[%rd22+13392], {%r118, %r119};
	st.global.v2.u32 	[%rd22+13400], {%r120, %r121};
	st.global.v2.u32 	[%rd22+13408], {%r122, %r123};
	ld.global.v2.u32 	{%r124, %r125}, [%rd21+26624];
	ld.global.v2.u32 	{%r126, %r127}, [%rd21+26632];
	ld.global.v2.u32 	{%r128, %r129}, [%rd21+26640];
	ld.global.v2.u32 	{%r130, %r131}, [%rd21+26648];
	ld.global.v2.u32 	{%r132, %r133}, [%rd21+26656];
	ld.global.v2.u32 	{%r134, %r135}, [%rd21+26664];
	ld.global.v2.u32 	{%r136, %r137}, [%rd21+26672];
	ld.global.v2.u32 	{%r138, %r139}, [%rd21+26680];
	ld.global.v2.u32 	{%r140, %r141}, [%rd21+26688];
	ld.global.v2.u32 	{%r142, %r143}, [%rd21+26696];
	ld.global.v2.u32 	{%r144, %r145}, [%rd21+26704];
	.pragma "used_bytes_mask 247";
	ld.global.v2.u32 	{%r146, %r147}, [%rd21+26712];
	ld.global.v2.u32 	{%r148, %r149}, [%rd21+26720];
	st.global.v2.u32 	[%rd22+26624], {%r124, %r125};
	st.global.v2.u32 	[%rd22+26632], {%r126, %r127};
	st.global.v2.u32 	[%rd22+26640], {%r128, %r129};
	st.global.v2.u32 	[%rd22+26648], {%r130, %r131};
	st.global.v2.u32 	[%rd22+26656], {%r132, %r133};
	st.global.v2.u32 	[%rd22+26664], {%r134, %r135};
	st.global.v2.u32 	[%rd22+26672], {%r136, %r137};
	st.global.v2.u32 	[%rd22+26680], {%r138, %r139};
	st.global.v2.u32 	[%rd22+26688], {%r140, %r141};
	st.global.v2.u32 	[%rd22+26696], {%r142, %r143};
	st.global.v2.u32 	[%rd22+26704], {%r144, %r145};
	st.global.v2.u32 	[%rd22+26712], {%r146, %r147};
	st.global.v2.u32 	[%rd22+26720], {%r148, %r149};
	ld.global.v2.u32 	{%r150, %r151}, [%rd21+39936];
	ld.global.v2.u32 	{%r152, %r153}, [%rd21+39944];
	ld.global.v2.u32 	{%r154, %r155}, [%rd21+39952];
	ld.global.v2.u32 	{%r156, %r157}, [%rd21+39960];
	ld.global.v2.u32 	{%r158, %r159}, [%rd21+39968];
	ld.global.v2.u32 	{%r160, %r161}, [%rd21+39976];
	ld.global.v2.u32 	{%r162, %r163}, [%rd21+39984];
	ld.global.v2.u32 	{%r164, %r165}, [%rd21+39992];
	ld.global.v2.u32 	{%r166, %r167}, [%rd21+40000];
	ld.global.v2.u32 	{%r168, %r169}, [%rd21+40008];
	ld.global.v2.u32 	{%r170, %r171}, [%rd21+40016];
	.pragma "used_bytes_mask 247";
	ld.global.v2.u32 	{%r172, %r173}, [%rd21+40024];
	ld.global.v2.u32 	{%r174, %r175}, [%rd21+40032];
	st.global.v2.u32 	[%rd22+39936], {%r150, %r151};
	st.global.v2.u32 	[%rd22+39944], {%r152, %r153};
	st.global.v2.u32 	[%rd22+39952], {%r154, %r155};
	st.global.v2.u32 	[%rd22+39960], {%r156, %r157};
	st.global.v2.u32 	[%rd22+39968], {%r158, %r159};
	st.global.v2.u32 	[%rd22+39976], {%r160, %r161};
	st.global.v2.u32 	[%rd22+39984], {%r162, %r163};
	st.global.v2.u32 	[%rd22+39992], {%r164, %r165};
	st.global.v2.u32 	[%rd22+40000], {%r166, %r167};
	st.global.v2.u32 	[%rd22+40008], {%r168, %r169};
	st.global.v2.u32 	[%rd22+40016], {%r170, %r171};
	st.global.v2.u32 	[%rd22+40024], {%r172, %r173};
	st.global.v2.u32 	[%rd22+40032], {%r174, %r175};
	ld.global.v2.u32 	{%r176, %r177}, [%rd21+53248];
	ld.global.v2.u32 	{%r178, %r179}, [%rd21+53256];
	ld.global.v2.u32 	{%r180, %r181}, [%rd21+53264];
	ld.global.v2.u32 	{%r182, %r183}, [%rd21+53272];
	ld.global.v2.u32 	{%r184, %r185}, [%rd21+53280];
	ld.global.v2.u32 	{%r186, %r187}, [%rd21+53288];
	ld.global.v2.u32 	{%r188, %r189}, [%rd21+53296];
	ld.global.v2.u32 	{%r190, %r191}, [%rd21+53304];
	ld.global.v2.u32 	{%r192, %r193}, [%rd21+53312];
	ld.global.v2.u32 	{%r194, %r195}, [%rd21+53320];
	ld.global.v2.u32 	{%r196, %r197}, [%rd21+53328];
	.pragma "used_bytes_mask 247";
	ld.global.v2.u32 	{%r198, %r199}, [%rd21+53336];
	ld.global.v2.u32 	{%r200, %r201}, [%rd21+53344];
	st.global.v2.u32 	[%rd22+53248], {%r176, %r177};
	st.global.v2.u32 	[%rd22+53256], {%r178, %r179};
	st.global.v2.u32 	[%rd22+53264], {%r180, %r181};
	st.global.v2.u32 	[%rd22+53272], {%r182, %r183};
	st.global.v2.u32 	[%rd22+53280], {%r184, %r185};
	st.global.v2.u32 	[%rd22+53288], {%r186, %r187};
	st.global.v2.u32 	[%rd22+53296], {%r188, %r189};
	st.global.v2.u32 	[%rd22+53304], {%r190, %r191};
	st.global.v2.u32 	[%rd22+53312], {%r192, %r193};
	st.global.v2.u32 	[%rd22+53320], {%r194, %r195};
	st.global.v2.u32 	[%rd22+53328], {%r196, %r197};
	st.global.v2.u32 	[%rd22+53336], {%r198, %r199};
	st.global.v2.u32 	[%rd22+53344], {%r200, %r201};
	ld.global.v2.u32 	{%r202, %r203}, [%rd21+66560];
	ld.global.v2.u32 	{%r204, %r205}, [%rd21+66568];
	ld.global.v2.u32 	{%r206, %r207}, [%rd21+66576];
	ld.global.v2.u32 	{%r208, %r209}, [%rd21+66584];
	ld.global.v2.u32 	{%r210, %r211}, [%rd21+66592];
	ld.global.v2.u32 	{%r212, %r213}, [%rd21+66600];
	ld.global.v2.u32 	{%r214, %r215}, [%rd21+66608];
	ld.global.v2.u32 	{%r216, %r217}, [%rd21+66616];
	ld.global.v2.u32 	{%r218, %r219}, [%rd21+66624];
	ld.global.v2.u32 	{%r220, %r221}, [%rd21+66632];
	ld.global.v2.u32 	{%r222, %r223}, [%rd21+66640];
	.pragma "used_bytes_mask 247";
	ld.global.v2.u32 	{%r224, %r225}, [%rd21+66648];
	ld.global.v2.u32 	{%r226, %r227}, [%rd21+66656];
	st.global.v2.u32 	[%rd22+66560], {%r202, %r203};
	st.global.v2.u32 	[%rd22+66568], {%r204, %r205};
	st.global.v2.u32 	[%rd22+66576], {%r206, %r207};
	st.global.v2.u32 	[%rd22+66584], {%r208, %r209};
	st.global.v2.u32 	[%rd22+66592], {%r210, %r211};
	st.global.v2.u32 	[%rd22+66600], {%r212, %r213};
	st.global.v2.u32 	[%rd22+66608], {%r214, %r215};
	st.global.v2.u32 	[%rd22+66616], {%r216, %r217};
	st.global.v2.u32 	[%rd22+66624], {%r218, %r219};
	st.global.v2.u32 	[%rd22+66632], {%r220, %r221};
	st.global.v2.u32 	[%rd22+66640], {%r222, %r223};
	st.global.v2.u32 	[%rd22+66648], {%r224, %r225};
	st.global.v2.u32 	[%rd22+66656], {%r226, %r227};
	ld.global.v2.u32 	{%r228, %r229}, [%rd21+79872];
	ld.global.v2.u32 	{%r230, %r231}, [%rd21+79880];
	ld.global.v2.u32 	{%r232, %r233}, [%rd21+79888];
	ld.global.v2.u32 	{%r234, %r235}, [%rd21+79896];
	ld.global.v2.u32 	{%r236, %r237}, [%rd21+79904];
	ld.global.v2.u32 	{%r238, %r239}, [%rd21+79912];
	ld.global.v2.u32 	{%r240, %r241}, [%rd21+79920];
	ld.global.v2.u32 	{%r242, %r243}, [%rd21+79928];
	ld.global.v2.u32 	{%r244, %r245}, [%rd21+79936];
	ld.global.v2.u32 	{%r246, %r247}, [%rd21+79944];
	ld.global.v2.u32 	{%r248, %r249}, [%rd21+79952];
	.pragma "used_bytes_mask 247";
	ld.global.v2.u32 	{%r250, %r251}, [%rd21+79960];
	ld.global.v2.u32 	{%r252, %r253}, [%rd21+79968];
	st.global.v2.u32 	[%rd22+79872], {%r228, %r229};
	st.global.v2.u32 	[%rd22+79880], {%r230, %r231};
	st.global.v2.u32 	[%rd22+79888], {%r232, %r233};
	st.global.v2.u32 	[%rd22+79896], {%r234, %r235};
	st.global.v2.u32 	[%rd22+79904], {%r236, %r237};
	st.global.v2.u32 	[%rd22+79912], {%r238, %r239};
	st.global.v2.u32 	[%rd22+79920], {%r240, %r241};
	st.global.v2.u32 	[%rd22+79928], {%r242, %r243};
	st.global.v2.u32 	[%rd22+79936], {%r244, %r245};
	st.global.v2.u32 	[%rd22+79944], {%r246, %r247};
	st.global.v2.u32 	[%rd22+79952], {%r248, %r249};
	st.global.v2.u32 	[%rd22+79960], {%r250, %r251};
	st.global.v2.u32 	[%rd22+79968], {%r252, %r253};
	add.s32 	%r848, %r848, 8;
	setp.eq.s32 	%p6, %r848, %r853;
	@%p6 bra 	$L__BB16_8;
	bra.uni 	$L__BB16_7;
$L__BB16_8:
	setp.eq.s32 	%p7, %r10, 0;
	@%p7 bra 	$L__BB16_57;
	and.b32  	%r33, %r38, 3;
	setp.lt.u32 	%p8, %r10, 4;
	@%p8 bra 	$L__BB16_11;
	shl.b32 	%r254, %r853, 7;
	add.s32 	%r255, %r254, %r6;
	mul.wide.s32 	%rd23, %r255, 104;
	add.s64 	%rd24, %rd6, %rd23;
	add.s64 	%rd25, %rd7, %rd23;
	ld.global.v2.u32 	{%r256, %r257}, [%rd24];
	ld.global.v2.u32 	{%r258, %r259}, [%rd24+8];
	ld.global.v2.u32 	{%r260, %r261}, [%rd24+16];
	ld.global.v2.u32 	{%r262, %r263}, [%rd24+24];
	ld.global.v2.u32 	{%r264, %r265}, [%rd24+32];
	ld.global.v2.u32 	{%r266, %r267}, [%rd24+40];
	ld.global.v2.u32 	{%r268, %r269}, [%rd24+48];
	ld.global.v2.u32 	{%r270, %r271}, [%rd24+56];
	ld.global.v2.u32 	{%r272, %r273}, [%rd24+64];
	ld.global.v2.u32 	{%r274, %r275}, [%rd24+72];
	ld.global.v2.u32 	{%r276, %r277}, [%rd24+80];
	.pragma "used_bytes_mask 247";
	ld.global.v2.u32 	{%r278, %r279}, [%rd24+88];
	ld.global.v2.u32 	{%r280, %r281}, [%rd24+96];
	st.global.v2.u32 	[%rd25], {%r256, %r257};
	st.global.v2.u32 	[%rd25+8], {%r258, %r259};
	st.global.v2.u32 	[%rd25+16], {%r260, %r261};
	st.global.v2.u32 	[%rd25+24], {%r262, %r263};
	st.global.v2.u32 	[%rd25+32], {%r264, %r265};
	st.global.v2.u32 	[%rd25+40], {%r266, %r267};
	st.global.v2.u32 	[%rd25+48], {%r268, %r269};
	st.global.v2.u32 	[%rd25+56], {%r270, %r271};
	st.global.v2.u32 	[%rd25+64], {%r272, %r273};
	st.global.v2.u32 	[%rd25+72], {%r274, %r275};
	st.global.v2.u32 	[%rd25+80], {%r276, %r277};
	st.global.v2.u32 	[%rd25+88], {%r278, %r279};
	st.global.v2.u32 	[%rd25+96], {%r280, %r281};
	ld.global.v2.u32 	{%r282, %r283}, [%rd24+13312];
	ld.global.v2.u32 	{%r284, %r285}, [%rd24+13320];
	ld.global.v2.u32 	{%r286, %r287}, [%rd24+13328];
	ld.global.v2.u32 	{%r288, %r289}, [%rd24+13336];
	ld.global.v2.u32 	{%r290, %r291}, [%rd24+13344];
	ld.global.v2.u32 	{%r292, %r293}, [%rd24+13352];
	ld.global.v2.u32 	{%r294, %r295}, [%rd24+13360];
	ld.global.v2.u32 	{%r296, %r297}, [%rd24+13368];
	ld.global.v2.u32 	{%r298, %r299}, [%rd24+13376];
	ld.global.v2.u32 	{%r300, %r301}, [%rd24+13384];
	ld.global.v2.u32 	{%r302, %r303}, [%rd24+13392];
	.pragma "used_bytes_mask 247";
	ld.global.v2.u32 	{%r304, %r305}, [%rd24+13400];
	ld.global.v2.u32 	{%r306, %r307}, [%rd24+13408];
	st.global.v2.u32 	[%rd25+13312], {%r282, %r283};
	st.global.v2.u32 	[%rd25+13320], {%r284, %r285};
	st.global.v2.u32 	[%rd25+13328], {%r286, %r287};
	st.global.v2.u32 	[%rd25+13336], {%r288, %r289};
	st.global.v2.u32 	[%rd25+13344], {%r290, %r291};
	st.global.v2.u32 	[%rd25+13352], {%r292, %r293};
	st.global.v2.u32 	[%rd25+13360], {%r294, %r295};
	st.global.v2.u32 	[%rd25+13368], {%r296, %r297};
	st.global.v2.u32 	[%rd25+13376], {%r298, %r299};
	st.global.v2.u32 	[%rd25+13384], {%r300, %r301};
	st.global.v2.u32 	[%rd25+13392], {%r302, %r303};
	st.global.v2.u32 	[%rd25+13400], {%r304, %r305};
	st.global.v2.u32 	[%rd25+13408], {%r306, %r307};
	ld.global.v2.u32 	{%r308, %r309}, [%rd24+26624];
	ld.global.v2.u32 	{%r310, %r311}, [%rd24+26632];
	ld.global.v2.u32 	{%r312, %r313}, [%rd24+26640];
	ld.global.v2.u32 	{%r314, %r315}, [%rd24+26648];
	ld.global.v2.u32 	{%r316, %r317}, [%rd24+26656];
	ld.global.v2.u32 	{%r318, %r319}, [%rd24+26664];
	ld.global.v2.u32 	{%r320, %r321}, [%rd24+26672];
	ld.global.v2.u32 	{%r322, %r323}, [%rd24+26680];
	ld.global.v2.u32 	{%r324, %r325}, [%rd24+26688];
	ld.global.v2.u32 	{%r326, %r327}, [%rd24+26696];
	ld.global.v2.u32 	{%r328, %r329}, [%rd24+26704];
	.pragma "used_bytes_mask 247";
	ld.global.v2.u32 	{%r330, %r331}, [%rd24+26712];
	ld.global.v2.u32 	{%r332, %r333}, [%rd24+26720];
	st.global.v2.u32 	[%rd25+26624], {%r308, %r309};
	st.global.v2.u32 	[%rd25+26632], {%r310, %r311};
	st.global.v2.u32 	[%rd25+26640], {%r312, %r313};
	st.global.v2.u32 	[%rd25+26648], {%r314, %r315};
	st.global.v2.u32 	[%rd25+26656], {%r316, %r317};
	st.global.v2.u32 	[%rd25+26664], {%r318, %r319};
	st.global.v2.u32 	[%rd25+26672], {%r320, %r321};
	st.global.v2.u32 	[%rd25+26680], {%r322, %r323};
	st.global.v2.u32 	[%rd25+26688], {%r324, %r325};
	st.global.v2.u32 	[%rd25+26696], {%r326, %r327};
	st.global.v2.u32 	[%rd25+26704], {%r328, %r329};
	st.global.v2.u32 	[%rd25+26712], {%r330, %r331};
	st.global.v2.u32 	[%rd25+26720], {%r332, %r333};
	ld.global.v2.u32 	{%r334, %r335}, [%rd24+39936];
	ld.global.v2.u32 	{%r336, %r337}, [%rd24+39944];
	ld.global.v2.u32 	{%r338, %r339}, [%rd24+39952];
	ld.global.v2.u32 	{%r340, %r341}, [%rd24+39960];
	ld.global.v2.u32 	{%r342, %r343}, [%rd24+39968];
	ld.global.v2.u32 	{%r344, %r345}, [%rd24+39976];
	ld.global.v2.u32 	{%r346, %r347}, [%rd24+39984];
	ld.global.v2.u32 	{%r348, %r349}, [%rd24+39992];
	ld.global.v2.u32 	{%r350, %r351}, [%rd24+40000];
	ld.global.v2.u32 	{%r352, %r353}, [%rd24+40008];
	ld.global.v2.u32 	{%r354, %r355}, [%rd24+40016];
	.pragma "used_bytes_mask 247";
	ld.global.v2.u32 	{%r356, %r357}, [%rd24+40024];
	ld.global.v2.u32 	{%r358, %r359}, [%rd24+40032];
	st.global.v2.u32 	[%rd25+39936], {%r334, %r335};
	st.global.v2.u32 	[%rd25+39944], {%r336, %r337};
	st.global.v2.u32 	[%rd25+39952], {%r338, %r339};
	st.global.v2.u32 	[%rd25+39960], {%r340, %r341};
	st.global.v2.u32 	[%rd25+39968], {%r342, %r343};
	st.global.v2.u32 	[%rd25+39976], {%r344, %r345};
	st.global.v2.u32 	[%rd25+39984], {%r346, %r347};
	st.global.v2.u32 	[%rd25+39992], {%r348, %r349};
	st.global.v2.u32 	[%rd25+40000], {%r350, %r351};
	st.global.v2.u32 	[%rd25+40008], {%r352, %r353};
	st.global.v2.u32 	[%rd25+40016], {%r354, %r355};
	st.global.v2.u32 	[%rd25+40024], {%r356, %r357};
	st.global.v2.u32 	[%rd25+40032], {%r358, %r359};
	add.s32 	%r853, %r853, 4;
$L__BB16_11:
	setp.eq.s32 	%p9, %r33, 0;
	@%p9 bra 	$L__BB16_57;
	setp.eq.s32 	%p10, %r33, 1;
	@%p10 bra 	$L__BB16_14;
	shl.b32 	%r360, %r853, 7;
	add.s32 	%r361, %r360, %r6;
	mul.wide.s32 	%rd26, %r361, 104;
	add.s64 	%rd27, %rd6, %rd26;
	add.s64 	%rd28, %rd7, %rd26;
	ld.global.v2.u32 	{%r362, %r363}, [%rd27];
	ld.global.v2.u32 	{%r364, %r365}, [%rd27+8];
	ld.global.v2.u32 	{%r366, %r367}, [%rd27+16];
	ld.global.v2.u32 	{%r368, %r369}, [%rd27+24];
	ld.global.v2.u32 	{%r370, %r371}, [%rd27+32];
	ld.global.v2.u32 	{%r372, %r373}, [%rd27+40];
	ld.global.v2.u32 	{%r374, %r375}, [%rd27+48];
	ld.global.v2.u32 	{%r376, %r377}, [%rd27+56];
	ld.global.v2.u32 	{%r378, %r379}, [%rd27+64];
	ld.global.v2.u32 	{%r380, %r381}, [%rd27+72];
	ld.global.v2.u32 	{%r382, %r383}, [%rd27+80];
	.pragma "used_bytes_mask 247";
	ld.global.v2.u32 	{%r384, %r385}, [%rd27+88];
	ld.global.v2.u32 	{%r386, %r387}, [%rd27+96];
	st.global.v2.u32 	[%rd28], {%r362, %r363};
	st.global.v2.u32 	[%rd28+8], {%r364, %r365};
	st.global.v2.u32 	[%rd28+16], {%r366, %r367};
	st.global.v2.u32 	[%rd28+24], {%r368, %r369};
	st.global.v2.u32 	[%rd28+32], {%r370, %r371};
	st.global.v2.u32 	[%rd28+40], {%r372, %r373};
	st.global.v2.u32 	[%rd28+48], {%r374, %r375};
	st.global.v2.u32 	[%rd28+56], {%r376, %r377};
	st.global.v2.u32 	[%rd28+64], {%r378, %r379};
	st.global.v2.u32 	[%rd28+72], {%r380, %r381};
	st.global.v2.u32 	[%rd28+80], {%r382, %r383};
	st.global.v2.u32 	[%rd28+88], {%r384, %r385};
	st.global.v2.u32 	[%rd28+96], {%r386, %r387};
	ld.global.v2.u32 	{%r388, %r389}, [%rd27+13312];
	ld.global.v2.u32 	{%r390, %r391}, [%rd27+13320];
	ld.global.v2.u32 	{%r392, %r393}, [%rd27+13328];
	ld.global.v2.u32 	{%r394, %r395}, [%rd27+13336];
	ld.global.v2.u32 	{%r396, %r397}, [%rd27+13344];
	ld.global.v2.u32 	{%r398, %r399}, [%rd27+13352];
	ld.global.v2.u32 	{%r400, %r401}, [%rd27+13360];
	ld.global.v2.u32 	{%r402, %r403}, [%rd27+13368];
	ld.global.v2.u32 	{%r404, %r405}, [%rd27+13376];
	ld.global.v2.u32 	{%r406, %r407}, [%rd27+13384];
	ld.global.v2.u32 	{%r408, %r409}, [%rd27+13392];
	.pragma "used_bytes_mask 247";
	ld.global.v2.u32 	{%r410, %r411}, [%rd27+13400];
	ld.global.v2.u32 	{%r412, %r413}, [%rd27+13408];
	st.global.v2.u32 	[%rd28+13312], {%r388, %r389};
	st.global.v2.u32 	[%rd28+13320], {%r390, %r391};
	st.global.v2.u32 	[%rd28+13328], {%r392, %r393};
	st.global.v2.u32 	[%rd28+13336], {%r394, %r395};
	st.global.v2.u32 	[%rd28+13344], {%r396, %r397};
	st.global.v2.u32 	[%rd28+13352], {%r398, %r399};
	st.global.v2.u32 	[%rd28+13360], {%r400, %r401};
	st.global.v2.u32 	[%rd28+13368], {%r402, %r403};
	st.global.v2.u32 	[%rd28+13376], {%r404, %r405};
	st.global.v2.u32 	[%rd28+13384], {%r406, %r407};
	st.global.v2.u32 	[%rd28+13392], {%r408, %r409};
	st.global.v2.u32 	[%rd28+13400], {%r410, %r411};
	st.global.v2.u32 	[%rd28+13408], {%r412, %r413};
	add.s32 	%r853, %r853, 2;
$L__BB16_14:
	and.b32  	%r414, %r38, 1;
	setp.eq.b32 	%p11, %r414, 1;
	not.pred 	%p12, %p11;
	@%p12 bra 	$L__BB16_57;
	shl.b32 	%r415, %r853, 7;
	add.s32 	%r416, %r415, %r6;
	mul.wide.s32 	%rd29, %r416, 104;
	add.s64 	%rd30, %rd6, %rd29;
	add.s64 	%rd31, %rd7, %rd29;
	ld.global.v2.u32 	{%r417, %r418}, [%rd30];
	ld.global.v2.u32 	{%r419, %r420}, [%rd30+8];
	ld.global.v2.u32 	{%r421, %r422}, [%rd30+16];
	ld.global.v2.u32 	{%r423, %r424}, [%rd30+24];
	ld.global.v2.u32 	{%r425, %r426}, [%rd30+32];
	ld.global.v2.u32 	{%r427, %r428}, [%rd30+40];
	ld.global.v2.u32 	{%r429, %r430}, [%rd30+48];
	ld.global.v2.u32 	{%r431, %r432}, [%rd30+56];
	ld.global.v2.u32 	{%r433, %r434}, [%rd30+64];
	ld.global.v2.u32 	{%r435, %r436}, [%rd30+72];
	ld.global.v2.u32 	{%r437, %r438}, [%rd30+80];
	.pragma "used_bytes_mask 247";
	ld.global.v2.u32 	{%r439, %r440}, [%rd30+88];
	ld.global.v2.u32 	{%r441, %r442}, [%rd30+96];
	st.global.v2.u32 	[%rd31], {%r417, %r418};
	st.global.v2.u32 	[%rd31+8], {%r419, %r420};
	st.global.v2.u32 	[%rd31+16], {%r421, %r422};
	st.global.v2.u32 	[%rd31+24], {%r423, %r424};
	st.global.v2.u32 	[%rd31+32], {%r425, %r426};
	st.global.v2.u32 	[%rd31+40], {%r427, %r428};
	st.global.v2.u32 	[%rd31+48], {%r429, %r430};
	st.global.v2.u32 	[%rd31+56], {%r431, %r432};
	st.global.v2.u32 	[%rd31+64], {%r433, %r434};
	st.global.v2.u32 	[%rd31+72], {%r435, %r436};
	st.global.v2.u32 	[%rd31+80], {%r437, %r438};
	st.global.v2.u32 	[%rd31+88], {%r439, %r440};
	st.global.v2.u32 	[%rd31+96], {%r441, %r442};
	bra.uni 	$L__BB16_57;
$L__BB16_16:
	setp.lt.s32 	%p13, %r38, 1;
	@%p13 bra 	$L__BB16_57;
	and.b32  	%r12, %r38, 7;
	setp.lt.u32 	%p14, %r38, 8;
	mov.b32 	%r850, 0;
	@%p14 bra 	$L__BB16_36;
	and.b32  	%r850, %r38, 2147483640;
	mov.b32 	%r849, 0;
$L__BB16_19:
	.pragma "nounroll";
	shl.b32 	%r445, %r849, 7;
	add.s32 	%r17, %r445, %r6;
	setp.ge.s32 	%p15, %r17, %r4;
	@%p15 bra 	$L__BB16_21;
	mul.wide.u32 	%rd32, %r17, 104;
	add.s64 	%rd33, %rd6, %rd32;
	add.s64 	%rd34, %rd7, %rd32;
	ld.global.v2.u32 	{%r446, %r447}, [%rd33];
	ld.global.v2.u32 	{%r448, %r449}, [%rd33+8];
	ld.global.v2.u32 	{%r450, %r451}, [%rd33+16];
	ld.global.v2.u32 	{%r452, %r453}, [%rd33+24];
	ld.global.v2.u32 	{%r454, %r455}, [%rd33+32];
	ld.global.v2.u32 	{%r456, %r457}, [%rd33+40];
	ld.global.v2.u32 	{%r458, %r459}, [%rd33+48];
	ld.global.v2.u32 	{%r460, %r461}, [%rd33+56];
	ld.global.v2.u32 	{%r462, %r463}, [%rd33+64];
	ld.global.v2.u32 	{%r464, %r465}, [%rd33+72];
	ld.global.v2.u32 	{%r466, %r467}, [%rd33+80];
	.pragma "used_bytes_mask 247";
	ld.global.v2.u32 	{%r468, %r469}, [%rd33+88];
	ld.global.v2.u32 	{%r470, %r471}, [%rd33+96];
	st.global.v2.u32 	[%rd34], {%r446, %r447};
	st.global.v2.u32 	[%rd34+8], {%r448, %r449};
	st.global.v2.u32 	[%rd34+16], {%r450, %r451};
	st.global.v2.u32 	[%rd34+24], {%r452, %r453};
	st.global.v2.u32 	[%rd34+32], {%r454, %r455};
	st.global.v2.u32 	[%rd34+40], {%r456, %r457};
	st.global.v2.u32 	[%rd34+48], {%r458, %r459};
	st.global.v2.u32 	[%rd34+56], {%r460, %r461};
	st.global.v2.u32 	[%rd34+64], {%r462, %r463};
	st.global.v2.u32 	[%rd34+72], {%r464, %r465};
	st.global.v2.u32 	[%rd34+80], {%r466, %r467};
	st.global.v2.u32 	[%rd34+88], {%r468, %r469};
	st.global.v2.u32 	[%rd34+96], {%r470, %r471};
$L__BB16_21:
	add.s32 	%r472, %r17, 128;
	setp.ge.s32 	%p16, %r472, %r4;
	mul.wide.s32 	%rd35, %r472, 104;
	add.s64 	%rd8, %rd6, %rd35;
	add.s64 	%rd9, %rd7, %rd35;
	@%p16 bra 	$L__BB16_23;
	ld.global.v2.u32 	{%r473, %r474}, [%rd8];
	ld.global.v2.u32 	{%r475, %r476}, [%rd8+8];
	ld.global.v2.u32 	{%r477, %r478}, [%rd8+16];
	ld.global.v2.u32 	{%r479, %r480}, [%rd8+24];
	ld.global.v2.u32 	{%r481, %r482}, [%rd8+32];
	ld.global.v2.u32 	{%r483, %r484}, [%rd8+40];
	ld.global.v2.u32 	{%r485, %r486}, [%rd8+48];
	ld.global.v2.u32 	{%r487, %r488}, [%rd8+56];
	ld.global.v2.u32 	{%r489, %r490}, [%rd8+64];
	ld.global.v2.u32 	{%r491, %r492}, [%rd8+72];
	ld.global.v2.u32 	{%r493, %r494}, [%rd8+80];
	.pragma "used_bytes_mask 247";
	ld.global.v2.u32 	{%r495, %r496}, [%rd8+88];
	ld.global.v2.u32 	{%r497, %r498}, [%rd8+96];
	st.global.v2.u32 	[%rd9], {%r473, %r474};
	st.global.v2.u32 	[%rd9+8], {%r475, %r476};
	st.global.v2.u32 	[%rd9+16], {%r477, %r478};
	st.global.v2.u32 	[%rd9+24], {%r479, %r480};
	st.global.v2.u32 	[%rd9+32], {%r481, %r482};
	st.global.v2.u32 	[%rd9+40], {%r483, %r484};
	st.global.v2.u32 	[%rd9+48], {%r485, %r486};
	st.global.v2.u32 	[%rd9+56], {%r487, %r488};
	st.global.v2.u32 	[%rd9+64], {%r489, %r490};
	st.global.v2.u32 	[%rd9+72], {%r491, %r492};
	st.global.v2.u32 	[%rd9+80], {%r493, %r494};
	st.global.v2.u32 	[%rd9+88], {%r495, %r496};
	st.global.v2.u32 	[%rd9+96], {%r497, %r498};
$L__BB16_23:
	add.s32 	%r499, %r17, 256;
	setp.ge.s32 	%p17, %r499, %r4;
	@%p17 bra 	$L__BB16_25;
	ld.global.v2.u32 	{%r500, %r501}, [%rd8+13312];
	ld.global.v2.u32 	{%r502, %r503}, [%rd8+13320];
	ld.global.v2.u32 	{%r504, %r505}, [%rd8+13328];
	ld.global.v2.u32 	{%r506, %r507}, [%rd8+13336];
	ld.global.v2.u32 	{%r508, %r509}, [%rd8+13344];
	ld.global.v2.u32 	{%r510, %r511}, [%rd8+13352];
	ld.global.v2.u32 	{%r512, %r513}, [%rd8+13360];
	ld.global.v2.u32 	{%r514, %r515}, [%rd8+13368];
	ld.global.v2.u32 	{%r516, %r517}, [%rd8+13376];
	ld.global.v2.u32 	{%r518, %r519}, [%rd8+13384];
	ld.global.v2.u32 	{%r520, %r521}, [%rd8+13392];
	.pragma "used_bytes_mask 247";
	ld.global.v2.u32 	{%r522, %r523}, [%rd8+13400];
	ld.global.v2.u32 	{%r524, %r525}, [%rd8+13408];
	st.global.v2.u32 	[%rd9+13312], {%r500, %r501};
	st.global.v2.u32 	[%rd9+13320], {%r502, %r503};
	st.global.v2.u32 	[%rd9+13328], {%r504, %r505};
	st.global.v2.u32 	[%rd9+13336], {%r506, %r507};
	st.global.v2.u32 	[%rd9+13344], {%r508, %r509};
	st.global.v2.u32 	[%rd9+13352], {%r510, %r511};
	st.global.v2.u32 	[%rd9+13360], {%r512, %r513};
	st.global.v2.u32 	[%rd9+13368], {%r514, %r515};
	st.global.v2.u32 	[%rd9+13376], {%r516, %r517};
	st.global.v2.u32 	[%rd9+13384], {%r518, %r519};
	st.global.v2.u32 	[%rd9+13392], {%r520, %r521};
	st.global.v2.u32 	[%rd9+13400], {%r522, %r523};
	st.global.v2.u32 	[%rd9+13408], {%r524, %r525};
$L__BB16_25:
	add.s32 	%r526, %r17, 384;
	setp.ge.s32 	%p18, %r526, %r4;
	@%p18 bra 	$L__BB16_27;
	ld.global.v2.u32 	{%r527, %r528}, [%rd8+26624];
	ld.global.v2.u32 	{%r529, %r530}, [%rd8+26632];
	ld.global.v2.u32 	{%r531, %r532}, [%rd8+26640];
	ld.global.v2.u32 	{%r533, %r534}, [%rd8+26648];
	ld.global.v2.u32 	{%r535, %r536}, [%rd8+26656];
	ld.global.v2.u32 	{%r537, %r538}, [%rd8+26664];
	ld.global.v2.u32 	{%r539, %r540}, [%rd8+26672];
	ld.global.v2.u32 	{%r541, %r542}, [%rd8+26680];
	ld.global.v2.u32 	{%r543, %r544}, [%rd8+26688];
	ld.global.v2.u32 	{%r545, %r546}, [%rd8+26696];
	ld.global.v2.u32 	{%r547, %r548}, [%rd8+26704];
	.pragma "used_bytes_mask 247";
	ld.global.v2.u32 	{%r549, %r550}, [%rd8+26712];
	ld.global.v2.u32 	{%r551, %r552}, [%rd8+26720];
	st.global.v2.u32 	[%rd9+26624], {%r527, %r528};
	st.global.v2.u32 	[%rd9+26632], {%r529, %r530};
	st.global.v2.u32 	[%rd9+26640], {%r531, %r532};
	st.global.v2.u32 	[%rd9+26648], {%r533, %r534};
	st.global.v2.u32 	[%rd9+26656], {%r535, %r536};
	st.global.v2.u32 	[%rd9+26664], {%r537, %r538};
	st.global.v2.u32 	[%rd9+26672], {%r539, %r540};
	st.global.v2.u32 	[%rd9+26680], {%r541, %r542};
	st.global.v2.u32 	[%rd9+26688], {%r543, %r544};
	st.global.v2.u32 	[%rd9+26696], {%r545, %r546};
	st.global.v2.u32 	[%rd9+26704], {%r547, %r548};
	st.global.v2.u32 	[%rd9+26712], {%r549, %r550};
	st.global.v2.u32 	[%rd9+26720], {%r551, %r552};
$L__BB16_27:
	add.s32 	%r553, %r17, 512;
	setp.ge.s32 	%p19, %r553, %r4;
	@%p19 bra 	$L__BB16_29;
	ld.global.v2.u32 	{%r554, %r555}, [%rd8+39936];
	ld.global.v2.u32 	{%r556, %r557}, [%rd8+39944];
	ld.global.v2.u32 	{%r558, %r559}, [%rd8+39952];
	ld.global.v2.u32 	{%r560, %r561}, [%rd8+39960];
	ld.global.v2.u32 	{%r562, %r563}, [%rd8+39968];
	ld.global.v2.u32 	{%r564, %r565}, [%rd8+39976];
	ld.global.v2.u32 	{%r566, %r567}, [%rd8+39984];
	ld.global.v2.u32 	{%r568, %r569}, [%rd8+39992];
	ld.global.v2.u32 	{%r570, %r571}, [%rd8+40000];
	ld.global.v2.u32 	{%r572, %r573}, [%rd8+40008];
	ld.global.v2.u32 	{%r574, %r575}, [%rd8+40016];
	.pragma "used_bytes_mask 247";
	ld.global.v2.u32 	{%r576, %r577}, [%rd8+40024];
	ld.global.v2.u32 	{%r578, %r579}, [%rd8+40032];
	st.global.v2.u32 	[%rd9+39936], {%r554, %r555};
	st.global.v2.u32 	[%rd9+39944], {%r556, %r557};
	st.global.v2.u32 	[%rd9+39952], {%r558, %r559};
	st.global.v2.u32 	[%rd9+39960], {%r560, %r561};
	st.global.v2.u32 	[%rd9+39968], {%r562, %r563};
	st.global.v2.u32 	[%rd9+39976], {%r564, %r565};
	st.global.v2.u32 	[%rd9+39984], {%r566, %r567};
	st.global.v2.u32 	[%rd9+39992], {%r568, %r569};
	st.global.v2.u32 	[%rd9+40000], {%r570, %r571};
	st.global.v2.u32 	[%rd9+40008], {%r572, %r573};
	st.global.v2.u32 	[%rd9+40016], {%r574, %r575};
	st.global.v2.u32 	[%rd9+40024], {%r576, %r577};
	st.global.v2.u32 	[%rd9+40032], {%r578, %r579};
$L__BB16_29:
	add.s32 	%r580, %r17, 640;
	setp.ge.s32 	%p20, %r580, %r4;
	@%p20 bra 	$L__BB16_31;
	ld.global.v2.u32 	{%r581, %r582}, [%rd8+53248];
	ld.global.v2.u32 	{%r583, %r584}, [%rd8+53256];
	ld.global.v2.u32 	{%r585, %r586}, [%rd8+53264];
	ld.global.v2.u32 	{%r587, %r588}, [%rd8+53272];
	ld.global.v2.u32 	{%r589, %r590}, [%rd8+53280];
	ld.global.v2.u32 	{%r591, %r592}, [%rd8+53288];
	ld.global.v2.u32 	{%r593, %r594}, [%rd8+53296];
	ld.global.v2.u32 	{%r595, %r596}, [%rd8+53304];
	ld.global.v2.u32 	{%r597, %r598}, [%rd8+53312];
	ld.global.v2.u32 	{%r599, %r600}, [%rd8+53320];
	ld.global.v2.u32 	{%r601, %r602}, [%rd8+53328];
	.pragma "used_bytes_mask 247";
	ld.global.v2.u32 	{%r603, %r604}, [%rd8+53336];
	ld.global.v2.u32 	{%r605, %r606}, [%rd8+53344];
	st.global.v2.u32 	[%rd9+53248], {%r581, %r582};
	st.global.v2.u32 	[%rd9+53256], {%r583, %r584};
	st.global.v2.u32 	[%rd9+53264], {%r585, %r586};
	st.global.v2.u32 	[%rd9+53272], {%r587, %r588};
	st.global.v2.u32 	[%rd9+53280], {%r589, %r590};
	st.global.v2.u32 	[%rd9+53288], {%r591, %r592};
	st.global.v2.u32 	[%rd9+53296], {%r593, %r594};
	st.global.v2.u32 	[%rd9+53304], {%r595, %r596};
	st.global.v2.u32 	[%rd9+53312], {%r597, %r598};
	st.global.v2.u32 	[%rd9+53320], {%r599, %r600};
	st.global.v2.u32 	[%rd9+53328], {%r601, %r602};
	st.global.v2.u32 	[%rd9+53336], {%r603, %r604};
	st.global.v2.u32 	[%rd9+53344], {%r605, %r606};
$L__BB16_31:
	add.s32 	%r607, %r17, 768;
	setp.ge.s32 	%p21, %r607, %r4;
	@%p21 bra 	$L__BB16_33;
	ld.global.v2.u32 	{%r608, %r609}, [%rd8+66560];
	ld.global.v2.u32 	{%r610, %r611}, [%rd8+66568];
	ld.global.v2.u32 	{%r612, %r613}, [%rd8+66576];
	ld.global.v2.u32 	{%r614, %r615}, [%rd8+66584];
	ld.global.v2.u32 	{%r616, %r617}, [%rd8+66592];
	ld.global.v2.u32 	{%r618, %r619}, [%rd8+66600];
	ld.global.v2.u32 	{%r620, %r621}, [%rd8+66608];
	ld.global.v2.u32 	{%r622, %r623}, [%rd8+66616];
	ld.global.v2.u32 	{%r624, %r625}, [%rd8+66624];
	ld.global.v2.u32 	{%r626, %r627}, [%rd8+66632];
	ld.global.v2.u32 	{%r628, %r629}, [%rd8+66640];
	.pragma "used_bytes_mask 247";
	ld.global.v2.u32 	{%r630, %r631}, [%rd8+66648];
	ld.global.v2.u32 	{%r632, %r633}, [%rd8+66656];
	st.global.v2.u32 	[%rd9+66560], {%r608, %r609};
	st.global.v2.u32 	[%rd9+66568], {%r610, %r611};
	st.global.v2.u32 	[%rd9+66576], {%r612, %r613};
	st.global.v2.u32 	[%rd9+66584], {%r614, %r615};
	st.global.v2.u32 	[%rd9+66592], {%r616, %r617};
	st.global.v2.u32 	[%rd9+66600], {%r618, %r619};
	st.global.v2.u32 	[%rd9+66608], {%r620, %r621};
	st.global.v2.u32 	[%rd9+66616], {%r622, %r623};
	st.global.v2.u32 	[%rd9+66624], {%r624, %r625};
	st.global.v2.u32 	[%rd9+66632], {%r626, %r627};
	st.global.v2.u32 	[%rd9+66640], {%r628, %r629};
	st.global.v2.u32 	[%rd9+66648], {%r630, %r631};
	st.global.v2.u32 	[%rd9+66656], {%r632, %r633};
$L__BB16_33:
	add.s32 	%r634, %r17, 896;
	setp.ge.s32 	%p22, %r634, %r4;
	@%p22 bra 	$L__BB16_35;
	ld.global.v2.u32 	{%r635, %r636}, [%rd8+79872];
	ld.global.v2.u32 	{%r637, %r638}, [%rd8+79880];
	ld.global.v2.u32 	{%r639, %r640}, [%rd8+79888];
	ld.global.v2.u32 	{%r641, %r642}, [%rd8+79896];
	ld.global.v2.u32 	{%r643, %r644}, [%rd8+79904];
	ld.global.v2.u32 	{%r645, %r646}, [%rd8+79912];
	ld.global.v2.u32 	{%r647, %r648}, [%rd8+79920];
	ld.global.v2.u32 	{%r649, %r650}, [%rd8+79928];
	ld.global.v2.u32 	{%r651, %r652}, [%rd8+79936];
	ld.global.v2.u32 	{%r653, %r654}, [%rd8+79944];
	ld.global.v2.u32 	{%r655, %r656}, [%rd8+79952];
	.pragma "used_bytes_mask 247";
	ld.global.v2.u32 	{%r657, %r658}, [%rd8+79960];
	ld.global.v2.u32 	{%r659, %r660}, [%rd8+79968];
	st.global.v2.u32 	[%rd9+79872], {%r635, %r636};
	st.global.v2.u32 	[%rd9+79880], {%r637, %r638};
	st.global.v2.u32 	[%rd9+79888], {%r639, %r640};
	st.global.v2.u32 	[%rd9+79896], {%r641, %r642};
	st.global.v2.u32 	[%rd9+79904], {%r643, %r644};
	st.global.v2.u32 	[%rd9+79912], {%r645, %r646};
	st.global.v2.u32 	[%rd9+79920], {%r647, %r648};
	st.global.v2.u32 	[%rd9+79928], {%r649, %r650};
	st.global.v2.u32 	[%rd9+79936], {%r651, %r652};
	st.global.v2.u32 	[%rd9+79944], {%r653, %r654};
	st.global.v2.u32 	[%rd9+79952], {%r655, %r656};
	st.global.v2.u32 	[%rd9+79960], {%r657, %r658};
	st.global.v2.u32 	[%rd9+79968], {%r659, %r660};
$L__BB16_35:
	add.s32 	%r849, %r849, 8;
	setp.ne.s32 	%p23, %r849, %r850;
	@%p23 bra 	$L__BB16_19;
$L__BB16_36:
	setp.eq.s32 	%p24, %r12, 0;
	@%p24 bra 	$L__BB16_57;
	and.b32  	%r20, %r38, 3;
	setp.lt.u32 	%p25, %r12, 4;
	@%p25 bra 	$L__BB16_47;
	shl.b32 	%r661, %r850, 7;
	add.s32 	%r21, %r661, %r6;
	setp.ge.s32 	%p26, %r21, %r4;
	@%p26 bra 	$L__BB16_40;
	mul.wide.s32 	%rd36, %r21, 104;
	add.s64 	%rd37, %rd6, %rd36;
	add.s64 	%rd38, %rd7, %rd36;
	ld.global.v2.u32 	{%r662, %r663}, [%rd37];
	ld.global.v2.u32 	{%r664, %r665}, [%rd37+8];
	ld.global.v2.u32 	{%r666, %r667}, [%rd37+16];
	ld.global.v2.u32 	{%r668, %r669}, [%rd37+24];
	ld.global.v2.u32 	{%r670, %r671}, [%rd37+32];
	ld.global.v2.u32 	{%r672, %r673}, [%rd37+40];
	ld.global.v2.u32 	{%r674, %r675}, [%rd37+48];
	ld.global.v2.u32 	{%r676, %r677}, [%rd37+56];
	ld.global.v2.u32 	{%r678, %r679}, [%rd37+64];
	ld.global.v2.u32 	{%r680, %r681}, [%rd37+72];
	ld.global.v2.u32 	{%r682, %r683}, [%rd37+80];
	.pragma "used_bytes_mask 247";
	ld.global.v2.u32 	{%r684, %r685}, [%rd37+88];
	ld.global.v2.u32 	{%r686, %r687}, [%rd37+96];
	st.global.v2.u32 	[%rd38], {%r662, %r663};
	st.global.v2.u32 	[%rd38+8], {%r664, %r665};
	st.global.v2.u32 	[%rd38+16], {%r666, %r667};
	st.global.v2.u32 	[%rd38+24], {%r668, %r669};
	st.global.v2.u32 	[%rd38+32], {%r670, %r671};
	st.global.v2.u32 	[%rd38+40], {%r672, %r673};
	st.global.v2.u32 	[%rd38+48], {%r674, %r675};
	st.global.v2.u32 	[%rd38+56], {%r676, %r677};
	st.global.v2.u32 	[%rd38+64], {%r678, %r679};
	st.global.v2.u32 	[%rd38+72], {%r680, %r681};
	st.global.v2.u32 	[%rd38+80], {%r682, %r683};
	st.global.v2.u32 	[%rd38+88], {%r684, %r685};
	st.global.v2.u32 	[%rd38+96], {%r686, %r687};
$L__BB16_40:
	add.s32 	%r22, %r21, 128;
	setp.ge.s32 	%p27, %r22, %r4;
	@%p27 bra 	$L__BB16_42;
	mul.wide.s32 	%rd39, %r22, 104;
	add.s64 	%rd40, %rd6, %rd39;
	add.s64 	%rd41, %rd7, %rd39;
	ld.global.v2.u32 	{%r688, %r689}, [%rd40];
	ld.global.v2.u32 	{%r690, %r691}, [%rd40+8];
	ld.global.v2.u32 	{%r692, %r693}, [%rd40+16];
	ld.global.v2.u32 	{%r694, %r695}, [%rd40+24];
	ld.global.v2.u32 	{%r696, %r697}, [%rd40+32];
	ld.global.v2.u32 	{%r698, %r699}, [%rd40+40];
	ld.global.v2.u32 	{%r700, %r701}, [%rd40+48];
	ld.global.v2.u32 	{%r702, %r703}, [%rd40+56];
	ld.global.v2.u32 	{%r704, %r705}, [%rd40+64];
	ld.global.v2.u32 	{%r706, %r707}, [%rd40+72];
	ld.global.v2.u32 	{%r708, %r709}, [%rd40+80];
	.pragma "used_bytes_mask 247";
	ld.global.v2.u32 	{%r710, %r711}, [%rd40+88];
	ld.global.v2.u32 	{%r712, %r713}, [%rd40+96];
	st.global.v2.u32 	[%rd41], {%r688, %r689};
	st.global.v2.u32 	[%rd41+8], {%r690, %r691};
	st.global.v2.u32 	[%rd41+16], {%r692, %r693};
	st.global.v2.u32 	[%rd41+24], {%r694, %r695};
	st.global.v2.u32 	[%rd41+32], {%r696, %r697};
	st.global.v2.u32 	[%rd41+40], {%r698, %r699};
	st.global.v2.u32 	[%rd41+48], {%r700, %r701};
	st.global.v2.u32 	[%rd41+56], {%r702, %r703};
	st.global.v2.u32 	[%rd41+64], {%r704, %r705};
	st.global.v2.u32 	[%rd41+72], {%r706, %r707};
	st.global.v2.u32 	[%rd41+80], {%r708, %r709};
	st.global.v2.u32 	[%rd41+88], {%r710, %r711};
	st.global.v2.u32 	[%rd41+96], {%r712, %r713};
$L__BB16_42:
	add.s32 	%r23, %r21, 256;
	setp.ge.s32 	%p28, %r23, %r4;
	@%p28 bra 	$L__BB16_44;
	mul.wide.s32 	%rd42, %r23, 104;
	add.s64 	%rd43, %rd6, %rd42;
	add.s64 	%rd44, %rd7, %rd42;
	ld.global.v2.u32 	{%r714, %r715}, [%rd43];
	ld.global.v2.u32 	{%r716, %r717}, [%rd43+8];
	ld.global.v2.u32 	{%r718, %r719}, [%rd43+16];
	ld.global.v2.u32 	{%r720, %r721}, [%rd43+24];
	ld.global.v2.u32 	{%r722, %r723}, [%rd43+32];
	ld.global.v2.u32 	{%r724, %r725}, [%rd43+40];
	ld.global.v2.u32 	{%r726, %r727}, [%rd43+48];
	ld.global.v2.u32 	{%r728, %r729}, [%rd43+56];
	ld.global.v2.u32 	{%r730, %r731}, [%rd43+64];
	ld.global.v2.u32 	{%r732, %r733}, [%rd43+72];
	ld.global.v2.u32 	{%r734, %r735}, [%rd43+80];
	.pragma "used_bytes_mask 247";
	ld.global.v2.u32 	{%r736, %r737}, [%rd43+88];
	ld.global.v2.u32 	{%r738, %r739}, [%rd43+96];
	st.global.v2.u32 	[%rd44], {%r714, %r715};
	st.global.v2.u32 	[%rd44+8], {%r716, %r717};
	st.global.v2.u32 	[%rd44+16], {%r718, %r719};
	st.global.v2.u32 	[%rd44+24], {%r720, %r721};
	st.global.v2.u32 	[%rd44+32], {%r722, %r723};
	st.global.v2.u32 	[%rd44+40], {%r724, %r725};
	st.global.v2.u32 	[%rd44+48], {%r726, %r727};
	st.global.v2.u32 	[%rd44+56], {%r728, %r729};
	st.global.v2.u32 	[%rd44+64], {%r730, %r731};
	st.global.v2.u32 	[%rd44+72], {%r732, %r733};
	st.global.v2.u32 	[%rd44+80], {%r734, %r735};
	st.global.v2.u32 	[%rd44+88], {%r736, %r737};
	st.global.v2.u32 	[%rd44+96], {%r738, %r739};
$L__BB16_44:
	add.s32 	%r24, %r21, 384;
	setp.ge.s32 	%p29, %r24, %r4;
	@%p29 bra 	$L__BB16_46;
	mul.wide.s32 	%rd45, %r24, 104;
	add.s64 	%rd46, %rd6, %rd45;
	add.s64 	%rd47, %rd7, %rd45;
	ld.global.v2.u32 	{%r740, %r741}, [%rd46];
	ld.global.v2.u32 	{%r742, %r743}, [%rd46+8];
	ld.global.v2.u32 	{%r744, %r745}, [%rd46+16];
	ld.global.v2.u32 	{%r746, %r747}, [%rd46+24];
	ld.global.v2.u32 	{%r748, %r749}, [%rd46+32];
	ld.global.v2.u32 	{%r750, %r751}, [%rd46+40];
	ld.global.v2.u32 	{%r752, %r753}, [%rd46+48];
	ld.global.v2.u32 	{%r754, %r755}, [%rd46+56];
	ld.global.v2.u32 	{%r756, %r757}, [%rd46+64];
	ld.global.v2.u32 	{%r758, %r759}, [%rd46+72];
	ld.global.v2.u32 	{%r760, %r761}, [%rd46+80];
	.pragma "used_bytes_mask 247";
	ld.global.v2.u32 	{%r762, %r763}, [%rd46+88];
	ld.global.v2.u32 	{%r764, %r765}, [%rd46+96];
	st.global.v2.u32 	[%rd47], {%r740, %r741};
	st.global.v2.u32 	[%rd47+8], {%r742, %r743};
	st.global.v2.u32 	[%rd47+16], {%r744, %r745};
	st.global.v2.u32 	[%rd47+24], {%r746, %r747};
	st.global.v2.u32 	[%rd47+32], {%r748, %r749};
	st.global.v2.u32 	[%rd47+40], {%r750, %r751};
	st.global.v2.u32 	[%rd47+48], {%r752, %r753};
	st.global.v2.u32 	[%rd47+56], {%r754, %r755};
	st.global.v2.u32 	[%rd47+64], {%r756, %r757};
	st.global.v2.u32 	[%rd47+72], {%r758, %r759};
	st.global.v2.u32 	[%rd47+80], {%r760, %r761};
	st.global.v2.u32 	[%rd47+88], {%r762, %r763};
	st.global.v2.u32 	[%rd47+96], {%r764, %r765};
$L__BB16_46:
	add.s32 	%r850, %r850, 4;
$L__BB16_47:
	setp.eq.s32 	%p30, %r20, 0;
	@%p30 bra 	$L__BB16_57;
	setp.eq.s32 	%p31, %r20, 1;
	@%p31 bra 	$L__BB16_54;
	shl.b32 	%r766, %r850, 7;
	add.s32 	%r27, %r766, %r6;
	setp.ge.s32 	%p32, %r27, %r4;
	@%p32 bra 	$L__BB16_51;
	mul.wide.s32 	%rd48, %r27, 104;
	add.s64 	%rd49, %rd6, %rd48;
	add.s64 	%rd50, %rd7, %rd48;
	ld.global.v2.u32 	{%r767, %r768}, [%rd49];
	ld.global.v2.u32 	{%r769, %r770}, [%rd49+8];
	ld.global.v2.u32 	{%r771, %r772}, [%rd49+16];
	ld.global.v2.u32 	{%r773, %r774}, [%rd49+24];
	ld.global.v2.u32 	{%r775, %r776}, [%rd49+32];
	ld.global.v2.u32 	{%r777, %r778}, [%rd49+40];
	ld.global.v2.u32 	{%r779, %r780}, [%rd49+48];
	ld.global.v2.u32 	{%r781, %r782}, [%rd49+56];
	ld.global.v2.u32 	{%r783, %r784}, [%rd49+64];
	ld.global.v2.u32 	{%r785, %r786}, [%rd49+72];
	ld.global.v2.u32 	{%r787, %r788}, [%rd49+80];
	.pragma "used_bytes_mask 247";
	ld.global.v2.u32 	{%r789, %r790}, [%rd49+88];
	ld.global.v2.u32 	{%r791, %r792}, [%rd49+96];
	st.global.v2.u32 	[%rd50], {%r767, %r768};
	st.global.v2.u32 	[%rd50+8], {%r769, %r770};
	st.global.v2.u32 	[%rd50+16], {%r771, %r772};
	st.global.v2.u32 	[%rd50+24], {%r773, %r774};
	st.global.v2.u32 	[%rd50+32], {%r775, %r776};
	st.global.v2.u32 	[%rd50+40], {%r777, %r778};
	st.global.v2.u32 	[%rd50+48], {%r779, %r780};
	st.global.v2.u32 	[%rd50+56], {%r781, %r782};
	st.global.v2.u32 	[%rd50+64], {%r783, %r784};
	st.global.v2.u32 	[%rd50+72], {%r785, %r786};
	st.global.v2.u32 	[%rd50+80], {%r787, %r788};
	st.global.v2.u32 	[%rd50+88], {%r789, %r790};
	st.global.v2.u32 	[%rd50+96], {%r791, %r792};
$L__BB16_51:
	add.s32 	%r28, %r27, 128;
	setp.ge.s32 	%p33, %r28, %r4;
	@%p33 bra 	$L__BB16_53;
	mul.wide.s32 	%rd51, %r28, 104;
	add.s64 	%rd52, %rd6, %rd51;
	add.s64 	%rd53, %rd7, %rd51;
	ld.global.v2.u32 	{%r793, %r794}, [%rd52];
	ld.global.v2.u32 	{%r795, %r796}, [%rd52+8];
	ld.global.v2.u32 	{%r797, %r798}, [%rd52+16];
	ld.global.v2.u32 	{%r799, %r800}, [%rd52+24];
	ld.global.v2.u32 	{%r801, %r802}, [%rd52+32];
	ld.global.v2.u32 	{%r803, %r804}, [%rd52+40];
	ld.global.v2.u32 	{%r805, %r806}, [%rd52+48];
	ld.global.v2.u32 	{%r807, %r808}, [%rd52+56];
	ld.global.v2.u32 	{%r809, %r810}, [%rd52+64];
	ld.global.v2.u32 	{%r811, %r812}, [%rd52+72];
	ld.global.v2.u32 	{%r813, %r814}, [%rd52+80];
	.pragma "used_bytes_mask 247";
	ld.global.v2.u32 	{%r815, %r816}, [%rd52+88];
	ld.global.v2.u32 	{%r817, %r818}, [%rd52+96];
	st.global.v2.u32 	[%rd53], {%r793, %r794};
	st.global.v2.u32 	[%rd53+8], {%r795, %r796};
	st.global.v2.u32 	[%rd53+16], {%r797, %r798};
	st.global.v2.u32 	[%rd53+24], {%r799, %r800};
	st.global.v2.u32 	[%rd53+32], {%r801, %r802};
	st.global.v2.u32 	[%rd53+40], {%r803, %r804};
	st.global.v2.u32 	[%rd53+48], {%r805, %r806};
	st.global.v2.u32 	[%rd53+56], {%r807, %r808};
	st.global.v2.u32 	[%rd53+64], {%r809, %r810};
	st.global.v2.u32 	[%rd53+72], {%r811, %r812};
	st.global.v2.u32 	[%rd53+80], {%r813, %r814};
	st.global.v2.u32 	[%rd53+88], {%r815, %r816};
	st.global.v2.u32 	[%rd53+96], {%r817, %r818};
$L__BB16_53:
	add.s32 	%r850, %r850, 2;
$L__BB16_54:
	and.b32  	%r819, %r38, 1;
	setp.eq.b32 	%p34, %r819, 1;
	not.pred 	%p35, %p34;
	@%p35 bra 	$L__BB16_57;
	shl.b32 	%r820, %r850, 7;
	add.s32 	%r31, %r820, %r6;
	setp.ge.s32 	%p36, %r31, %r4;
	@%p36 bra 	$L__BB16_57;
	mul.wide.s32 	%rd54, %r31, 104;
	add.s64 	%rd55, %rd6, %rd54;
	add.s64 	%rd56, %rd7, %rd54;
	ld.global.v2.u32 	{%r821, %r822}, [%rd55];
	ld.global.v2.u32 	{%r823, %r824}, [%rd55+8];
	ld.global.v2.u32 	{%r825, %r826}, [%rd55+16];
	ld.global.v2.u32 	{%r827, %r828}, [%rd55+24];
	ld.global.v2.u32 	{%r829, %r830}, [%rd55+32];
	ld.global.v2.u32 	{%r831, %r832}, [%rd55+40];
	ld.global.v2.u32 	{%r833, %r834}, [%rd55+48];
	ld.global.v2.u32 	{%r835, %r836}, [%rd55+56];
	ld.global.v2.u32 	{%r837, %r838}, [%rd55+64];
	ld.global.v2.u32 	{%r839, %r840}, [%rd55+72];
	ld.global.v2.u32 	{%r841, %r842}, [%rd55+80];
	.pragma "used_bytes_mask 247";
	ld.global.v2.u32 	{%r843, %r844}, [%rd55+88];
	ld.global.v2.u32 	{%r845, %r846}, [%rd55+96];
	st.global.v2.u32 	[%rd56], {%r821, %r822};
	st.global.v2.u32 	[%rd56+8], {%r823, %r824};
	st.global.v2.u32 	[%rd56+16], {%r825, %r826};
	st.global.v2.u32 	[%rd56+24], {%r827, %r828};
	st.global.v2.u32 	[%rd56+32], {%r829, %r830};
	st.global.v2.u32 	[%rd56+40], {%r831, %r832};
	st.global.v2.u32 	[%rd56+48], {%r833, %r834};
	st.global.v2.u32 	[%rd56+56], {%r835, %r836};
	st.global.v2.u32 	[%rd56+64], {%r837, %r838};
	st.global.v2.u32 	[%rd56+72], {%r839, %r840};
	st.global.v2.u32 	[%rd56+80], {%r841, %r842};
	st.global.v2.u32 	[%rd56+88], {%r843, %r844};
	st.global.v2.u32 	[%rd56+96], {%r845, %r846};
$L__BB16_57:
	ret;

}
	// .globl	_ZN3cub18CUB_300001_SM_10006detail9transform16transform_kernelINS2_10policy_hubILb1EN4cuda3std3__45tupleIJN6thrust24THRUST_300001_SM_1000_NS7pointerI11AutomobilisNSA_8cuda_cub3tagENSA_11use_defaultESF_EEEEEE10policy1000ElNS7_10__identityENSA_6detail15normal_iteratorINSA_10device_ptrISC_EEEEJPSC_EEEvT0_iT1_T2_DpNS2_10kernel_argIT3_EE
.visible .entry _ZN3cub18CUB_300001_SM_10006detail9transform16transform_kernelINS2_10policy_hubILb1EN4cuda3std3__45tupleIJN6thrust24THRUST_300001_SM_1000_NS7pointerI11AutomobilisNSA_8cuda_cub3tagENSA_11use_defaultESF_EEEEEE10policy1000ElNS7_10__identityENSA_6detail15normal_iteratorINSA_10device_ptrISC_EEEEJPSC_EEEvT0_iT1_T2_DpNS2_10kernel_argIT3_EE(
	.param .u64 _ZN3cub18CUB_300001_SM_10006detail9transform16transform_kernelINS2_10policy_hubILb1EN4cuda3std3__45tupleIJN6thrust24THRUST_300001_SM_1000_NS7pointerI11AutomobilisNSA_8cuda_cub3tagENSA_11use_defaultESF_EEEEEE10policy1000ElNS7_10__identityENSA_6detail15normal_iteratorINSA_10device_ptrISC_EEEEJPSC_EEEvT0_iT1_T2_DpNS2_10kernel_argIT3_EE_param_0,
	.param .u32 _ZN3cub18CUB_300001_SM_10006detail9transform16transform_kernelINS2_10policy_hubILb1EN4cuda3std3__45tupleIJN6thrust24THRUST_300001_SM_1000_NS7pointerI11AutomobilisNSA_8cuda_cub3tagENSA_11use_defaultESF_EEEEEE10policy1000ElNS7_10__identityENSA_6detail15normal_iteratorINSA_10device_ptrISC_EEEEJPSC_EEEvT0_iT1_T2_DpNS2_10kernel_argIT3_EE_param_1,
	.param .align 1 .b8 _ZN3cub18CUB_300001_SM_10006detail9transform16transform_kernelINS2_10policy_hubILb1EN4cuda3std3__45tupleIJN6thrust24THRUST_300001_SM_1000_NS7pointerI11AutomobilisNSA_8cuda_cub3tagENSA_11use_defaultESF_EEEEEE10policy1000ElNS7_10__identityENSA_6detail15normal_iteratorINSA_10device_ptrISC_EEEEJPSC_EEEvT0_iT1_T2_DpNS2_10kernel_argIT3_EE_param_2[1],
	.param .align 8 .b8 _ZN3cub18CUB_300001_SM_10006detail9transform16transform_kernelINS2_10policy_hubILb1EN4cuda3std3__45tupleIJN6thrust24THRUST_300001_SM_1000_NS7pointerI11AutomobilisNSA_8cuda_cub3tagENSA_11use_defaultESF_EEEEEE10policy1000ElNS7_10__identityENSA_6detail15normal_iteratorINSA_10device_ptrISC_EEEEJPSC_EEEvT0_iT1_T2_DpNS2_10kernel_argIT3_EE_param_3[8],
	.param .align 8 .b8 _ZN3cub18CUB_300001_SM_10006detail9transform16transform_kernelINS2_10policy_hubILb1EN4cuda3std3__45tupleIJN6thrust24THRUST_300001_SM_1000_NS7pointerI11AutomobilisNSA_8cuda_cub3tagENSA_11use_defaultESF_EEEEEE10policy1000ElNS7_10__identityENSA_6detail15normal_iteratorINSA_10device_ptrISC_EEEEJPSC_EEEvT0_iT1_T2_DpNS2_10kernel_argIT3_EE_param_4[16]
)
.maxntid 128
{
	.reg .pred 	%p<37>;
	.reg .b32 	%r<853>;
	.reg .b64 	%rd<63>;

	ld.param.u64 	%rd11, [_ZN3cub18CUB_300001_SM_10006detail9transform16transform_kernelINS2_10policy_hubILb1EN4cuda3std3__45tupleIJN6thrust24THRUST_300001_SM_1000_NS7pointerI11AutomobilisNSA_8cuda_cub3tagENSA_11use_defaultESF_EEEEEE10policy1000ElNS7_10__identityENSA_6detail15normal_iteratorINSA_10device_ptrISC_EEEEJPSC_EEEvT0_iT1_T2_DpNS2_10kernel_argIT3_EE_param_0];
	ld.param.u64 	%rd12, [_ZN3cub18CUB_300001_SM_10006detail9transform16transform_kernelINS2_10policy_hubILb1EN4cuda3std3__45tupleIJN6thrust24THRUST_300001_SM_1000_NS7pointerI11AutomobilisNSA_8cuda_cub3tagENSA_11use_defaultESF_EEEEEE10policy1000ElNS7_10__identityENSA_6detail15normal_iteratorINSA_10device_ptrISC_EEEEJPSC_EEEvT0_iT1_T2_DpNS2_10kernel_argIT3_EE_param_4];
	ld.param.u64 	%rd13, [_ZN3cub18CUB_300001_SM_10006detail9transform16transform_kernelINS2_10policy_hubILb1EN4cuda3std3__45tupleIJN6thrust24THRUST_300001_SM_1000_NS7pointerI11AutomobilisNSA_8cuda_cub3tagENSA_11use_defaultESF_EEEEEE10policy1000ElNS7_10__identityENSA_6detail15normal_iteratorINSA_10device_ptrISC_EEEEJPSC_EEEvT0_iT1_T2_DpNS2_10kernel_argIT3_EE_param_3];
	ld.param.u32 	%r36, [_ZN3cub18CUB_300001_SM_10006detail9transform16transform_kernelINS2_10policy_hubILb1EN4cuda3std3__45tupleIJN6thrust24THRUST_300001_SM_1000_NS7pointerI11AutomobilisNSA_8cuda_cub3tagENSA_11use_defaultESF_EEEEEE10policy1000ElNS7_10__identityENSA_6detail15normal_iteratorINSA_10device_ptrISC_EEEEJPSC_EEEvT0_iT1_T2_DpNS2_10kernel_argIT3_EE_param_1];
	cvta.to.global.u64 	%rd1, %rd13;
	cvta.to.global.u64 	%rd2, %rd12;
	shl.b32 	%r1, %r36, 7;
	mov.u32 	%r37, %ctaid.x;
	cvt.u64.u32 	%rd14, %r37;
	cvt.s64.s32 	%rd15, %r1;
	mul.lo.s64 	%rd3, %rd15, %rd14;
	sub.s64 	%rd16, %rd11, %rd3;
	min.s64 	%rd17, %rd16, %rd15;
	cvt.u32.u64 	%r2, %rd17;
	mul.lo.s32 	%r3, %r2, 104;
	mov.u32 	%r4, %tid.x;
	shl.b32 	%r844, %r4, 7;
	setp.ge.s32 	%p1, %r844, %r3;
	@%p1 bra 	$L__BB17_3;
	mad.lo.s64 	%rd18, %rd3, 104, %rd2;
	mul.wide.u32 	%rd19, %r4, 128;
	add.s64 	%rd62, %rd18, %rd19;
$L__BB17_2:
	.pragma "nounroll";
	// begin inline asm
	prefetch.global.L2 [%rd62];
	// end inline asm
	add.s32 	%r844, %r844, 16384;
	add.s64 	%rd62, %rd62, 16384;
	setp.lt.s32 	%p2, %r844, %r3;
	@%p2 bra 	$L__BB17_2;
$L__BB17_3:
	mul.lo.s64 	%rd21, %rd3, 104;
	add.s64 	%rd7, %rd2, %rd21;
	add.s64 	%rd8, %rd1, %rd21;
	setp.eq.s32 	%p3, %r1, %r2;
	@%p3 bra 	$L__BB17_45;
	setp.lt.s32 	%p4, %r36, 1;
	@%p4 bra 	$L__BB17_57;
	and.b32  	%r8, %r36, 7;
	setp.lt.u32 	%p5, %r36, 8;
	mov.b32 	%r850, 0;
	@%p5 bra 	$L__BB17_24;
	and.b32  	%r850, %r36, 2147483640;
	mov.b32 	%r846, 0;
$L__BB17_7:
	.pragma "nounroll";
	shl.b32 	%r40, %r846, 7;
	add.s32 	%r15, %r40, %r4;
	setp.ge.s32 	%p6, %r15, %r2;
	@%p6 bra 	$L__BB17_9;
	mul.wide.u32 	%rd22, %r15, 104;
	add.s64 	%rd23, %rd7, %rd22;
	add.s64 	%rd24, %rd8, %rd22;
	ld.global.v2.u32 	{%r41, %r42}, [%rd23];
	ld.global.v2.u32 	{%r43, %r44}, [%rd23+8];
	ld.global.v2.u32 	{%r45, %r46}, [%rd23+16];
	ld.global.v2.u32 	{%r47, %r48}, [%rd23+24];
	ld.global.v2.u32 	{%r49, %r50}, [%rd23+32];
	ld.global.v2.u32 	{%r51, %r52}, [%rd23+40];
	ld.global.v2.u32 	{%r53, %r54}, [%rd23+48];
	ld.global.v2.u32 	{%r55, %r56}, [%rd23+56];
	ld.global.v2.u32 	{%r57, %r58}, [%rd23+64];
	ld.global.v2.u32 	{%r59, %r60}, [%rd23+72];
	ld.global.v2.u32 	{%r61, %r62}, [%rd23+80];
	.pragma "used_bytes_mask 247";
	ld.global.v2.u32 	{%r63, %r64}, [%rd23+88];
	ld.global.v2.u32 	{%r65, %r66}, [%rd23+96];
	st.global.v2.u32 	[%rd24], {%r41, %r42};
	st.global.v2.u32 	[%rd24+8], {%r43, %r44};
	st.global.v2.u32 	[%rd24+16], {%r45, %r46};
	st.global.v2.u32 	[%rd24+24], {%r47, %r48};
	st.global.v2.u32 	[%rd24+32], {%r49, %r50};
	st.global.v2.u32 	[%rd24+40], {%r51, %r52};
	st.global.v2.u32 	[%rd24+48], {%r53, %r54};
	st.global.v2.u32 	[%rd24+56], {%r55, %r56};
	st.global.v2.u32 	[%rd24+64], {%r57, %r58};
	st.global.v2.u32 	[%rd24+72], {%r59, %r60};
	st.global.v2.u32 	[%rd24+80], {%r61, %r62};
	st.global.v2.u32 	[%rd24+88], {%r63, %r64};
	st.global.v2.u32 	[%rd24+96], {%r65, %r66};
$L__BB17_9:
	add.s32 	%r67, %r15, 128;
	setp.ge.s32 	%p7, %r67, %r2;
	mul.wide.s32 	%rd25, %r67, 104;
	add.s64 	%rd9, %rd7, %rd25;
	add.s64 	%rd10, %rd8, %rd25;
	@%p7 bra 	$L__BB17_11;
	ld.global.v2.u32 	{%r68, %r69}, [%rd9];
	ld.global.v2.u32 	{%r70, %r71}, [%rd9+8];
	ld.global.v2.u32 	{%r72, %r73}, [%rd9+16];
	ld.global.v2.u32 	{%r74, %r75}, [%rd9+24];
	ld.global.v2.u32 	{%r76, %r77}, [%rd9+32];
	ld.global.v2.u32 	{%r78, %r79}, [%rd9+40];
	ld.global.v2.u32 	{%r80, %r81}, [%rd9+48];
	ld.global.v2.u32 	{%r82, %r83}, [%rd9+56];
	ld.global.v2.u32 	{%r84, %r85}, [%rd9+64];
	ld.global.v2.u32 	{%r86, %r87}, [%rd9+72];
	ld.global.v2.u32 	{%r88, %r89}, [%rd9+80];
	.pragma "used_bytes_mask 247";
	ld.global.v2.u32 	{%r90, %r91}, [%rd9+88];
	ld.global.v2.u32 	{%r92, %r93}, [%rd9+96];
	st.global.v2.u32 	[%rd10], {%r68, %r69};
	st.global.v2.u32 	[%rd10+8], {%r70, %r71};
	st.global.v2.u32 	[%rd10+16], {%r72, %r73};
	st.global.v2.u32 	[%rd10+24], {%r74, %r75};
	st.global.v2.u32 	[%rd10+32], {%r76, %r77};
	st.global.v2.u32 	[%rd10+40], {%r78, %r79};
	st.global.v2.u32 	[%rd10+48], {%r80, %r81};
	st.global.v2.u32 	[%rd10+56], {%r82, %r83};
	st.global.v2.u32 	[%rd10+64], {%r84, %r85};
	st.global.v2.u32 	[%rd10+72], {%r86, %r87};
	st.global.v2.u32 	[%rd10+80], {%r88, %r89};
	st.global.v2.u32 	[%rd10+88], {%r90, %r91};
	st.global.v2.u32 	[%rd10+96], {%r92, %r93};
$L__BB17_11:
	add.s32 	%r94, %r15, 256;
	setp.ge.s32 	%p8, %r94, %r2;
	@%p8 bra 	$L__BB17_13;
	ld.global.v2.u32 	{%r95, %r96}, [%rd9+13312];
	ld.global.v2.u32 	{%r97, %r98}, [%rd9+13320];
	ld.global.v2.u32 	{%r99, %r100}, [%rd9+13328];
	ld.global.v2.u32 	{%r101, %r102}, [%rd9+13336];
	ld.global.v2.u32 	{%r103, %r104}, [%rd9+13344];
	ld.global.v2.u32 	{%r105, %r106}, [%rd9+13352];
	ld.global.v2.u32 	{%r107, %r108}, [%rd9+13360];
	ld.global.v2.u32 	{%r109, %r110}, [%rd9+13368];
	ld.global.v2.u32 	{%r111, %r112}, [%rd9+13376];
	ld.global.v2.u32 	{%r113, %r114}, [%rd9+13384];
	ld.global.v2.u32 	{%r115, %r116}, [%rd9+13392];
	.pragma "used_bytes_mask 247";
	ld.global.v2.u32 	{%r117, %r118}, [%rd9+13400];
	ld.global.v2.u32 	{%r119, %r120}, [%rd9+13408];
	st.global.v2.u32 	[%rd10+13312], {%r95, %r96};
	st.global.v2.u32 	[%rd10+13320], {%r97, %r98};
	st.global.v2.u32 	[%rd10+13328], {%r99, %r100};
	st.global.v2.u32 	[%rd10+13336], {%r101, %r102};
	st.global.v2.u32 	[%rd10+13344], {%r103, %r104};
	st.global.v2.u32 	[%rd10+13352], {%r105, %r106};
	st.global.v2.u32 	[%rd10+13360], {%r107, %r108};
	st.global.v2.u32 	[%rd10+13368], {%r109, %r110};
	st.global.v2.u32 	[%rd10+13376], {%r111, %r112};
	st.global.v2.u32 	[%rd10+13384], {%r113, %r114};
	st.global.v2.u32 	[%rd10+13392], {%r115, %r116};
	st.global.v2.u32 	[%rd10+13400], {%r117, %r118};
	st.global.v2.u32 	[%rd10+13408], {%r119, %r120};
$L__BB17_13:
	add.s32 	%r121, %r15, 384;
	setp.ge.s32 	%p9, %r121, %r2;
	@%p9 bra 	$L__BB17_15;
	ld.global.v2.u32 	{%r122, %r123}, [%rd9+26624];
	ld.global.v2.u32 	{%r124, %r125}, [%rd9+26632];
	ld.global.v2.u32 	{%r126, %r127}, [%rd9+26640];
	ld.global.v2.u32 	{%r128, %r129}, [%rd9+26648];
	ld.global.v2.u32 	{%r130, %r131}, [%rd9+26656];
	ld.global.v2.u32 	{%r132, %r133}, [%rd9+26664];
	ld.global.v2.u32 	{%r134, %r135}, [%rd9+26672];
	ld.global.v2.u32 	{%r136, %r137}, [%rd9+26680];
	ld.global.v2.u32 	{%r138, %r139}, [%rd9+26688];
	ld.global.v2.u32 	{%r140, %r141}, [%rd9+26696];
	ld.global.v2.u32 	{%r142, %r143}, [%rd9+26704];
	.pragma "used_bytes_mask 247";
	ld.global.v2.u32 	{%r144, %r145}, [%rd9+26712];
	ld.global.v2.u32 	{%r146, %r147}, [%rd9+26720];
	st.global.v2.u32 	[%rd10+26624], {%r122, %r123};
	st.global.v2.u32 	[%rd10+26632], {%r124, %r125};
	st.global.v2.u32 	[%rd10+26640], {%r126, %r127};
	st.global.v2.u32 	[%rd10+26648], {%r128, %r129};
	st.global.v2.u32 	[%rd10+26656], {%r130, %r131};
	st.global.v2.u32 	[%rd10+26664], {%r132, %r133};
	st.global.v2.u32 	[%rd10+26672], {%r134, %r135};
	st.global.v2.u32 	[%rd10+26680], {%r136, %r137};
	st.global.v2.u32 	[%rd10+26688], {%r138, %r139};
	st.global.v2.u32 	[%rd10+26696], {%r140, %r141};
	st.global.v2.u32 	[%rd10+26704], {%r142, %r143};
	st.global.v2.u32 	[%rd10+26712], {%r144, %r145};
	st.global.v2.u32 	[%rd10+26720], {%r146, %r147};
$L__BB17_15:
	add.s32 	%r148, %r15, 512;
	setp.ge.s32 	%p10, %r148, %r2;
	@%p10 bra 	$L__BB17_17;
	ld.global.v2.u32 	{%r149, %r150}, [%rd9+39936];
	ld.global.v2.u32 	{%r151, %r152}, [%rd9+39944];
	ld.global.v2.u32 	{%r153, %r154}, [%rd9+39952];
	ld.global.v2.u32 	{%r155, %r156}, [%rd9+39960];
	ld.global.v2.u32 	{%r157, %r158}, [%rd9+39968];
	ld.global.v2.u32 	{%r159, %r160}, [%rd9+39976];
	ld.global.v2.u32 	{%r161, %r162}, [%rd9+39984];
	ld.global.v2.u32 	{%r163, %r164}, [%rd9+39992];
	ld.global.v2.u32 	{%r165, %r166}, [%rd9+40000];
	ld.global.v2.u32 	{%r167, %r168}, [%rd9+40008];
	ld.global.v2.u32 	{%r169, %r170}, [%rd9+40016];
	.pragma "used_bytes_mask 247";
	ld.global.v2.u32 	{%r171, %r172}, [%rd9+40024];
	ld.global.v2.u32 	{%r173, %r174}, [%rd9+40032];
	st.global.v2.u32 	[%rd10+39936], {%r149, %r150};
	st.global.v2.u32 	[%rd10+39944], {%r151, %r152};
	st.global.v2.u32 	[%rd10+39952], {%r153, %r154};
	st.global.v2.u32 	[%rd10+39960], {%r155, %r156};
	st.global.v2.u32 	[%rd10+39968], {%r157, %r158};
	st.global.v2.u32 	[%rd10+39976], {%r159, %r160};
	st.global.v2.u32 	[%rd10+39984], {%r161, %r162};
	st.global.v2.u32 	[%rd10+39992], {%r163, %r164};
	st.global.v2.u32 	[%rd10+40000], {%r165, %r166};
	st.global.v2.u32 	[%rd10+40008], {%r167, %r168};
	st.global.v2.u32 	[%rd10+40016], {%r169, %r170};
	st.global.v2.u32 	[%rd10+40024], {%r171, %r172};
	st.global.v2.u32 	[%rd10+40032], {%r173, %r174};
$L__BB17_17:
	add.s32 	%r175, %r15, 640;
	setp.ge.s32 	%p11, %r175, %r2;
	@%p11 bra 	$L__BB17_19;
	ld.global.v2.u32 	{%r176, %r177}, [%rd9+53248];
	ld.global.v2.u32 	{%r178, %r179}, [%rd9+53256];
	ld.global.v2.u32 	{%r180, %r181}, [%rd9+53264];
	ld.global.v2.u32 	{%r182, %r183}, [%rd9+53272];
	ld.global.v2.u32 	{%r184, %r185}, [%rd9+53280];
	ld.global.v2.u32 	{%r186, %r187}, [%rd9+53288];
	ld.global.v2.u32 	{%r188, %r189}, [%rd9+53296];
	ld.global.v2.u32 	{%r190, %r191}, [%rd9+53304];
	ld.global.v2.u32 	{%r192, %r193}, [%rd9+53312];
	ld.global.v2.u32 	{%r194, %r195}, [%rd9+53320];
	ld.global.v2.u32 	{%r196, %r197}, [%rd9+53328];
	.pragma "used_bytes_mask 247";
	ld.global.v2.u32 	{%r198, %r199}, [%rd9+53336];
	ld.global.v2.u32 	{%r200, %r201}, [%rd9+53344];
	st.global.v2.u32 	[%rd10+53248], {%r176, %r177};
	st.global.v2.u32 	[%rd10+53256], {%r178, %r179};
	st.global.v2.u32 	[%rd10+53264], {%r180, %r181};
	st.global.v2.u32 	[%rd10+53272], {%r182, %r183};
	st.global.v2.u32 	[%rd10+53280], {%r184, %r185};
	st.global.v2.u32 	[%rd10+53288], {%r186, %r187};
	st.global.v2.u32 	[%rd10+53296], {%r188, %r189};
	st.global.v2.u32 	[%rd10+53304], {%r190, %r191};
	st.global.v2.u32 	[%rd10+53312], {%r192, %r193};
	st.global.v2.u32 	[%rd10+53320], {%r194, %r195};
	st.global.v2.u32 	[%rd10+53328], {%r196, %r197};
	st.global.v2.u32 	[%rd10+53336], {%r198, %r199};
	st.global.v2.u32 	[%rd10+53344], {%r200, %r201};
$L__BB17_19:
	add.s32 	%r202, %r15, 768;
	setp.ge.s32 	%p12, %r202, %r2;
	@%p12 bra 	$L__BB17_21;
	ld.global.v2.u32 	{%r203, %r204}, [%rd9+66560];
	ld.global.v2.u32 	{%r205, %r206}, [%rd9+66568];
	ld.global.v2.u32 	{%r207, %r208}, [%rd9+66576];
	ld.global.v2.u32 	{%r209, %r210}, [%rd9+66584];
	ld.global.v2.u32 	{%r211, %r212}, [%rd9+66592];
	ld.global.v2.u32 	{%r213, %r214}, [%rd9+66600];
	ld.global.v2.u32 	{%r215, %r216}, [%rd9+66608];
	ld.global.v2.u32 	{%r217, %r218}, [%rd9+66616];
	ld.global.v2.u32 	{%r219, %r220}, [%rd9+66624];
	ld.global.v2.u32 	{%r221, %r222}, [%rd9+66632];
	ld.global.v2.u32 	{%r223, %r224}, [%rd9+66640];
	.pragma "used_bytes_mask 247";
	ld.global.v2.u32 	{%r225, %r226}, [%rd9+66648];
	ld.global.v2.u32 	{%r227, %r228}, [%rd9+66656];
	st.global.v2.u32 	[%rd10+66560], {%r203, %r204};
	st.global.v2.u32 	[%rd10+66568], {%r205, %r206};
	st.global.v2.u32 	[%rd10+66576], {%r207, %r208};
	st.global.v2.u32 	[%rd10+66584], {%r209, %r210};
	st.global.v2.u32 	[%rd10+66592], {%r211, %r212};
	st.global.v2.u32 	[%rd10+66600], {%r213, %r214};
	st.global.v2.u32 	[%rd10+66608], {%r215, %r216};
	st.global.v2.u32 	[%rd10+66616], {%r217, %r218};
	st.global.v2.u32 	[%rd10+66624], {%r219, %r220};
	st.global.v2.u32 	[%rd10+66632], {%r221, %r222};
	st.global.v2.u32 	[%rd10+66640], {%r223, %r224};
	st.global.v2.u32 	[%rd10+66648], {%r225, %r226};
	st.global.v2.u32 	[%rd10+66656], {%r227, %r228};
$L__BB17_21:
	add.s32 	%r229, %r15, 896;
	setp.ge.s32 	%p13, %r229, %r2;
	@%p13 bra 	$L__BB17_23;
	ld.global.v2.u32 	{%r230, %r231}, [%rd9+79872];
	ld.global.v2.u32 	{%r232, %r233}, [%rd9+79880];
	ld.global.v2.u32 	{%r234, %r235}, [%rd9+79888];
	ld.global.v2.u32 	{%r236, %r237}, [%rd9+79896];
	ld.global.v2.u32 	{%r238, %r239}, [%rd9+79904];
	ld.global.v2.u32 	{%r240, %r241}, [%rd9+79912];
	ld.global.v2.u32 	{%r242, %r243}, [%rd9+79920];
	ld.global.v2.u32 	{%r244, %r245}, [%rd9+79928];
	ld.global.v2.u32 	{%r246, %r247}, [%rd9+79936];
	ld.global.v2.u32 	{%r248, %r249}, [%rd9+79944];
	ld.global.v2.u32 	{%r250, %r251}, [%rd9+79952];
	.pragma "used_bytes_mask 247";
	ld.global.v2.u32 	{%r252, %r253}, [%rd9+79960];
	ld.global.v2.u32 	{%r254, %r255}, [%rd9+79968];
	st.global.v2.u32 	[%rd10+79872], {%r230, %r231};
	st.global.v2.u32 	[%rd10+79880], {%r232, %r233};
	st.global.v2.u32 	[%rd10+79888], {%r234, %r235};
	st.global.v2.u32 	[%rd10+79896], {%r236, %r237};
	st.global.v2.u32 	[%rd10+79904], {%r238, %r239};
	st.global.v2.u32 	[%rd10+79912], {%r240, %r241};
	st.global.v2.u32 	[%rd10+79920], {%r242, %r243};
	st.global.v2.u32 	[%rd10+79928], {%r244, %r245};
	st.global.v2.u32 	[%rd10+79936], {%r246, %r247};
	st.global.v2.u32 	[%rd10+79944], {%r248, %r249};
	st.global.v2.u32 	[%rd10+79952], {%r250, %r251};
	st.global.v2.u32 	[%rd10+79960], {%r252, %r253};
	st.global.v2.u32 	[%rd10+79968], {%r254, %r255};
$L__BB17_23:
	add.s32 	%r846, %r846, 8;
	setp.eq.s32 	%p14, %r846, %r850;
	@%p14 bra 	$L__BB17_24;
	bra.uni 	$L__BB17_7;
$L__BB17_24:
	setp.eq.s32 	%p15, %r8, 0;
	@%p15 bra 	$L__BB17_57;
	and.b32  	%r24, %r36, 3;
	setp.lt.u32 	%p16, %r8, 4;
	@%p16 bra 	$L__BB17_35;
	shl.b32 	%r256, %r850, 7;
	add.s32 	%r25, %r256, %r4;
	setp.ge.s32 	%p17, %r25, %r2;
	@%p17 bra 	$L__BB17_28;
	mul.wide.s32 	%rd26, %r25, 104;
	add.s64 	%rd27, %rd7, %rd26;
	add.s64 	%rd28, %rd8, %rd26;
	ld.global.v2.u32 	{%r257, %r258}, [%rd27];
	ld.global.v2.u32 	{%r259, %r260}, [%rd27+8];
	ld.global.v2.u32 	{%r261, %r262}, [%rd27+16];
	ld.global.v2.u32 	{%r263, %r264}, [%rd27+24];
	ld.global.v2.u32 	{%r265, %r266}, [%rd27+32];
	ld.global.v2.u32 	{%r267, %r268}, [%rd27+40];
	ld.global.v2.u32 	{%r269, %r270}, [%rd27+48];
	ld.global.v2.u32 	{%r271, %r272}, [%rd27+56];
	ld.global.v2.u32 	{%r273, %r274}, [%rd27+64];
	ld.global.v2.u32 	{%r275, %r276}, [%rd27+72];
	ld.global.v2.u32 	{%r277, %r278}, [%rd27+80];
	.pragma "used_bytes_mask 247";
	ld.global.v2.u32 	{%r279, %r280}, [%rd27+88];
	ld.global.v2.u32 	{%r281, %r282}, [%rd27+96];
	st.global.v2.u32 	[%rd28], {%r257, %r258};
	st.global.v2.u32 	[%rd28+8], {%r259, %r260};
	st.global.v2.u32 	[%rd28+16], {%r261, %r262};
	st.global.v2.u32 	[%rd28+24], {%r263, %r264};
	st.global.v2.u32 	[%rd28+32], {%r265, %r266};
	st.global.v2.u32 	[%rd28+40], {%r267, %r268};
	st.global.v2.u32 	[%rd28+48], {%r269, %r270};
	st.global.v2.u32 	[%rd28+56], {%r271, %r272};
	st.global.v2.u32 	[%rd28+64], {%r273, %r274};
	st.global.v2.u32 	[%rd28+72], {%r275, %r276};
	st.global.v2.u32 	[%rd28+80], {%r277, %r278};
	st.global.v2.u32 	[%rd28+88], {%r279, %r280};
	st.global.v2.u32 	[%rd28+96], {%r281, %r282};
$L__BB17_28:
	add.s32 	%r26, %r25, 128;
	setp.ge.s32 	%p18, %r26, %r2;
	@%p18 bra 	$L__BB17_30;
	mul.wide.s32 	%rd29, %r26, 104;
	add.s64 	%rd30, %rd7, %rd29;
	add.s64 	%rd31, %rd8, %rd29;
	ld.global.v2.u32 	{%r283, %r284}, [%rd30];
	ld.global.v2.u32 	{%r285, %r286}, [%rd30+8];
	ld.global.v2.u32 	{%r287, %r288}, [%rd30+16];
	ld.global.v2.u32 	{%r289, %r290}, [%rd30+24];
	ld.global.v2.u32 	{%r291, %r292}, [%rd30+32];
	ld.global.v2.u32 	{%r293, %r294}, [%rd30+40];
	ld.global.v2.u32 	{%r295, %r296}, [%rd30+48];
	ld.global.v2.u32 	{%r297, %r298}, [%rd30+56];
	ld.global.v2.u32 	{%r299, %r300}, [%rd30+64];
	ld.global.v2.u32 	{%r301, %r302}, [%rd30+72];
	ld.global.v2.u32 	{%r303, %r304}, [%rd30+80];
	.pragma "used_bytes_mask 247";
	ld.global.v2.u32 	{%r305, %r306}, [%rd30+88];
	ld.global.v2.u32 	{%r307, %r308}, [%rd30+96];
	st.global.v2.u32 	[%rd31], {%r283, %r284};
	st.global.v2.u32 	[%rd31+8], {%r285, %r286};
	st.global.v2.u32 	[%rd31+16], {%r287, %r288};
	st.global.v2.u32 	[%rd31+24], {%r289, %r290};
	st.global.v2.u32 	[%rd31+32], {%r291, %r292};
	st.global.v2.u32 	[%rd31+40], {%r293, %r294};
	st.global.v2.u32 	[%rd31+48], {%r295, %r296};
	st.global.v2.u32 	[%rd31+56], {%r297, %r298};
	st.global.v2.u32 	[%rd31+64], {%r299, %r300};
	st.global.v2.u32 	[%rd31+72], {%r301, %r302};
	st.global.v2.u32 	[%rd31+80], {%r303, %r304};
	st.global.v2.u32 	[%rd31+88], {%r305, %r306};
	st.global.v2.u32 	[%rd31+96], {%r307, %r308};
$L__BB17_30:
	add.s32 	%r27, %r25, 256;
	setp.ge.s32 	%p19, %r27, %r2;
	@%p19 bra 	$L__BB17_32;
	mul.wide.s32 	%rd32, %r27, 104;
	add.s64 	%rd33, %rd7, %rd32;
	add.s64 	%rd34, %rd8, %rd32;
	ld.global.v2.u32 	{%r309, %r310}, [%rd33];
	ld.global.v2.u32 	{%r311, %r312}, [%rd33+8];
	ld.global.v2.u32 	{%r313, %r314}, [%rd33+16];
	ld.global.v2.u32 	{%r315, %r316}, [%rd33+24];
	ld.global.v2.u32 	{%r317, %r318}, [%rd33+32];
	ld.global.v2.u32 	{%r319, %r320}, [%rd33+40];
	ld.global.v2.u32 	{%r321, %r322}, [%rd33+48];
	ld.global.v2.u32 	{%r323, %r324}, [%rd33+56];
	ld.global.v2.u32 	{%r325, %r326}, [%rd33+64];
	ld.global.v2.u32 	{%r327, %r328}, [%rd33+72];
	ld.global.v2.u32 	{%r329, %r330}, [%rd33+80];
	.pragma "used_bytes_mask 247";
	ld.global.v2.u32 	{%r331, %r332}, [%rd33+88];
	ld.global.v2.u32 	{%r333, %r334}, [%rd33+96];
	st.global.v2.u32 	[%rd34], {%r309, %r310};
	st.global.v2.u32 	[%rd34+8], {%r311, %r312};
	st.global.v2.u32 	[%rd34+16], {%r313, %r314};
	st.global.v2.u32 	[%rd34+24], {%r315, %r316};
	st.global.v2.u32 	[%rd34+32], {%r317, %r318};
	st.global.v2.u32 	[%rd34+40], {%r319, %r320};
	st.global.v2.u32 	[%rd34+48], {%r321, %r322};
	st.global.v2.u32 	[%rd34+56], {%r323, %r324};
	st.global.v2.u32 	[%rd34+64], {%r325, %r326};
	st.global.v2.u32 	[%rd34+72], {%r327, %r328};
	st.global.v2.u32 	[%rd34+80], {%r329, %r330};
	st.global.v2.u32 	[%rd34+88], {%r331, %r332};
	st.global.v2.u32 	[%rd34+96], {%r333, %r334};
$L__BB17_32:
	add.s32 	%r28, %r25, 384;
	setp.ge.s32 	%p20, %r28, %r2;
	@%p20 bra 	$L__BB17_34;
	mul.wide.s32 	%rd35, %r28, 104;
	add.s64 	%rd36, %rd7, %rd35;
	add.s64 	%rd37, %rd8, %rd35;
	ld.global.v2.u32 	{%r335, %r336}, [%rd36];
	ld.global.v2.u32 	{%r337, %r338}, [%rd36+8];
	ld.global.v2.u32 	{%r339, %r340}, [%rd36+16];
	ld.global.v2.u32 	{%r341, %r342}, [%rd36+24];
	ld.global.v2.u32 	{%r343, %r344}, [%rd36+32];
	ld.global.v2.u32 	{%r345, %r346}, [%rd36+40];
	ld.global.v2.u32 	{%r347, %r348}, [%rd36+48];
	ld.global.v2.u32 	{%r349, %r350}, [%rd36+56];
	ld.global.v2.u32 	{%r351, %r352}, [%rd36+64];
	ld.global.v2.u32 	{%r353, %r354}, [%rd36+72];
	ld.global.v2.u32 	{%r355, %r356}, [%rd36+80];
	.pragma "used_bytes_mask 247";
	ld.global.v2.u32 	{%r357, %r358}, [%rd36+88];
	ld.global.v2.u32 	{%r359, %r360}, [%rd36+96];
	st.global.v2.u32 	[%rd37], {%r335, %r336};
	st.global.v2.u32 	[%rd37+8], {%r337, %r338};
	st.global.v2.u32 	[%rd37+16], {%r339, %r340};
	st.global.v2.u32 	[%rd37+24], {%r341, %r342};
	st.global.v2.u32 	[%rd37+32], {%r343, %r344};
	st.global.v2.u32 	[%rd37+40], {%r345, %r346};
	st.global.v2.u32 	[%rd37+48], {%r347, %r348};
	st.global.v2.u32 	[%rd37+56], {%r349, %r350};
	st.global.v2.u32 	[%rd37+64], {%r351, %r352};
	st.global.v2.u32 	[%rd37+72], {%r353, %r354};
	st.global.v2.u32 	[%rd37+80], {%r355, %r356};
	st.global.v2.u32 	[%rd37+88], {%r357, %r358};
	st.global.v2.u32 	[%rd37+96], {%r359, %r360};
$L__BB17_34:
	add.s32 	%r850, %r850, 4;
$L__BB17_35:
	setp.eq.s32 	%p21, %r24, 0;
	@%p21 bra 	$L__BB17_57;
	setp.eq.s32 	%p22, %r24, 1;
	@%p22 bra 	$L__BB17_42;
	shl.b32 	%r361, %r850, 7;
	add.s32 	%r31, %r361, %r4;
	setp.ge.s32 	%p23, %r31, %r2;
	@%p23 bra 	$L__BB17_39;
	mul.wide.s32 	%rd38, %r31, 104;
	add.s64 	%rd39, %rd7, %rd38;
	add.s64 	%rd40, %rd8, %rd38;
	ld.global.v2.u32 	{%r362, %r363}, [%rd39];
	ld.global.v2.u32 	{%r364, %r365}, [%rd39+8];
	ld.global.v2.u32 	{%r366, %r367}, [%rd39+16];
	ld.global.v2.u32 	{%r368, %r369}, [%rd39+24];
	ld.global.v2.u32 	{%r370, %r371}, [%rd39+32];
	ld.global.v2.u32 	{%r372, %r373}, [%rd39+40];
	ld.global.v2.u32 	{%r374, %r375}, [%rd39+48];
	ld.global.v2.u32 	{%r376, %r377}, [%rd39+56];
	ld.global.v2.u32 	{%r378, %r379}, [%rd39+64];
	ld.global.v2.u32 	{%r380, %r381}, [%rd39+72];
	ld.global.v2.u32 	{%r382, %r383}, [%rd39+80];
	.pragma "used_bytes_mask 247";
	ld.global.v2.u32 	{%r384, %r385}, [%rd39+88];
	ld.global.v2.u32 	{%r386, %r387}, [%rd39+96];
	st.global.v2.u32 	[%rd40], {%r362, %r363};
	st.global.v2.u32 	[%rd40+8], {%r364, %r365};
	st.global.v2.u32 	[%rd40+16], {%r366, %r367};
	st.global.v2.u32 	[%rd40+24], {%r368, %r369};
	st.global.v2.u32 	[%rd40+32], {%r370, %r371};
	st.global.v2.u32 	[%rd40+40], {%r372, %r373};
	st.global.v2.u32 	[%rd40+48], {%r374, %r375};
	st.global.v2.u32 	[%rd40+56], {%r376, %r377};
	st.global.v2.u32 	[%rd40+64], {%r378, %r379};
	st.global.v2.u32 	[%rd40+72], {%r380, %r381};
	st.global.v2.u32 	[%rd40+80], {%r382, %r383};
	st.global.v2.u32 	[%rd40+88], {%r384, %r385};
	st.global.v2.u32 	[%rd40+96], {%r386, %r387};
$L__BB17_39:
	add.s32 	%r32, %r31, 128;
	setp.ge.s32 	%p24, %r32, %r2;
	@%p24 bra 	$L__BB17_41;
	mul.wide.s32 	%rd41, %r32, 104;
	add.s64 	%rd42, %rd7, %rd41;
	add.s64 	%rd43, %rd8, %rd41;
	ld.global.v2.u32 	{%r388, %r389}, [%rd42];
	ld.global.v2.u32 	{%r390, %r391}, [%rd42+8];
	ld.global.v2.u32 	{%r392, %r393}, [%rd42+16];
	ld.global.v2.u32 	{%r394, %r395}, [%rd42+24];
	ld.global.v2.u32 	{%r396, %r397}, [%rd42+32];
	ld.global.v2.u32 	{%r398, %r399}, [%rd42+40];
	ld.global.v2.u32 	{%r400, %r401}, [%rd42+48];
	ld.global.v2.u32 	{%r402, %r403}, [%rd42+56];
	ld.global.v2.u32 	{%r404, %r405}, [%rd42+64];
	ld.global.v2.u32 	{%r406, %r407}, [%rd42+72];
	ld.global.v2.u32 	{%r408, %r409}, [%rd42+80];
	.pragma "used_bytes_mask 247";
	ld.global.v2.u32 	{%r410, %r411}, [%rd42+88];
	ld.global.v2.u32 	{%r412, %r413}, [%rd42+96];
	st.global.v2.u32 	[%rd43], {%r388, %r389};
	st.global.v2.u32 	[%rd43+8], {%r390, %r391};
	st.global.v2.u32 	[%rd43+16], {%r392, %r393};
	st.global.v2.u32 	[%rd43+24], {%r394, %r395};
	st.global.v2.u32 	[%rd43+32], {%r396, %r397};
	st.global.v2.u32 	[%rd43+40], {%r398, %r399};
	st.global.v2.u32 	[%rd43+48], {%r400, %r401};
	st.global.v2.u32 	[%rd43+56], {%r402, %r403};
	st.global.v2.u32 	[%rd43+64], {%r404, %r405};
	st.global.v2.u32 	[%rd43+72], {%r406, %r407};
	st.global.v2.u32 	[%rd43+80], {%r408, %r409};
	st.global.v2.u32 	[%rd43+88], {%r410, %r411};
	st.global.v2.u32 	[%rd43+96], {%r412, %r413};
$L__BB17_41:
	add.s32 	%r850, %r850, 2;
$L__BB17_42:
	and.b32  	%r414, %r36, 1;
	setp.eq.b32 	%p25, %r414, 1;
	not.pred 	%p26, %p25;
	@%p26 bra 	$L__BB17_57;
	shl.b32 	%r415, %r850, 7;
	add.s32 	%r35, %r415, %r4;
	setp.ge.s32 	%p27, %r35, %r2;
	@%p27 bra 	$L__BB17_57;
	mul.wide.s32 	%rd44, %r35, 104;
	add.s64 	%rd45, %rd7, %rd44;
	add.s64 	%rd46, %rd8, %rd44;
	ld.global.v2.u32 	{%r416, %r417}, [%rd45];
	ld.global.v2.u32 	{%r418, %r419}, [%rd45+8];
	ld.global.v2.u32 	{%r420, %r421}, [%rd45+16];
	ld.global.v2.u32 	{%r422, %r423}, [%rd45+24];
	ld.global.v2.u32 	{%r424, %r425}, [%rd45+32];
	ld.global.v2.u32 	{%r426, %r427}, [%rd45+40];
	ld.global.v2.u32 	{%r428, %r429}, [%rd45+48];
	ld.global.v2.u32 	{%r430, %r431}, [%rd45+56];
	ld.global.v2.u32 	{%r432, %r433}, [%rd45+64];
	ld.global.v2.u32 	{%r434, %r435}, [%rd45+72];
	ld.global.v2.u32 	{%r436, %r437}, [%rd45+80];
	.pragma "used_bytes_mask 247";
	ld.global.v2.u32 	{%r438, %r439}, [%rd45+88];
	ld.global.v2.u32 	{%r440, %r441}, [%rd45+96];
	st.global.v2.u32 	[%rd46], {%r416, %r417};
	st.global.v2.u32 	[%rd46+8], {%r418, %r419};
	st.global.v2.u32 	[%rd46+16], {%r420, %r421};
	st.global.v2.u32 	[%rd46+24], {%r422, %r423};
	st.global.v2.u32 	[%rd46+32], {%r424, %r425};
	st.global.v2.u32 	[%rd46+40], {%r426, %r427};
	st.global.v2.u32 	[%rd46+48], {%r428, %r429};
	st.global.v2.u32 	[%rd46+56], {%r430, %r431};
	st.global.v2.u32 	[%rd46+64], {%r432, %r433};
	st.global.v2.u32 	[%rd46+72], {%r434, %r435};
	st.global.v2.u32 	[%rd46+80], {%r436, %r437};
	st.global.v2.u32 	[%rd46+88], {%r438, %r439};
	st.global.v2.u32 	[%rd46+96], {%r440, %r441};
	bra.uni 	$L__BB17_57;
$L__BB17_45:
	setp.lt.s32 	%p28, %r36, 1;
	@%p28 bra 	$L__BB17_57;
	and.b32  	%r10, %r36, 7;
	setp.lt.u32 	%p29, %r36, 8;
	mov.b32 	%r848, 0;
	@%p29 bra 	$L__BB17_49;
	and.b32  	%r848, %r36, 2147483640;
	mov.b32 	%r845, 0;
$L__BB17_48:
	.pragma "nounroll";
	shl.b32 	%r444, %r845, 7;
	add.s32 	%r445, %r444, %r4;
	mul.wide.u32 	%rd47, %r445, 104;
	add.s64 	%rd48, %rd7, %rd47;
	add.s64 	%rd49, %rd8, %rd47;
	ld.global.v2.u32 	{%r446, %r447}, [%rd48];
	ld.global.v2.u32 	{%r448, %r449}, [%rd48+8];
	ld.global.v2.u32 	{%r450, %r451}, [%rd48+16];
	ld.global.v2.u32 	{%r452, %r453}, [%rd48+24];
	ld.global.v2.u32 	{%r454, %r455}, [%rd48+32];
	ld.global.v2.u32 	{%r456, %r457}, [%rd48+40];
	ld.global.v2.u32 	{%r458, %r459}, [%rd48+48];
	ld.global.v2.u32 	{%r460, %r461}, [%rd48+56];
	ld.global.v2.u32 	{%r462, %r463}, [%rd48+64];
	ld.global.v2.u32 	{%r464, %r465}, [%rd48+72];
	ld.global.v2.u32 	{%r466, %r467}, [%rd48+80];
	.pragma "used_bytes_mask 247";
	ld.global.v2.u32 	{%r468, %r469}, [%rd48+88];
	ld.global.v2.u32 	{%r470, %r471}, [%rd48+96];
	st.global.v2.u32 	[%rd49], {%r446, %r447};
	st.global.v2.u32 	[%rd49+8], {%r448, %r449};
	st.global.v2.u32 	[%rd49+16], {%r450, %r451};
	st.global.v2.u32 	[%rd49+24], {%r452, %r453};
	st.global.v2.u32 	[%rd49+32], {%r454, %r455};
	st.global.v2.u32 	[%rd49+40], {%r456, %r457};
	st.global.v2.u32 	[%rd49+48], {%r458, %r459};
	st.global.v2.u32 	[%rd49+56], {%r460, %r461};
	st.global.v2.u32 	[%rd49+64], {%r462, %r463};
	st.global.v2.u32 	[%rd49+72], {%r464, %r465};
	st.global.v2.u32 	[%rd49+80], {%r466, %r467};
	st.global.v2.u32 	[%rd49+88], {%r468, %r469};
	st.global.v2.u32 	[%rd49+96], {%r470, %r471};
	add.s32 	%r472, %r445, 128;
	mul.wide.s32 	%rd50, %r472, 104;
	add.s64 	%rd51, %rd7, %rd50;
	add.s64 	%rd52, %rd8, %rd50;
	ld.global.v2.u32 	{%r473, %r474}, [%rd51];
	ld.global.v2.u32 	{%r475, %r476}, [%rd51+8];
	ld.global.v2.u32 	{%r477, %r478}, [%rd51+16];
	ld.global.v2.u32 	{%r479, %r480}, [%rd51+24];
	ld.global.v2.u32 	{%r481, %r482}, [%rd51+32];
	ld.global.v2.u32 	{%r483, %r484}, [%rd51+40];
	ld.global.v2.u32 	{%r485, %r486}, [%rd51+48];
	ld.global.v2.u32 	{%r487, %r488}, [%rd51+56];
	ld.global.v2.u32 	{%r489, %r490}, [%rd51+64];
	ld.global.v2.u32 	{%r491, %r492}, [%rd51+72];
	ld.global.v2.u32 	{%r493, %r494}, [%rd51+80];
	.pragma "used_bytes_mask 247";
	ld.global.v2.u32 	{%r495, %r496}, [%rd51+88];
	ld.global.v2.u32 	{%r497, %r498}, [%rd51+96];
	st.global.v2.u32 	[%rd52], {%r473, %r474};
	st.global.v2.u32 	[%rd52+8], {%r475, %r476};
	st.global.v2.u32 	[%rd52+16], {%r477, %r478};
	st.global.v2.u32 	[%rd52+24], {%r479, %r480};
	st.global.v2.u32 	[%rd52+32], {%r481, %r482};
	st.global.v2.u32 	[%rd52+40], {%r483, %r484};
	st.global.v2.u32 	[%rd52+48], {%r485, %r486};
	st.global.v2.u32 	[%rd52+56], {%r487, %r488};
	st.global.v2.u32 	[%rd52+64], {%r489, %r490};
	st.global.v2.u32 	[%rd52+72], {%r491, %r492};
	st.global.v2.u32 	[%rd52+80], {%r493, %r494};
	st.global.v2.u32 	[%rd52+88], {%r495, %r496};
	st.global.v2.u32 	[%rd52+96], {%r497, %r498};
	ld.global.v2.u32 	{%r499, %r500}, [%rd51+13312];
	ld.global.v2.u32 	{%r501, %r502}, [%rd51+13320];
	ld.global.v2.u32 	{%r503, %r504}, [%rd51+13328];
	ld.global.v2.u32 	{%r505, %r506}, [%rd51+13336];
	ld.global.v2.u32 	{%r507, %r508}, [%rd51+13344];
	ld.global.v2.u32 	{%r509, %r510}, [%rd51+13352];
	ld.global.v2.u32 	{%r511, %r512}, [%rd51+13360];
	ld.global.v2.u32 	{%r513, %r514}, [%rd51+13368];
	ld.global.v2.u32 	{%r515, %r516}, [%rd51+13376];
	ld.global.v2.u32 	{%r517, %r518}, [%rd51+13384];
	ld.global.v2.u32 	{%r519, %r520}, [%rd51+13392];
	.pragma "used_bytes_mask 247";
	ld.global.v2.u32 	{%r521, %r522}, [%rd51+13400];
	ld.global.v2.u32 	{%r523, %r524}, [%rd51+13408];
	st.global.v2.u32 	[%rd52+13312], {%r499, %r500};
	st.global.v2.u32 	[%rd52+13320], {%r501, %r502};
	st.global.v2.u32 	[%rd52+13328], {%r503, %r504};
	st.global.v2.u32 	[%rd52+13336], {%r505, %r506};
	st.global.v2.u32 	[%rd52+13344], {%r507, %r508};
	st.global.v2.u32 	[%rd52+13352], {%r509, %r510};
	st.global.v2.u32 	[%rd52+13360], {%r511, %r512};
	st.global.v2.u32 	[%rd52+13368], {%r513, %r514};
	st.global.v2.u32 	[%rd52+13376], {%r515, %r516};
	st.global.v2.u32 	[%rd52+13384], {%r517, %r518};
	st.global.v2.u32 	[%rd52+13392], {%r519, %r520};
	st.global.v2.u32 	[%rd52+13400], {%r521, %r522};
	st.global.v2.u32 	[%rd52+13408], {%r523, %r524};
	ld.global.v2.u32 	{%r525, %r526}, [%rd51+26624];
	ld.global.v2.u32 	{%r527, %r528}, [%rd51+26632];
	ld.global.v2.u32 	{%r529, %r530}, [%rd51+26640];
	ld.global.v2.u32 	{%r531, %r532}, [%rd51+26648];
	ld.global.v2.u32 	{%r533, %r534}, [%rd51+26656];
	ld.global.v2.u32 	{%r535, %r536}, [%rd51+26664];
	ld.global.v2.u32 	{%r537, %r538}, [%rd51+26672];
	ld.global.v2.u32 	{%r539, %r540}, [%rd51+26680];
	ld.global.v2.u32 	{%r541, %r542}, [%rd51+26688];
	ld.global.v2.u32 	{%r543, %r544}, [%rd51+26696];
	ld.global.v2.u32 	{%r545, %r546}, [%rd51+26704];
	.pragma "used_bytes_mask 247";
	ld.global.v2.u32 	{%r547, %r548}, [%rd51+26712];
	ld.global.v2.u32 	{%r549, %r550}, [%rd51+26720];
	st.global.v2.u32 	[%rd52+26624], {%r525, %r526};
	st.global.v2.u32 	[%rd52+26632], {%r527, %r528};
	st.global.v2.u32 	[%rd52+26640], {%r529, %r530};
	st.global.v2.u32 	[%rd52+26648], {%r531, %r532};
	st.global.v2.u32 	[%rd52+26656], {%r533, %r534};
	st.global.v2.u32 	[%rd52+26664], {%r535, %r536};
	st.global.v2.u32 	[%rd52+26672], {%r537, %r538};
	st.global.v2.u32 	[%rd52+26680], {%r539, %r540};
	st.global.v2.u32 	[%rd52+26688], {%r541, %r542};
	st.global.v2.u32 	[%rd52+26696], {%r543, %r544};
	st.global.v2.u32 	[%rd52+26704], {%r545, %r546};
	st.global.v2.u32 	[%rd52+26712], {%r547, %r548};
	st.global.v2.u32 	[%rd52+26720], {%r549, %r550};
	ld.global.v2.u32 	{%r551, %r552}, [%rd51+39936];
	ld.global.v2.u32 	{%r553, %r554}, [%rd51+39944];
	ld.global.v2.u32 	{%r555, %r556}, [%rd51+39952];
	ld.global.v2.u32 	{%r557, %r558}, [%rd51+39960];
	ld.global.v2.u32 	{%r559, %r560}, [%rd51+39968];
	ld.global.v2.u32 	{%r561, %r562}, [%rd51+39976];
	ld.global.v2.u32 	{%r563, %r564}, [%rd51+39984];
	ld.global.v2.u32 	{%r565, %r566}, [%rd51+39992];
	ld.global.v2.u32 	{%r567, %r568}, [%rd51+40000];
	ld.global.v2.u32 	{%r569, %r570}, [%rd51+40008];
	ld.global.v2.u32 	{%r571, %r572}, [%rd51+40016];
	.pragma "used_bytes_mask 247";
	ld.global.v2.u32 	{%r573, %r574}, [%rd51+40024];
	ld.global.v2.u32 	{%r575, %r576}, [%rd51+40032];
	st.global.v2.u32 	[%rd52+39936], {%r551, %r552};
	st.global.v2.u32 	[%rd52+39944], {%r553, %r554};
	st.global.v2.u32 	[%rd52+39952], {%r555, %r556};
	st.global.v2.u32 	[%rd52+39960], {%r557, %r558};
	st.global.v2.u32 	[%rd52+39968], {%r559, %r560};
	st.global.v2.u32 	[%rd52+39976], {%r561, %r562};
	st.global.v2.u32 	[%rd52+39984], {%r563, %r564};
	st.global.v2.u32 	[%rd52+39992], {%r565, %r566};
	st.global.v2.u32 	[%rd52+40000], {%r567, %r568};
	st.global.v2.u32 	[%rd52+40008], {%r569, %r570};
	st.global.v2.u32 	[%rd52+40016], {%r571, %r572};
	st.global.v2.u32 	[%rd52+40024], {%r573, %r574};
	st.global.v2.u32 	[%rd52+40032], {%r575, %r576};
	ld.global.v2.u32 	{%r577, %r578}, [%rd51+53248];
	ld.global.v2.u32 	{%r579, %r580}, [%rd51+53256];
	ld.global.v2.u32 	{%r581, %r582}, [%rd51+53264];
	ld.global.v2.u32 	{%r583, %r584}, [%rd51+53272];
	ld.global.v2.u32 	{%r585, %r586}, [%rd51+53280];
	ld.global.v2.u32 	{%r587, %r588}, [%rd51+53288];
	ld.global.v2.u32 	{%r589, %r590}, [%rd51+53296];
	ld.global.v2.u32 	{%r591, %r592}, [%rd51+53304];
	ld.global.v2.u32 	{%r593, %r594}, [%rd51+53312];
	ld.global.v2.u32 	{%r595, %r596}, [%rd51+53320];
	ld.global.v2.u32 	{%r597, %r598}, [%rd51+53328];
	.pragma "used_bytes_mask 247";
	ld.global.v2.u32 	{%r599, %r600}, [%rd51+53336];
	ld.global.v2.u32 	{%r601, %r602}, [%rd51+53344];
	st.global.v2.u32 	[%rd52+53248], {%r577, %r578};
	st.global.v2.u32 	[%rd52+53256], {%r579, %r580};
	st.global.v2.u32 	[%rd52+53264], {%r581, %r582};
	st.global.v2.u32 	[%rd52+53272], {%r583, %r584};
	st.global.v2.u32 	[%rd52+53280], {%r585, %r586};
	st.global.v2.u32 	[%rd52+53288], {%r587, %r588};
	st.global.v2.u32 	[%rd52+53296], {%r589, %r590};
	st.global.v2.u32 	[%rd52+53304], {%r591, %r592};
	st.global.v2.u32 	[%rd52+53312], {%r593, %r594};
	st.global.v2.u32 	[%rd52+53320], {%r595, %r596};
	st.global.v2.u32 	[%rd52+53328], {%r597, %r598};
	st.global.v2.u32 	[%rd52+53336], {%r599, %r600};
	st.global.v2.u32 	[%rd52+53344], {%r601, %r602};
	ld.global.v2.u32 	{%r603, %r604}, [%rd51+66560];
	ld.global.v2.u32 	{%r605, %r606}, [%rd51+66568];
	ld.global.v2.u32 	{%r607, %r608}, [%rd51+66576];
	ld.global.v2.u32 	{%r609, %r610}, [%rd51+66584];
	ld.global.v2.u32 	{%r611, %r612}, [%rd51+66592];
	ld.global.v2.u32 	{%r613, %r614}, [%rd51+66600];
	ld.global.v2.u32 	{%r615, %r616}, [%rd51+66608];
	ld.global.v2.u32 	{%r617, %r618}, [%rd51+66616];
	ld.global.v2.u32 	{%r619, %r620}, [%rd51+66624];
	ld.global.v2.u32 	{%r621, %r622}, [%rd51+66632];
	ld.global.v2.u32 	{%r623, %r624}, [%rd51+66640];
	.pragma "used_bytes_mask 247";
	ld.global.v2.u32 	{%r625, %r626}, [%rd51+66648];
	ld.global.v2.u32 	{%r627, %r628}, [%rd51+66656];
	st.global.v2.u32 	[%rd52+66560], {%r603, %r604};
	st.global.v2.u32 	[%rd52+66568], {%r605, %r606};
	st.global.v2.u32 	[%rd52+66576], {%r607, %r608};
	st.global.v2.u32 	[%rd52+66584], {%r609, %r610};
	st.global.v2.u32 	[%rd52+66592], {%r611, %r612};
	st.global.v2.u32 	[%rd52+66600], {%r613, %r614};
	st.global.v2.u32 	[%rd52+66608], {%r615, %r616};
	st.global.v2.u32 	[%rd52+66616], {%r617, %r618};
	st.global.v2.u32 	[%rd52+66624], {%r619, %r620};
	st.global.v2.u32 	[%rd52+66632], {%r621, %r622};
	st.global.v2.u32 	[%rd52+66640], {%r623, %r624};
	st.global.v2.u32 	[%rd52+66648], {%r625, %r626};
	st.global.v2.u32 	[%rd52+66656], {%r627, %r628};
	ld.global.v2.u32 	{%r629, %r630}, [%rd51+79872];
	ld.global.v2.u32 	{%r631, %r632}, [%rd51+79880];
	ld.global.v2.u32 	{%r633, %r634}, [%rd51+79888];
	ld.global.v2.u32 	{%r635, %r636}, [%rd51+79896];
	ld.global.v2.u32 	{%r637, %r638}, [%rd51+79904];
	ld.global.v2.u32 	{%r639, %r640}, [%rd51+79912];
	ld.global.v2.u32 	{%r641, %r642}, [%rd51+79920];
	ld.global.v2.u32 	{%r643, %r644}, [%rd51+79928];
	ld.global.v2.u32 	{%r645, %r646}, [%rd51+79936];
	ld.global.v2.u32 	{%r647, %r648}, [%rd51+79944];
	ld.global.v2.u32 	{%r649, %r650}, [%rd51+79952];
	.pragma "used_bytes_mask 247";
	ld.global.v2.u32 	{%r651, %r652}, [%rd51+79960];
	ld.global.v2.u32 	{%r653, %r654}, [%rd51+79968];
	st.global.v2.u32 	[%rd52+79872], {%r629, %r630};
	st.global.v2.u32 	[%rd52+79880], {%r631, %r632};
	st.global.v2.u32 	[%rd52+79888], {%r633, %r634};
	st.global.v2.u32 	[%rd52+79896], {%r635, %r636};
	st.global.v2.u32 	[%rd52+79904], {%r637, %r638};
	st.global.v2.u32 	[%rd52+79912], {%r639, %r640};
	st.global.v2.u32 	[%rd52+79920], {%r641, %r642};
	st.global.v2.u32 	[%rd52+79928], {%r643, %r644};
	st.global.v2.u32 	[%rd52+79936], {%r645, %r646};
	st.global.v2.u32 	[%rd52+79944], {%r647, %r648};
	st.global.v2.u32 	[%rd52+79952], {%r649, %r650};
	st.global.v2.u32 	[%rd52+79960], {%r651, %r652};
	st.global.v2.u32 	[%rd52+79968], {%r653, %r654};
	add.s32 	%r845, %r845, 8;
	setp.eq.s32 	%p30, %r845, %r848;
	@%p30 bra 	$L__BB17_49;
	bra.uni 	$L__BB17_48;
$L__BB17_49:
	setp.eq.s32 	%p31, %r10, 0;
	@%p31 bra 	$L__BB17_57;
	and.b32  	%r18, %r36, 3;
	setp.lt.u32 	%p32, %r10, 4;
	@%p32 bra 	$L__BB17_52;
	shl.b32 	%r655, %r848, 7;
	add.s32 	%r656, %r655, %r4;
	mul.wide.s32 	%rd53, %r656, 104;
	add.s64 	%rd54, %rd7, %rd53;
	add.s64 	%rd55, %rd8, %rd53;
	ld.global.v2.u32 	{%r657, %r658}, [%rd54];
	ld.global.v2.u32 	{%r659, %r660}, [%rd54+8];
	ld.global.v2.u32 	{%r661, %r662}, [%rd54+16];
	ld.global.v2.u32 	{%r663, %r664}, [%rd54+24];
	ld.global.v2.u32 	{%r665, %r666}, [%rd54+32];
	ld.global.v2.u32 	{%r667, %r668}, [%rd54+40];
	ld.global.v2.u32 	{%r669, %r670}, [%rd54+48];
	ld.global.v2.u32 	{%r671, %r672}, [%rd54+56];
	ld.global.v2.u32 	{%r673, %r674}, [%rd54+64];
	ld.global.v2.u32 	{%r675, %r676}, [%rd54+72];
	ld.global.v2.u32 	{%r677, %r678}, [%rd54+80];
	.pragma "used_bytes_mask 247";
	ld.global.v2.u32 	{%r679, %r680}, [%rd54+88];
	ld.global.v2.u32 	{%r681, %r682}, [%rd54+96];
	st.global.v2.u32 	[%rd55], {%r657, %r658};
	st.global.v2.u32 	[%rd55+8], {%r659, %r660};
	st.global.v2.u32 	[%rd55+16], {%r661, %r662};
	st.global.v2.u32 	[%rd55+24], {%r663, %r664};
	st.global.v2.u32 	[%rd55+32], {%r665, %r666};
	st.global.v2.u32 	[%rd55+40], {%r667, %r668};
	st.global.v2.u32 	[%rd55+48], {%r669, %r670};
	st.global.v2.u32 	[%rd55+56], {%r671, %r672};
	st.global.v2.u32 	[%rd55+64], {%r673, %r674};
	st.global.v2.u32 	[%rd55+72], {%r675, %r676};
	st.global.v2.u32 	[%rd55+80], {%r677, %r678};
	st.global.v2.u32 	[%rd55+88], {%r679, %r680};
	st.global.v2.u32 	[%rd55+96], {%r681, %r682};
	ld.global.v2.u32 	{%r683, %r684}, [%rd54+13312];
	ld.global.v2.u32 	{%r685, %r686}, [%rd54+13320];
	ld.global.v2.u32 	{%r687, %r688}, [%rd54+13328];
	ld.global.v2.u32 	{%r689, %r690}, [%rd54+13336];
	ld.global.v2.u32 	{%r691, %r692}, [%rd54+13344];
	ld.global.v2.u32 	{%r693, %r694}, [%rd54+13352];
	ld.global.v2.u32 	{%r695, %r696}, [%rd54+13360];
	ld.global.v2.u32 	{%r697, %r698}, [%rd54+13368];
	ld.global.v2.u32 	{%r699, %r700}, [%rd54+13376];
	ld.global.v2.u32 	{%r701, %r702}, [%rd54+13384];
	ld.global.v2.u32 	{%r703, %r704}, [%rd54+13392];
	.pragma "used_bytes_mask 247";
	ld.global.v2.u32 	{%r705, %r706}, [%rd54+13400];
	ld.global.v2.u32 	{%r707, %r708}, [%rd54+13408];
	st.global.v2.u32 	[%rd55+13312], {%r683, %r684};
	st.global.v2.u32 	[%rd55+13320], {%r685, %r686};
	st.global.v2.u32 	[%rd55+13328], {%r687, %r688};
	st.global.v2.u32 	[%rd55+13336], {%r689, %r690};
	st.global.v2.u32 	[%rd55+13344], {%r691, %r692};
	st.global.v2.u32 	[%rd55+13352], {%r693, %r694};
	st.global.v2.u32 	[%rd55+13360], {%r695, %r696};
	st.global.v2.u32 	[%rd55+13368], {%r697, %r698};
	st.global.v2.u32 	[%rd55+13376], {%r699, %r700};
	st.global.v2.u32 	[%rd55+13384], {%r701, %r702};
	st.global.v2.u32 	[%rd55+13392], {%r703, %r704};
	st.global.v2.u32 	[%rd55+13400], {%r705, %r706};
	st.global.v2.u32 	[%rd55+13408], {%r707, %r708};
	ld.global.v2.u32 	{%r709, %r710}, [%rd54+26624];
	ld.global.v2.u32 	{%r711, %r712}, [%rd54+26632];
	ld.global.v2.u32 	{%r713, %r714}, [%rd54+26640];
	ld.global.v2.u32 	{%r715, %r716}, [%rd54+26648];
	ld.global.v2.u32 	{%r717, %r718}, [%rd54+26656];
	ld.global.v2.u32 	{%r719, %r720}, [%rd54+26664];
	ld.global.v2.u32 	{%r721, %r722}, [%rd54+26672];
	ld.global.v2.u32 	{%r723, %r724}, [%rd54+26680];
	ld.global.v2.u32 	{%r725, %r726}, [%rd54+26688];
	ld.global.v2.u32 	{%r727, %r728}, [%rd54+26696];
	ld.global.v2.u32 	{%r729, %r730}, [%rd54+26704];
	.pragma "used_bytes_mask 247";
	ld.global.v2.u32 	{%r731, %r732}, [%rd54+26712];
	ld.global.v2.u32 	{%r733, %r734}, [%rd54+26720];
	st.global.v2.u32 	[%rd55+26624], {%r709, %r710};
	st.global.v2.u32 	[%rd55+26632], {%r711, %r712};
	st.global.v2.u32 	[%rd55+26640], {%r713, %r714};
	st.global.v2.u32 	[%rd55+26648], {%r715, %r716};
	st.global.v2.u32 	[%rd55+26656], {%r717, %r718};
	st.global.v2.u32 	[%rd55+26664], {%r719, %r720};
	st.global.v2.u32 	[%rd55+26672], {%r721, %r722};
	st.global.v2.u32 	[%rd55+26680], {%r723, %r724};
	st.global.v2.u32 	[%rd55+26688], {%r725, %r726};
	st.global.v2.u32 	[%rd55+26696], {%r727, %r728};
	st.global.v2.u32 	[%rd55+26704], {%r729, %r730};
	st.global.v2.u32 	[%rd55+26712], {%r731, %r732};
	st.global.v2.u32 	[%rd55+26720], {%r733, %r734};
	ld.global.v2.u32 	{%r735, %r736}, [%rd54+39936];
	ld.global.v2.u32 	{%r737, %r738}, [%rd54+39944];
	ld.global.v2.u32 	{%r739, %r740}, [%rd54+39952];
	ld.global.v2.u32 	{%r741, %r742}, [%rd54+39960];
	ld.global.v2.u32 	{%r743, %r744}, [%rd54+39968];
	ld.global.v2.u32 	{%r745, %r746}, [%rd54+39976];
	ld.global.v2.u32 	{%r747, %r748}, [%rd54+39984];
	ld.global.v2.u32 	{%r749, %r750}, [%rd54+39992];
	ld.global.v2.u32 	{%r751, %r752}, [%rd54+40000];
	ld.global.v2.u32 	{%r753, %r754}, [%rd54+40008];
	ld.global.v2.u32 	{%r755, %r756}, [%rd54+40016];
	.pragma "used_bytes_mask 247";
	ld.global.v2.u32 	{%r757, %r758}, [%rd54+40024];
	ld.global.v2.u32 	{%r759, %r760}, [%rd54+40032];
	st.global.v2.u32 	[%rd55+39936], {%r735, %r736};
	st.global.v2.u32 	[%rd55+39944], {%r737, %r738};
	st.global.v2.u32 	[%rd55+39952], {%r739, %r740};
	st.global.v2.u32 	[%rd55+39960], {%r741, %r742};
	st.global.v2.u32 	[%rd55+39968], {%r743, %r744};
	st.global.v2.u32 	[%rd55+39976], {%r745, %r746};
	st.global.v2.u32 	[%rd55+39984], {%r747, %r748};
	st.global.v2.u32 	[%rd55+39992], {%r749, %r750};
	st.global.v2.u32 	[%rd55+40000], {%r751, %r752};
	st.global.v2.u32 	[%rd55+40008], {%r753, %r754};
	st.global.v2.u32 	[%rd55+40016], {%r755, %r756};
	st.global.v2.u32 	[%rd55+40024], {%r757, %r758};
	st.global.v2.u32 	[%rd55+40032], {%r759, %r760};
	add.s32 	%r848, %r848, 4;
$L__BB17_52:
	setp.eq.s32 	%p33, %r18, 0;
	@%p33 bra 	$L__BB17_57;
	setp.eq.s32 	%p34, %r18, 1;
	@%p34 bra 	$L__BB17_55;
	shl.b32 	%r761, %r848, 7;
	add.s32 	%r762, %r761, %r4;
	mul.wide.s32 	%rd56, %r762, 104;
	add.s64 	%rd57, %rd7, %rd56;
	add.s64 	%rd58, %rd8, %rd56;
	ld.global.v2.u32 	{%r763, %r764}, [%rd57];
	ld.global.v2.u32 	{%r765, %r766}, [%rd57+8];
	ld.global.v2.u32 	{%r767, %r768}, [%rd57+16];
	ld.global.v2.u32 	{%r769, %r770}, [%rd57+24];
	ld.global.v2.u32 	{%r771, %r772}, [%rd57+32];
	ld.global.v2.u32 	{%r773, %r774}, [%rd57+40];
	ld.global.v2.u32 	{%r775, %r776}, [%rd57+48];
	ld.global.v2.u32 	{%r777, %r778}, [%rd57+56];
	ld.global.v2.u32 	{%r779, %r780}, [%rd57+64];
	ld.global.v2.u32 	{%r781, %r782}, [%rd57+72];
	ld.global.v2.u32 	{%r783, %r784}, [%rd57+80];
	.pragma "used_bytes_mask 247";
	ld.global.v2.u32 	{%r785, %r786}, [%rd57+88];
	ld.global.v2.u32 	{%r787, %r788}, [%rd57+96];
	st.global.v2.u32 	[%rd58], {%r763, %r764};
	st.global.v2.u32 	[%rd58+8], {%r765, %r766};
	st.global.v2.u32 	[%rd58+16], {%r767, %r768};
	st.global.v2.u32 	[%rd58+24], {%r769, %r770};
	st.global.v2.u32 	[%rd58+32], {%r771, %r772};
	st.global.v2.u32 	[%rd58+40], {%r773, %r774};
	st.global.v2.u32 	[%rd58+48], {%r775, %r776};
	st.global.v2.u32 	[%rd58+56], {%r777, %r778};
	st.global.v2.u32 	[%rd58+64], {%r779, %r780};
	st.global.v2.u32 	[%rd58+72], {%r781, %r782};
	st.global.v2.u32 	[%rd58+80], {%r783, %r784};
	st.global.v2.u32 	[%rd58+88], {%r785, %r786};
	st.global.v2.u32 	[%rd58+96], {%r787, %r788};
	ld.global.v2.u32 	{%r789, %r790}, [%rd57+13312];
	ld.global.v2.u32 	{%r791, %r792}, [%rd57+13320];
	ld.global.v2.u32 	{%r793, %r794}, [%rd57+13328];
	ld.global.v2.u32 	{%r795, %r796}, [%rd57+13336];
	ld.global.v2.u32 	{%r797, %r798}, [%rd57+13344];
	ld.global.v2.u32 	{%r799, %r800}, [%rd57+13352];
	ld.global.v2.u32 	{%r801, %r802}, [%rd57+13360];
	ld.global.v2.u32 	{%r803, %r804}, [%rd57+13368];
	ld.global.v2.u32 	{%r805, %r806}, [%rd57+13376];
	ld.global.v2.u32 	{%r807, %r808}, [%rd57+13384];
	ld.global.v2.u32 	{%r809, %r810}, [%rd57+13392];
	.pragma "used_bytes_mask 247";
	ld.global.v2.u32 	{%r811, %r812}, [%rd57+13400];
	ld.global.v2.u32 	{%r813, %r814}, [%rd57+13408];
	st.global.v2.u32 	[%rd58+13312], {%r789, %r790};
	st.global.v2.u32 	[%rd58+13320], {%r791, %r792};
	st.global.v2.u32 	[%rd58+13328], {%r793, %r794};
	st.global.v2.u32 	[%rd58+13336], {%r795, %r796};
	st.global.v2.u32 	[%rd58+13344], {%r797, %r798};
	st.global.v2.u32 	[%rd58+13352], {%r799, %r800};
	st.global.v2.u32 	[%rd58+13360], {%r801, %r802};
	st.global.v2.u32 	[%rd58+13368], {%r803, %r804};
	st.global.v2.u32 	[%rd58+13376], {%r805, %r806};
	st.global.v2.u32 	[%rd58+13384], {%r807, %r808};
	st.global.v2.u32 	[%rd58+13392], {%r809, %r810};
	st.global.v2.u32 	[%rd58+13400], {%r811, %r812};
	st.global.v2.u32 	[%rd58+13408], {%r813, %r814};
	add.s32 	%r848, %r848, 2;
$L__BB17_55:
	and.b32  	%r815, %r36, 1;
	setp.eq.b32 	%p35, %r815, 1;
	not.pred 	%p36, %p35;
	@%p36 bra 	$L__BB17_57;
	shl.b32 	%r816, %r848, 7;
	add.s32 	%r817, %r816, %r4;
	mul.wide.s32 	%rd59, %r817, 104;
	add.s64 	%rd60, %rd7, %rd59;
	add.s64 	%rd61, %rd8, %rd59;
	ld.global.v2.u32 	{%r818, %r819}, [%rd60];
	ld.global.v2.u32 	{%r820, %r821}, [%rd60+8];
	ld.global.v2.u32 	{%r822, %r823}, [%rd60+16];
	ld.global.v2.u32 	{%r824, %r825}, [%rd60+24];
	ld.global.v2.u32 	{%r826, %r827}, [%rd60+32];
	ld.global.v2.u32 	{%r828, %r829}, [%rd60+40];
	ld.global.v2.u32 	{%r830, %r831}, [%rd60+48];
	ld.global.v2.u32 	{%r832, %r833}, [%rd60+56];
	ld.global.v2.u32 	{%r834, %r835}, [%rd60+64];
	ld.global.v2.u32 	{%r836, %r837}, [%rd60+72];
	ld.global.v2.u32 	{%r838, %r839}, [%rd60+80];
	.pragma "used_bytes_mask 247";
	ld.global.v2.u32 	{%r840, %r841}, [%rd60+88];
	ld.global.v2.u32 	{%r842, %r843}, [%rd60+96];
	st.global.v2.u32 	[%rd61], {%r818, %r819};
	st.global.v2.u32 	[%rd61+8], {%r820, %r821};
	st.global.v2.u32 	[%rd61+16], {%r822, %r823};
	st.global.v2.u32 	[%rd61+24], {%r824, %r825};
	st.global.v2.u32 	[%rd61+32], {%r826, %r827};
	st.global.v2.u32 	[%rd61+40], {%r828, %r829};
	st.global.v2.u32 	[%rd61+48], {%r830, %r831};
	st.global.v2.u32 	[%rd61+56], {%r832, %r833};
	st.global.v2.u32 	[%rd61+64], {%r834, %r835};
	st.global.v2.u32 	[%rd61+72], {%r836, %r837};
	st.global.v2.u32 	[%rd61+80], {%r838, %r839};
	st.global.v2.u32 	[%rd61+88], {%r840, %r841};
	st.global.v2.u32 	[%rd61+96], {%r842, %r843};
$L__BB17_57:
	ret;

}


// ===== COMPILED SASS (sm_100) =====

	.target	sm_100

	.elftype	@"ET_EXEC"


//--------------------- .note.nv.tkinfo           --------------------------
	.section	.note.nv.tkinfo,"",@"SHT_NOTE"
	.sectionflags	@"SHF_NOTE_NV_TKINFO"
	.tkinfo
        /*0018*/ 	.word	0x00000002
        /*0030*/ 	.string	""
        /*0030*/ 	.string	"ptxas"
        /*0030*/ 	.string	"Cuda compilation tools, release 13.0, V13.0.88"
        /*0030*/ 	.string	"Build cuda_13.0.r13.0/compiler.36424714_0"
        /*0030*/ 	.string	"-arch sm_100 -m 64 "



//--------------------- .note.nv.cuinfo           --------------------------
	.section	.note.nv.cuinfo,"",@"SHT_NOTE"
	.sectionflags	@"SHF_NOTE_NV_CUINFO"
        /*0018*/ 	.short	0x0002
        /*001a*/ 	.short	0x0064
        /*001c*/ 	.short	0x0082
	.zero		2


//--------------------- .nv.info                  --------------------------
	.section	.nv.info,"",@"SHT_CUDA_INFO"
	.align	4


	//----- nvinfo : EIATTR_REGCOUNT
	.align		4
        /*0000*/ 	.byte	0x04, 0x2f
        /*0002*/ 	.short	(.L_44 - .L_43)
	.align		4
.L_43:
        /*0004*/ 	.word	index@(_ZN3cub18CUB_300001_SM_10006detail11EmptyKernelIvEEvv)
        /*0008*/ 	.word	0x00000004


	//----- nvinfo : EIATTR_FRAME_SIZE
	.align		4
.L_44:
        /*000c*/ 	.byte	0x04, 0x11
        /*000e*/ 	.short	(.L_46 - .L_45)
	.align		4
.L_45:
        /*0010*/ 	.word	index@(_ZN3cub18CUB_300001_SM_10006detail11EmptyKernelIvEEvv)
        /*0014*/ 	.word	0x00000000


	//----- nvinfo : EIATTR_REGCOUNT
	.align		4
.L_46:
        /*0018*/ 	.byte	0x04, 0x2f
        /*001a*/ 	.short	(.L_48 - .L_47)
	.align		4
.L_47:
        /*001c*/ 	.word	index@(_ZN3cub18CUB_300001_SM_10006detail8for_each13static_kernelINS2_12policy_hub_t12policy_500_tEmNS2_12op_wrapper_tImN6thrust24THRUST_300001_SM_1000_NS6detail23allocator_traits_detail24construct1_via_allocatorINS9_18no_throw_allocatorINS9_19temporary_allocatorI11AutomobilisNS8_8cuda_cub3tagEEEEEEENS8_7pointerISE_SG_NS8_11use_defaultESL_EEEEEEvT0_T1_)
        /*0020*/ 	.word	0x0000000a


	//----- nvinfo : EIATTR_FRAME_SIZE
	.align		4
.L_48:
        /*0024*/ 	.byte	0x04, 0x11
        /*0026*/ 	.short	(.L_50 - .L_49)
	.align		4
.L_49:
        /*0028*/ 	.word	index@(_ZN3cub18CUB_300001_SM_10006detail8for_each13static_kernelINS2_12policy_hub_t12policy_500_tEmNS2_12op_wrapper_tImN6thrust24THRUST_300001_SM_1000_NS6detail23allocator_traits_detail24construct1_via_allocatorINS9_18no_throw_allocatorINS9_19temporary_allocatorI11AutomobilisNS8_8cuda_cub3tagEEEEEEENS8_7pointerISE_SG_NS8_11use_defaultESL_EEEEEEvT0_T1_)
        /*002c*/ 	.word	0x00000000


	//----- nvinfo : EIATTR_REGCOUNT
	.align		4
.L_50:
        /*0030*/ 	.byte	0x04, 0x2f
        /*0032*/ 	.short	(.L_52 - .L_51)
	.align		4
.L_51:
        /*0034*/ 	.word	index@(_ZN3cub18CUB_300001_SM_10006detail8for_each13static_kernelINS2_12policy_hub_t12policy_500_tElNS2_12op_wrapper_tIlN6thrust24THRUST_300001_SM_1000_NS6detail23allocator_traits_detail5gozerENS8_7pointerI11AutomobilisNS8_8cuda_cub3tagENS8_11use_defaultESG_EEEEEEvT0_T1_)
        /*0038*/ 	.word	0x00000004


	//----- nvinfo : EIATTR_FRAME_SIZE
	.align		4
.L_52:
        /*003c*/ 	.byte	0x04, 0x11
        /*003e*/ 	.short	(.L_54 - .L_53)
	.align		4
.L_53:
        /*0040*/ 	.word	index@(_ZN3cub18CUB_300001_SM_10006detail8for_each13static_kernelINS2_12policy_hub_t12policy_500_tElNS2_12op_wrapper_tIlN6thrust24THRUST_300001_SM_1000_NS6detail23allocator_traits_detail5gozerENS8_7pointerI11AutomobilisNS8_8cuda_cub3tagENS8_11use_defaultESG_EEEEEEvT0_T1_)
        /*0044*/ 	.word	0x00000000


	//----- nvinfo : EIATTR_REGCOUNT
	.align		4
.L_54:
        /*0048*/ 	.byte	0x04, 0x2f
        /*004a*/ 	.short	(.L_56 - .L_55)
	.align		4
.L_55:
        /*004c*/ 	.word	index@(_ZN3cub18CUB_300001_SM_10006detail8for_each13static_kernelINS2_12policy_hub_t12policy_500_tElN6thrust24THRUST_300001_SM_1000_NS8cuda_cub20__uninitialized_copy7functorINS7_10device_ptrI11AutomobilisEENS7_7pointerISC_NS8_3tagENS7_11use_defaultESG_EEEEEEvT0_T1_)
        /*0050*/ 	.word	0x00000026


	//----- nvinfo : EIATTR_FRAME_SIZE
	.align		4
.L_56:
        /*0054*/ 	.byte	0x04, 0x11
        /*0056*/ 	.short	(.L_58 - .L_57)
	.align		4
.L_57:
        /*0058*/ 	.word	index@(_ZN3cub18CUB_300001_SM_10006detail8for_each13static_kernelINS2_12policy_hub_t12policy_500_tElN6thrust24THRUST_300001_SM_1000_NS8cuda_cub20__uninitialized_copy7functorINS7_10device_ptrI11AutomobilisEENS7_7pointerISC_NS8_3tagENS7_11use_defaultESG_EEEEEEvT0_T1_)
        /*005c*/ 	.word	0x00000000


	//----- nvinfo : EIATTR_REGCOUNT
	.align		4
.L_58:
        /*0060*/ 	.byte	0x04, 0x2f
        /*0062*/ 	.short	(.L_60 - .L_59)
	.align		4
.L_59:
        /*0064*/ 	.word	index@(_ZN3cub18CUB_300001_SM_10006detail8for_each13static_kernelINS2_12policy_hub_t12policy_500_tElN6thrust24THRUST_300001_SM_1000_NS8cuda_cub20__uninitialized_copy7functorINS7_7pointerI11AutomobilisNS8_3tagENS7_11use_defaultESE_EESF_EEEEvT0_T1_)
        /*0068*/ 	.word	0x00000026


	//----- nvinfo : EIATTR_FRAME_SIZE
	.align		4
.L_60:
        /*006c*/ 	.byte	0x04, 0x11
        /*006e*/ 	.short	(.L_62 - .L_61)
	.align		4
.L_61:
        /*0070*/ 	.word	index@(_ZN3cub18CUB_300001_SM_10006detail8for_each13static_kernelINS2_12policy_hub_t12policy_500_tElN6thrust24THRUST_300001_SM_1000_NS8cuda_cub20__uninitialized_copy7functorINS7_7pointerI11AutomobilisNS8_3tagENS7_11use_defaultESE_EESF_EEEEvT0_T1_)
        /*0074*/ 	.word	0x00000000


	//----- nvinfo : EIATTR_REGCOUNT
	.align		4
.L_62:
        /*0078*/ 	.byte	0x04, 0x2f
        /*007a*/ 	.short	(.L_64 - .L_63)
	.align		4
.L_63:
        /*007c*/ 	.word	index@(_ZN3cub18CUB_300001_SM_10006detail8for_each13static_kernelINS2_12policy_hub_t12policy_500_tElNS2_12op_wrapper_tIlN6thrust24THRUST_300001_SM_1000_NS6detail23allocator_traits_detail5gozerENS8_10device_ptrI11AutomobilisEEEEEEvT0_T1_)
        /*0080*/ 	.word	0x00000004


	//----- nvinfo : EIATTR_FRAME_SIZE
	.align		4
.L_64:
        /*0084*/ 	.byte	0x04, 0x11
        /*0086*/ 	.short	(.L_66 - .L_65)
	.align		4
.L_65:
        /*0088*/ 	.word	index@(_ZN3cub18CUB_300001_SM_10006detail8for_each13static_kernelINS2_12policy_hub_t12policy_500_tElNS2_12op_wrapper_tIlN6thrust24THRUST_300001_SM_1000_NS6detail23allocator_traits_detail5gozerENS8_10device_ptrI11AutomobilisEEEEEEvT0_T1_)
        /*008c*/ 	.word	0x00000000


	//----- nvinfo : EIATTR_REGCOUNT
	.align		4
.L_66:
        /*0090*/ 	.byte	0x04, 0x2f
        /*0092*/ 	.short	(.L_68 - .L_67)
	.align		4
.L_67:
        /*0094*/ 	.word	index@(_ZN3cub18CUB_300001_SM_10006detail8for_each13static_kernelINS2_12policy_hub_t12policy_500_tEmNS2_12op_wrapper_tImN6thrust24THRUST_300001_SM_1000_NS6detail23allocator_traits_detail24construct1_via_allocatorINS8_16device_allocatorI11AutomobilisEEEENS8_10device_ptrISD_EEEEEEvT0_T1_)
        /*0098*/ 	.word	0x0000000a


	//----- nvinfo : EIATTR_FRAME_SIZE
	.align		4
.L_68:
        /*009c*/ 	.byte	0x04, 0x11
        /*009e*/ 	.short	(.L_70 - .L_69)
	.align		4
.L_69:
        /*00a0*/ 	.word	index@(_ZN3cub18CUB_300001_SM_10006detail8for_each13static_kernelINS2_12policy_hub_t12policy_500_tEmNS2_12op_wrapper_tImN6thrust24THRUST_300001_SM_1000_NS6detail23allocator_traits_detail24construct1_via_allocatorINS8_16device_allocatorI11AutomobilisEEEENS8_10device_ptrISD_EEEEEEvT0_T1_)
        /*00a4*/ 	.word	0x00000000


	//----- nvinfo : EIATTR_REGCOUNT
	.align		4
.L_70:
        /*00a8*/ 	.byte	0x04, 0x2f
        /*00aa*/ 	.short	(.L_72 - .L_71)
	.align		4
.L_71:
        /*00ac*/ 	.word	index@(_ZN3cub18CUB_300001_SM_10006detail8for_each13static_kernelINS2_12policy_hub_t12policy_500_tElN6thrust24THRUST_300001_SM_1000_NS8cuda_cub20__uninitialized_copy7functorINS7_6detail15normal_iteratorINS7_10device_ptrIK11AutomobilisEEEENS7_7pointerISE_NS8_3tagENS7_11use_defaultESK_EEEEEEvT0_T1_)
        /*00b0*/ 	.word	0x00000026


	//----- nvinfo : EIATTR_FRAME_SIZE
	.align		4
.L_72:
        /*00b4*/ 	.byte	0x04, 0x11
        /*00b6*/ 	.short	(.L_74 - .L_73)
	.align		4
.L_73:
        /*00b8*/ 	.word	index@(_ZN3cub18CUB_300001_SM_10006detail8for_each13static_kernelINS2_12policy_hub_t12policy_500_tElN6thrust24THRUST_300001_SM_1000_NS8cuda_cub20__uninitialized_copy7functorINS7_6detail15normal_iteratorINS7_10device_ptrIK11AutomobilisEEEENS7_7pointerISE_NS8_3tagENS7_11use_defaultESK_EEEEEEvT0_T1_)
        /*00bc*/ 	.word	0x00000000


	//----- nvinfo : EIATTR_REGCOUNT
	.align		4
.L_74:
        /*00c0*/ 	.byte	0x04, 0x2f
        /*00c2*/ 	.short	(.L_76 - .L_75)
	.align		4
.L_75:
        /*00c4*/ 	.word	index@(_ZN3cub18CUB_300001_SM_10006detail9transform16transform_kernelINS2_10policy_hubILb1EN4cuda3std3__45tupleIJN6thrust24THRUST_300001_SM_1000_NS10device_ptrI11AutomobilisEEEEEE10policy1000EiNS7_10__identityEPSC_JSI_EEEvT0_iT1_T2_DpNS2_10kernel_argIT3_EE)
        /*00c8*/ 	.word	0x00000028


	//----- nvinfo : EIATTR_FRAME_SIZE
	.align		4
.L_76:
        /*00cc*/ 	.byte	0x04, 0x11
        /*00ce*/ 	.short	(.L_78 - .L_77)
	.align		4
.L_77:
        /*00d0*/ 	.word	index@(_ZN3cub18CUB_300001_SM_10006detail9transform16transform_kernelINS2_10policy_hubILb1EN4cuda3std3__45tupleIJN6thrust24THRUST_300001_SM_1000_NS10device_ptrI11AutomobilisEEEEEE10policy1000EiNS7_10__identityEPSC_JSI_EEEvT0_iT1_T2_DpNS2_10kernel_argIT3_EE)
        /*00d4*/ 	.word	0x00000000


	//----- nvinfo : EIATTR_REGCOUNT
	.align		4
.L_78:
        /*00d8*/ 	.byte	0x04, 0x2f
        /*00da*/ 	.short	(.L_80 - .L_79)
	.align		4
.L_79:
        /*00dc*/ 	.word	index@(_ZN3cub18CUB_300001_SM_10006detail9transform16transform_kernelINS2_10policy_hubILb1EN4cuda3std3__45tupleIJN6thrust24THRUST_300001_SM_1000_NS10device_ptrI11AutomobilisEEEEEE10policy1000ElNS7_10__identityEPSC_JSI_EEEvT0_iT1_T2_DpNS2_10kernel_argIT3_EE)
        /*00e0*/ 	.word	0x0000002e


	//----- nvinfo : EIATTR_FRAME_SIZE
	.align		4
.L_80:
        /*00e4*/ 	.byte	0x04, 0x11
        /*00e6*/ 	.short	(.L_82 - .L_81)
	.align		4
.L_81:
        /*00e8*/ 	.word	index@(_ZN3cub18CUB_300001_SM_10006detail9transform16transform_kernelINS2_10policy_hubILb1EN4cuda3std3__45tupleIJN6thrust24THRUST_300001_SM_1000_NS10device_ptrI11AutomobilisEEEEEE10policy1000ElNS7_10__identityEPSC_JSI_EEEvT0_iT1_T2_DpNS2_10kernel_argIT3_EE)
        /*00ec*/ 	.word	0x00000000


	//----- nvinfo : EIATTR_REGCOUNT
	.align		4
.L_82:
        /*00f0*/ 	.byte	0x04, 0x2f
        /*00f2*/ 	.short	(.L_84 - .L_83)
	.align		4
.L_83:
        /*00f4*/ 	.word	index@(_ZN3cub18CUB_300001_SM_10006detail9transform16transform_kernelINS2_10policy_hubILb1EN4cuda3std3__45tupleIJN6thrust24THRUST_300001_SM_1000_NS7pointerI11AutomobilisNSA_8cuda_cub3tagENSA_11use_defaultESF_EEEEEE10policy1000EiNS7_10__identityENSA_10device_ptrISC_EEJPSC_EEEvT0_iT1_T2_DpNS2_10kernel_argIT3_EE)
        /*00f8*/ 	.word	0x00000028


	//----- nvinfo : EIATTR_FRAME_SIZE
	.align		4
.L_84:
        /*00fc*/ 	.byte	0x04, 0x11
        /*00fe*/ 	.short	(.L_86 - .L_85)
	.align		4
.L_85:
        /*0100*/ 	.word	index@(_ZN3cub18CUB_300001_SM_10006detail9transform16transform_kernelINS2_10policy_hubILb1EN4cuda3std3__45tupleIJN6thrust24THRUST_300001_SM_1000_NS7pointerI11AutomobilisNSA_8cuda_cub3tagENSA_11use_defaultESF_EEEEEE10policy1000EiNS7_10__identityENSA_10device_ptrISC_EEJPSC_EEEvT0_iT1_T2_DpNS2_10kernel_argIT3_EE)
        /*0104*/ 	.word	0x00000000


	//----- nvinfo : EIATTR_REGCOUNT
	.align		4
.L_86:
        /*0108*/ 	.byte	0x04, 0x2f
        /*010a*/ 	.short	(.L_88 - .L_87)
	.align		4
.L_87:
        /*010c*/ 	.word	index@(_ZN3cub18CUB_300001_SM_10006detail9transform16transform_kernelINS2_10policy_hubILb1EN4cuda3std3__45tupleIJN6thrust24THRUST_300001_SM_1000_NS7pointerI11AutomobilisNSA_8cuda_cub3tagENSA_11use_defaultESF_EEEEEE10policy1000ElNS7_10__identityENSA_10device_ptrISC_EEJPSC_EEEvT0_iT1_T2_DpNS2_10kernel_argIT3_EE)
        /*0110*/ 	.word	0x0000002e


	//----- nvinfo : EIATTR_FRAME_SIZE
	.align		4
.L_88:
        /*0114*/ 	.byte	0x04, 0x11
        /*0116*/ 	.short	(.L_90 - .L_89)
	.align		4
.L_89:
        /*0118*/ 	.word	index@(_ZN3cub18CUB_300001_SM_10006detail9transform16transform_kernelINS2_10policy_hubILb1EN4cuda3std3__45tupleIJN6thrust24THRUST_300001_SM_1000_NS7pointerI11AutomobilisNSA_8cuda_cub3tagENSA_11use_defaultESF_EEEEEE10policy1000ElNS7_10__identityENSA_10device_ptrISC_EEJPSC_EEEvT0_iT1_T2_DpNS2_10kernel_argIT3_EE)
        /*011c*/ 	.word	0x00000000


	//----- nvinfo : EIATTR_REGCOUNT
	.align		4
.L_90:
        /*0120*/ 	.byte	0x04, 0x2f
        /*0122*/ 	.short	(.L_92 - .L_91)
	.align		4
.L_91:
        /*0124*/ 	.word	index@(_ZN3cub18CUB_300001_SM_10006detail9transform16transform_kernelINS2_10policy_hubILb1EN4cuda3std3__45tupleIJN6thrust24THRUST_300001_SM_1000_NS7pointerI11AutomobilisNSA_8cuda_cub3tagENSA_11use_defaultESF_EEEEEE10policy1000EiNS7_10__identityEPSC_JSL_EEEvT0_iT1_T2_DpNS2_10kernel_argIT3_EE)
        /*0128*/ 	.word	0x00000028


	//----- nvinfo : EIATTR_FRAME_SIZE
	.align		4
.L_92:
        /*012c*/ 	.byte	0x04, 0x11
        /*012e*/ 	.short	(.L_94 - .L_93)
	.align		4
.L_93:
        /*0130*/ 	.word	index@(_ZN3cub18CUB_300001_SM_10006detail9transform16transform_kernelINS2_10policy_hubILb1EN4cuda3std3__45tupleIJN6thrust24THRUST_300001_SM_1000_NS7pointerI11AutomobilisNSA_8cuda_cub3tagENSA_11use_defaultESF_EEEEEE10policy1000EiNS7_10__identityEPSC_JSL_EEEvT0_iT1_T2_DpNS2_10kernel_argIT3_EE)
        /*0134*/ 	.word	0x00000000


	//----- nvinfo : EIATTR_REGCOUNT
	.align		4
.L_94:
        /*0138*/ 	.byte	0x04, 0x2f
        /*013a*/ 	.short	(.L_96 - .L_95)
	.align		4
.L_95:
        /*013c*/ 	.word	index@(_ZN3cub18CUB_300001_SM_10006detail9transform16transform_kernelINS2_10policy_hubILb1EN4cuda3std3__45tupleIJN6thrust24THRUST_300001_SM_1000_NS7pointerI11AutomobilisNSA_8cuda_cub3tagENSA_11use_defaultESF_EEEEEE10policy1000ElNS7_10__identityEPSC_JSL_EEEvT0_iT1_T2_DpNS2_10kernel_argIT3_EE)
        /*0140*/ 	.word	0x0000002e


	//----- nvinfo : EIATTR_FRAME_SIZE
	.align		4
.L_96:
        /*0144*/ 	.byte	0x04, 0x11
        /*0146*/ 	.short	(.L_98 - .L_97)
	.align		4
.L_97:
        /*0148*/ 	.word	index@(_ZN3cub18CUB_300001_SM_10006detail9transform16transform_kernelINS2_10policy_hubILb1EN4cuda3std3__45tupleIJN6thrust24THRUST_300001_SM_1000_NS7pointerI11AutomobilisNSA_8cuda_cub3tagENSA_11use_defaultESF_EEEEEE10policy1000ElNS7_10__identityEPSC_JSL_EEEvT0_iT1_T2_DpNS2_10kernel_argIT3_EE)
        /*014c*/ 	.word	0x00000000


	//----- nvinfo : EIATTR_REGCOUNT
	.align		4
.L_98:
        /*0150*/ 	.byte	0x04, 0x2f
        /*0152*/ 	.short	(.L_100 - .L_99)
	.align		4
.L_99:
        /*0154*/ 	.word	index@(_ZN3cub18CUB_300001_SM_10006detail9transform16transform_kernelINS2_10policy_hubILb1EN4cuda3std3__45tupleIJPK11AutomobilisEEEE10policy1000EiNS7_10__identityEN6thrust24THRUST_300001_SM_1000_NS10device_ptrIS9_EEJSB_EEEvT0_iT1_T2_DpNS2_10kernel_argIT3_EE)
        /*0158*/ 	.word	0x00000028


	//----- nvinfo : EIATTR_FRAME_SIZE
	.align		4
.L_100:
        /*015c*/ 	.byte	0x04, 0x11
        /*015e*/ 	.short	(.L_102 - .L_101)
	.align		4
.L_101:
        /*0160*/ 	.word	index@(_ZN3cub18CUB_300001_SM_10006detail9transform16transform_kernelINS2_10policy_hubILb1EN4cuda3std3__45tupleIJPK11AutomobilisEEEE10policy1000EiNS7_10__identityEN6thrust24THRUST_300001_SM_1000_NS10device_ptrIS9_EEJSB_EEEvT0_iT1_T2_DpNS2_10kernel_argIT3_EE)
        /*0164*/ 	.word	0x00000000


	//----- nvinfo : EIATTR_REGCOUNT
	.align		4
.L_102:
        /*0168*/ 	.byte	0x04, 0x2f
        /*016a*/ 	.short	(.L_104 - .L_103)
	.align		4
.L_103:
        /*016c*/ 	.word	index@(_ZN3cub18CUB_300001_SM_10006detail9transform16transform_kernelINS2_10policy_hubILb1EN4cuda3std3__45tupleIJPK11AutomobilisEEEE10policy1000ElNS7_10__identityEN6thrust24THRUST_300001_SM_1000_NS10device_ptrIS9_EEJSB_EEEvT0_iT1_T2_DpNS2_10kernel_argIT3_EE)
        /*0170*/ 	.word	0x0000002e


	//----- nvinfo : EIATTR_FRAME_SIZE
	.align		4
.L_104:
        /*0174*/ 	.byte	0x04, 0x11
        /*0176*/ 	.short	(.L_106 - .L_105)
	.align		4
.L_105:
        /*0178*/ 	.word	index@(_ZN3cub18CUB_300001_SM_10006detail9transform16transform_kernelINS2_10policy_hubILb1EN4cuda3std3__45tupleIJPK11AutomobilisEEEE10policy1000ElNS7_10__identityEN6thrust24THRUST_300001_SM_1000_NS10device_ptrIS9_EEJSB_EEEvT0_iT1_T2_DpNS2_10kernel_argIT3_EE)
        /*017c*/ 	.word	0x00000000


	//----- nvinfo : EIATTR_REGCOUNT
	.align		4
.L_106:
        /*0180*/ 	.byte	0x04, 0x2f
        /*0182*/ 	.short	(.L_108 - .L_107)
	.align		4
.L_107:
        /*0184*/ 	.word	index@(_ZN3cub18CUB_300001_SM_10006detail9transform16transform_kernelINS2_10policy_hubILb1EN4cuda3std3__45tupleIJN6thrust24THRUST_300001_SM_1000_NS7pointerI11AutomobilisNSA_8cuda_cub3tagENSA_11use_defaultESF_EEEEEE10policy1000EiNS7_10__identityENSA_6detail15normal_iteratorINSA_10device_ptrISC_EEEEJPSC_EEEvT0_iT1_T2_DpNS2_10kernel_argIT3_EE)
        /*0188*/ 	.word	0x00000028


	//----- nvinfo : EIATTR_FRAME_SIZE
	.align		4
.L_108:
        /*018c*/ 	.byte	0x04, 0x11
        /*018e*/ 	.short	(.L_110 - .L_109)
	.align		4
.L_109:
        /*0190*/ 	.word	index@(_ZN3cub18CUB_300001_SM_10006detail9transform16transform_kernelINS2_10policy_hubILb1EN4cuda3std3__45tupleIJN6thrust24THRUST_300001_SM_1000_NS7pointerI11AutomobilisNSA_8cuda_cub3tagENSA_11use_defaultESF_EEEEEE10policy1000EiNS7_10__identityENSA_6detail15normal_iteratorINSA_10device_ptrISC_EEEEJPSC_EEEvT0_iT1_T2_DpNS2_10kernel_argIT3_EE)
        /*0194*/ 	.word	0x00000000


	//----- nvinfo : EIATTR_REGCOUNT
	.align		4
.L_110:
        /*0198*/ 	.byte	0x04, 0x2f
        /*019a*/ 	.short	(.L_112 - .L_111)
	.align		4
.L_111:
        /*019c*/ 	.word	index@(_ZN3cub18CUB_300001_SM_10006detail9transform16transform_kernelINS2_10policy_hubILb1EN4cuda3std3__45tupleIJN6thrust24THRUST_300001_SM_1000_NS7pointerI11AutomobilisNSA_8cuda_cub3tagENSA_11use_defaultESF_EEEEEE10policy1000ElNS7_10__identityENSA_6detail15normal_iteratorINSA_10device_ptrISC_EEEEJPSC_EEEvT0_iT1_T2_DpNS2_10kernel_argIT3_EE)
        /*01a0*/ 	.word	0x0000002e


	//----- nvinfo : EIATTR_FRAME_SIZE
	.align		4
.L_112:
        /*01a4*/ 	.byte	0x04, 0x11
        /*01a6*/ 	.short	(.L_114 - .L_113)
	.align		4
.L_113:
        /*01a8*/ 	.word	index@(_ZN3cub18CUB_300001_SM_10006detail9transform16transform_kernelINS2_10policy_hubILb1EN4cuda3std3__45tupleIJN6thrust24THRUST_300001_SM_1000_NS7pointerI11AutomobilisNSA_8cuda_cub3tagENSA_11use_defaultESF_EEEEEE10policy1000ElNS7_10__identityENSA_6detail15normal_iteratorINSA_10device_ptrISC_EEEEJPSC_EEEvT0_iT1_T2_DpNS2_10kernel_argIT3_EE)
        /*01ac*/ 	.word	0x00000000


	//----- nvinfo : EIATTR_MIN_STACK_SIZE
	.align		4
.L_114:
        /*01b0*/ 	.byte	0x04, 0x12
        /*01b2*/ 	.short	(.L_116 - .L_115)
	.align		4
.L_115:
        /*01b4*/ 	.word	index@(_ZN3cub18CUB_300001_SM_10006detail9transform16transform_kernelINS2_10policy_hubILb1EN4cuda3std3__45tupleIJN6thrust24THRUST_300001_SM_1000_NS7pointerI11AutomobilisNSA_8cuda_cub3tagENSA_11use_defaultESF_EEEEEE10policy1000ElNS7_10__identityENSA_6detail15normal_iteratorINSA_10device_ptrISC_EEEEJPSC_EEEvT0_iT1_T2_DpNS2_10kernel_argIT3_EE)
        /*01b8*/ 	.word	0x00000000


	//----- nvinfo : EIATTR_MIN_STACK_SIZE
	.align		4
.L_116:
        /*01bc*/ 	.byte	0x04, 0x12
        /*01be*/ 	.short	(.L_118 - .L_117)
	.align		4
.L_117:
        /*01c0*/ 	.word	index@(_ZN3cub18CUB_300001_SM_10006detail9transform16transform_kernelINS2_10policy_hubILb1EN4cuda3std3__45tupleIJN6thrust24THRUST_300001_SM_1000_NS7pointerI11AutomobilisNSA_8cuda_cub3tagENSA_11use_defaultESF_EEEEEE10policy1000EiNS7_10__identityENSA_6detail15normal_iteratorINSA_10device_ptrISC_EEEEJPSC_EEEvT0_iT1_T2_DpNS2_10kernel_argIT3_EE)
        /*01c4*/ 	.word	0x00000000


	//----- nvinfo : EIATTR_MIN_STACK_SIZE
	.align		4
.L_118:
        /*01c8*/ 	.byte	0x04, 0x12
        /*01ca*/ 	.short	(.L_120 - .L_119)
	.align		4
.L_119:
        /*01cc*/ 	.word	index@(_ZN3cub18CUB_300001_SM_10006detail9transform16transform_kernelINS2_10policy_hubILb1EN4cuda3std3__45tupleIJPK11AutomobilisEEEE10policy1000ElNS7_10__identityEN6thrust24THRUST_300001_SM_1000_NS10device_ptrIS9_EEJSB_EEEvT0_iT1_T2_DpNS2_10kernel_argIT3_EE)
        /*01d0*/ 	.word	0x00000000


	//----- nvinfo : EIATTR_MIN_STACK_SIZE
	.align		4
.L_120:
        /*01d4*/ 	.byte	0x04, 0x12
        /*01d6*/ 	.short	(.L_122 - .L_121)
	.align		4
.L_121:
        /*01d8*/ 	.word	index@(_ZN3cub18CUB_300001_SM_10006detail9transform16transform_kernelINS2_10policy_hubILb1EN4cuda3std3__45tupleIJPK11AutomobilisEEEE10policy1000EiNS7_10__identityEN6thrust24THRUST_300001_SM_1000_NS10device_ptrIS9_EEJSB_EEEvT0_iT1_T2_DpNS2_10kernel_argIT3_EE)
        /*01dc*/ 	.word	0x00000000


	//----- nvinfo : EIATTR_MIN_STACK_SIZE
	.align		4
.L_122:
        /*01e0*/ 	.byte	0x04, 0x12
        /*01e2*/ 	.short	(.L_124 - .L_123)
	.align		4
.L_123:
        /*01e4*/ 	.word	index@(_ZN3cub18CUB_300001_SM_10006detail9transform16transform_kernelINS2_10policy_hubILb1EN4cuda3std3__45tupleIJN6thrust24THRUST_300001_SM_1000_NS7pointerI11AutomobilisNSA_8cuda_cub3tagENSA_11use_defaultESF_EEEEEE10policy1000ElNS7_10__identityEPSC_JSL_EEEvT0_iT1_T2_DpNS2_10kernel_argIT3_EE)
        /*01e8*/ 	.word	0x00000000


	//----- nvinfo : EIATTR_MIN_STACK_SIZE
	.align		4
.L_124:
        /*01ec*/ 	.byte	0x04, 0x12
        /*01ee*/ 	.short	(.L_126 - .L_125)
	.align		4
.L_125:
        /*01f0*/ 	.word	index@(_ZN3cub18CUB_300001_SM_10006detail9transform16transform_kernelINS2_10policy_hubILb1EN4cuda3std3__45tupleIJN6thrust24THRUST_300001_SM_1000_NS7pointerI11AutomobilisNSA_8cuda_cub3tagENSA_11use_defaultESF_EEEEEE10policy1000EiNS7_10__identityEPSC_JSL_EEEvT0_iT1_T2_DpNS2_10kernel_argIT3_EE)
        /*01f4*/ 	.word	0x00000000


	//----- nvinfo : EIATTR_MIN_STACK_SIZE
	.align		4
.L_126:
        /*01f8*/ 	.byte	0x04, 0x12
        /*01fa*/ 	.short	(.L_128 - .L_127)
	.align		4
.L_127:
        /*01fc*/ 	.word	index@(_ZN3cub18CUB_300001_SM_10006detail9transform16transform_kernelINS2_10policy_hubILb1EN4cuda3std3__45tupleIJN6thrust24THRUST_300001_SM_1000_NS7pointerI11AutomobilisNSA_8cuda_cub3tagENSA_11use_defaultESF_EEEEEE10policy1000ElNS7_10__identityENSA_10device_ptrISC_EEJPSC_EEEvT0_iT1_T2_DpNS2_10kernel_argIT3_EE)
        /*0200*/ 	.word	0x00000000


	//----- nvinfo : EIATTR_MIN_STACK_SIZE
	.align		4
.L_128:
        /*0204*/ 	.byte	0x04, 0x12
        /*0206*/ 	.short	(.L_130 - .L_129)
	.align		4
.L_129:
        /*0208*/ 	.word	index@(_ZN3cub18CUB_300001_SM_10006detail9transform16transform_kernelINS2_10policy_hubILb1EN4cuda3std3__45tupleIJN6thrust24THRUST_300001_SM_1000_NS7pointerI11AutomobilisNSA_8cuda_cub3tagENSA_11use_defaultESF_EEEEEE10policy1000EiNS7_10__identityENSA_10device_ptrISC_EEJPSC_EEEvT0_iT1_T2_DpNS2_10kernel_argIT3_EE)
        /*020c*/ 	.word	0x00000000


	//----- nvinfo : EIATTR_MIN_STACK_SIZE
	.align		4
.L_130:
        /*0210*/ 	.byte	0x04, 0x12
        /*0212*/ 	.short	(.L_132 - .L_131)
	.align		4
.L_131:
        /*0214*/ 	.word	index@(_ZN3cub18CUB_300001_SM_10006detail9transform16transform_kernelINS2_10policy_hubILb1EN4cuda3std3__45tupleIJN6thrust24THRUST_300001_SM_1000_NS10device_ptrI11AutomobilisEEEEEE10policy1000ElNS7_10__identityEPSC_JSI_EEEvT0_iT1_T2_DpNS2_10kernel_argIT3_EE)
        /*0218*/ 	.word	0x00000000


	//----- nvinfo : EIATTR_MIN_STACK_SIZE
	.align		4
.L_132:
        /*021c*/ 	.byte	0x04, 0x12
        /*021e*/ 	.short	(.L_134 - .L_133)
	.align		4
.L_133:
        /*0220*/ 	.word	index@(_ZN3cub18CUB_300001_SM_10006detail9transform16transform_kernelINS2_10policy_hubILb1EN4cuda3std3__45tupleIJN6thrust24THRUST_300001_SM_1000_NS10device_ptrI11AutomobilisEEEEEE10policy1000EiNS7_10__identityEPSC_JSI_EEEvT0_iT1_T2_DpNS2_10kernel_argIT3_EE)
        /*0224*/ 	.word	0x00000000


	//----- nvinfo : EIATTR_MIN_STACK_SIZE
	.align		4
.L_134:
        /*0228*/ 	.byte	0x04, 0x12
        /*022a*/ 	.short	(.L_136 - .L_135)
	.align		4
.L_135:
        /*022c*/ 	.word	index@(_ZN3cub18CUB_300001_SM_10006detail8for_each13static_kernelINS2_12policy_hub_t12policy_500_tElN6thrust24THRUST_300001_SM_1000_NS8cuda_cub20__uninitialized_copy7functorINS7_6detail15normal_iteratorINS7_10device_ptrIK11AutomobilisEEEENS7_7pointerISE_NS8_3tagENS7_11use_defaultESK_EEEEEEvT0_T1_)
        /*0230*/ 	.word	0x00000000


	//----- nvinfo : EIATTR_MIN_STACK_SIZE
	.align		4
.L_136:
        /*0234*/ 	.byte	0x04, 0x12
        /*0236*/ 	.short	(.L_138 - .L_137)
	.align		4
.L_137:
        /*0238*/ 	.word	index@(_ZN3cub18CUB_300001_SM_10006detail8for_each13static_kernelINS2_12policy_hub_t12policy_500_tEmNS2_12op_wrapper_tImN6thrust24THRUST_300001_SM_1000_NS6detail23allocator_traits_detail24construct1_via_allocatorINS8_16device_allocatorI11AutomobilisEEEENS8_10device_ptrISD_EEEEEEvT0_T1_)
        /*023c*/ 	.word	0x00000000


	//----- nvinfo : EIATTR_MIN_STACK_SIZE
	.align		4
.L_138:
        /*0240*/ 	.byte	0x04, 0x12
        /*0242*/ 	.short	(.L_140 - .L_139)
	.align		4
.L_139:
        /*0244*/ 	.word	index@(_ZN3cub18CUB_300001_SM_10006detail8for_each13static_kernelINS2_12policy_hub_t12policy_500_tElNS2_12op_wrapper_tIlN6thrust24THRUST_300001_SM_1000_NS6detail23allocator_traits_detail5gozerENS8_10device_ptrI11AutomobilisEEEEEEvT0_T1_)
        /*0248*/ 	.word	0x00000000


	//----- nvinfo : EIATTR_MIN_STACK_SIZE
	.align		4
.L_140:
        /*024c*/ 	.byte	0x04, 0x12
        /*024e*/ 	.short	(.L_142 - .L_141)
	.align		4
.L_141:
        /*0250*/ 	.word	index@(_ZN3cub18CUB_300001_SM_10006detail8for_each13static_kernelINS2_12policy_hub_t12policy_500_tElN6thrust24THRUST_300001_SM_1000_NS8cuda_cub20__uninitialized_copy7functorINS7_7pointerI11AutomobilisNS8_3tagENS7_11use_defaultESE_EESF_EEEEvT0_T1_)
        /*0254*/ 	.word	0x00000000


	//----- nvinfo : EIATTR_MIN_STACK_SIZE
	.align		4
.L_142:
        /*0258*/ 	.byte	0x04, 0x12
        /*025a*/ 	.short	(.L_144 - .L_143)
	.align		4
.L_143:
        /*025c*/ 	.word	index@(_ZN3cub18CUB_300001_SM_10006detail8for_each13static_kernelINS2_12policy_hub_t12policy_500_tElN6thrust24THRUST_300001_SM_1000_NS8cuda_cub20__uninitialized_copy7functorINS7_10device_ptrI11AutomobilisEENS7_7pointerISC_NS8_3tagENS7_11use_defaultESG_EEEEEEvT0_T1_)
        /*0260*/ 	.word	0x00000000


	//----- nvinfo : EIATTR_MIN_STACK_SIZE
	.align		4
.L_144:
        /*0264*/ 	.byte	0x04, 0x12
        /*0266*/ 	.short	(.L_146 - .L_145)
	.align		4
.L_145:
        /*0268*/ 	.word	index@(_ZN3cub18CUB_300001_SM_10006detail8for_each13static_kernelINS2_12policy_hub_t12policy_500_tElNS2_12op_wrapper_tIlN6thrust24THRUST_300001_SM_1000_NS6detail23allocator_traits_detail5gozerENS8_7pointerI11AutomobilisNS8_8cuda_cub3tagENS8_11use_defaultESG_EEEEEEvT0_T1_)
        /*026c*/ 	.word	0x00000000


	//----- nvinfo : EIATTR_MIN_STACK_SIZE
	.align		4
.L_146:
        /*0270*/ 	.byte	0x04, 0x12
        /*0272*/ 	.short	(.L_148 - .L_147)
	.align		4
.L_147:
        /*0274*/ 	.word	index@(_ZN3cub18CUB_300001_SM_10006detail8for_each13static_kernelINS2_12policy_hub_t12policy_500_tEmNS2_12op_wrapper_tImN6thrust24THRUST_300001_SM_1000_NS6detail23allocator_traits_detail24construct1_via_allocatorINS9_18no_throw_allocatorINS9_19temporary_allocatorI11AutomobilisNS8_8cuda_cub3tagEEEEEEENS8_7pointerISE_SG_NS8_11use_defaultESL_EEEEEEvT0_T1_)
        /*0278*/ 	.word	0x00000000


	//----- nvinfo : EIATTR_MIN_STACK_SIZE
	.align		4
.L_148:
        /*027c*/ 	.byte	0x04, 0x12
        /*027e*/ 	.short	(.L_150 - .L_149)
	.align		4
.L_149:
        /*0280*/ 	.word	index@(_ZN3cub18CUB_300001_SM_10006detail11EmptyKernelIvEEvv)
        /*0284*/ 	.word	0x00000000
.L_150:


//--------------------- .nv.compat                --------------------------
	.section	.nv.compat,"",@"SHT_CUDA_COMPAT_INFO"
	.align	4
        /*0000*/ 	.byte	0x02, 0x09, 0x00, 0x00, 0x02, 0x02, 0x01, 0x00, 0x02, 0x05, 0x05, 0x00, 0x03, 0x07, 0x01, 0x01
        /*0010*/ 	.byte	0x02, 0x03, 0x00, 0x00, 0x02, 0x06, 0x01, 0x00, 0x04, 0x0b, 0x08, 0x00, 0x09, 0x00, 0x00, 0x00
        /*0020*/ 	.byte	0x00, 0x00, 0x00, 0x00


//--------------------- .nv.info._ZN3cub18CUB_300001_SM_10006detail9transform16transform_kernelINS2_10policy_hubILb1EN4cuda3std3__45tupleIJN6thrust24THRUST_300001_SM_1000_NS7pointerI11AutomobilisNSA_8cuda_cub3tagENSA_11use_defaultESF_EEEEEE10policy1000ElNS7_10__identityENSA_6detail15normal_iteratorINSA_10device_ptrISC_EEEEJPSC_EEEvT0_iT1_T2_DpNS2_10kernel_argIT3_EE --------------------------
	.section	.nv.info._ZN3cub18CUB_300001_SM_10006detail9transform16transform_kernelINS2_10policy_hubILb1EN4cuda3std3__45tupleIJN6thrust24THRUST_300001_SM_1000_NS7pointerI11AutomobilisNSA_8cuda_cub3tagENSA_11use_defaultESF_EEEEEE10policy1000ElNS7_10__identityENSA_6detail15normal_iteratorINSA_10device_ptrISC_EEEEJPSC_EEEvT0_iT1_T2_DpNS2_10kernel_argIT3_EE,"",@"SHT_CUDA_INFO"
	.sectionflags	@""
	.align	4


	//----- nvinfo : EIATTR_CUDA_API_VERSION
	.align		4
        /*0000*/ 	.byte	0x04, 0x37
        /*0002*/ 	.short	(.L_152 - .L_151)
.L_151:
        /*0004*/ 	.word	0x00000082


	//----- nvinfo : EIATTR_KPARAM_INFO
	.align		4
.L_152:
        /*0008*/ 	.byte	0x04, 0x17
        /*000a*/ 	.short	(.L_154 - .L_153)
.L_153:
        /*000c*/ 	.word	0x00000000
        /*0010*/ 	.short	0x0004
        /*0012*/ 	.short	0x0018
        /*0014*/ 	.byte	0x00, 0xf0, 0x41, 0x00


	//----- nvinfo : EIATTR_KPARAM_INFO
	.align		4
.L_154:
        /*0018*/ 	.byte	0x04, 0x17
        /*001a*/ 	.short	(.L_156 - .L_155)
.L_155:
        /*001c*/ 	.word	0x00000000
        /*0020*/ 	.short	0x0003
        /*0022*/ 	.short	0x0010
        /*0024*/ 	.byte	0x00, 0xf0, 0x21, 0x00


	//----- nvinfo : EIATTR_KPARAM_INFO
	.align		4
.L_156:
        /*0028*/ 	.byte	0x04, 0x17
        /*002a*/ 	.short	(.L_158 - .L_157)
.L_157:
        /*002c*/ 	.word	0x00000000
        /*0030*/ 	.short	0x0002
        /*0032*/ 	.short	0x000c
        /*0034*/ 	.byte	0x00, 0xf0, 0x05, 0x00


	//----- nvinfo : EIATTR_KPARAM_INFO
	.align		4
.L_158:
        /*0038*/ 	.byte	0x04, 0x17
        /*003a*/ 	.short	(.L_160 - .L_159)
.L_159:
        /*003c*/ 	.word	0x00000000
        /*0040*/ 	.short	0x0001
        /*0042*/ 	.short	0x0008
        /*0044*/ 	.byte	0x00, 0xf0, 0x11, 0x00


	//----- nvinfo : EIATTR_KPARAM_INFO
	.align		4
.L_160:
        /*0048*/ 	.byte	0x04, 0x17
        /*004a*/ 	.short	(.L_162 - .L_161)
.L_161:
        /*004c*/ 	.word	0x00000000
        /*0050*/ 	.short	0x0000
        /*0052*/ 	.short	0x0000
        /*0054*/ 	.byte	0x00, 0xf0, 0x21, 0x00


	//----- nvinfo : EIATTR_SPARSE_MMA_MASK
	.align		4
.L_162:
        /*0058*/ 	.byte	0x03, 0x50
        /*005a*/ 	.short	0x0000


	//----- nvinfo : EIATTR_MAXREG_COUNT
	.align		4
        /*005c*/ 	.byte	0x03, 0x1b
        /*005e*/ 	.short	0x00ff


	//----- nvinfo : EIATTR_MERCURY_ISA_VERSION
	.align		4
        /*0060*/ 	.byte	0x03, 0x5f
        /*0062*/ 	.short	0x0101


	//----- nvinfo : EIATTR_UNUSED_LOAD_BYTE_OFFSET
	.align		4
        /*0064*/ 	.byte	0x04, 0x44
        /*0066*/ 	.short	(.L_164 - .L_163)


	//   ....[0]....
.L_163:
        /*0068*/ 	.word	0x00000410
        /*006c*/ 	.word	0x000000f7


	//   ....[1]....
        /*0070*/ 	.word	0x00000720
        /*0074*/ 	.word	0x000000f7


	//   ....[2]....
        /*0078*/ 	.word	0x00000900
        /*007c*/ 	.word	0x000000f7


	//   ....[3]....
        /*0080*/ 	.word	0x00000ad0
        /*0084*/ 	.word	0x000000f7


	//   ....[4]....
        /*0088*/ 	.word	0x00000ca0
        /*008c*/ 	.word	0x000000f7


	//   ....[5]....
        /*0090*/ 	.word	0x00000e70
        /*0094*/ 	.word	0x000000f7


	//   ....[6]....
        /*0098*/ 	.word	0x00001040
        /*009c*/ 	.word	0x000000f7


	//   ....[7]....
        /*00a0*/ 	.word	0x00001210
        /*00a4*/ 	.word	0x000000f7


	//   ....[8]....
        /*00a8*/ 	.word	0x00001510
        /*00ac*/ 	.word	0x000000f7


	//   ....[9]....
        /*00b0*/ 	.word	0x00001740
        /*00b4*/ 	.word	0x000000f7


	//   ....[10]....
        /*00b8*/ 	.word	0x00001920
        /*00bc*/ 	.word	0x000000f7


	//   ....[11]....
        /*00c0*/ 	.word	0x00001af0
        /*00c4*/ 	.word	0x000000f7


	//   ....[12]....
        /*00c8*/ 	.word	0x00001cc0
        /*00cc*/ 	.word	0x000000f7


	//   ....[13]....
        /*00d0*/ 	.word	0x00001e90
        /*00d4*/ 	.word	0x000000f7


	//   ....[14]....
        /*00d8*/ 	.word	0x00002060
        /*00dc*/ 	.word	0x000000f7


	//   ....[15]....
        /*00e0*/ 	.word	0x00002230
        /*00e4*/ 	.word	0x000000f7


	//   ....[16]....
        /*00e8*/ 	.word	0x000024a0
        /*00ec*/ 	.word	0x000000f7


	//   ....[17]....
        /*00f0*/ 	.word	0x000026b0
        /*00f4*/ 	.word	0x000000f7


	//   ....[18]....
        /*00f8*/ 	.word	0x000028e0
        /*00fc*/ 	.word	0x000000f7


	//   ....[19]....
        /*0100*/ 	.word	0x00002ad0
        /*0104*/ 	.word	0x000000f7


	//   ....[20]....
        /*0108*/ 	.word	0x00002d50
        /*010c*/ 	.word	0x000000f7


	//   ....[21]....
        /*0110*/ 	.word	0x00002f40
        /*0114*/ 	.word	0x000000f7


	//   ....[22]....
        /*0118*/ 	.word	0x00003180
        /*011c*/ 	.word	0x000000f7


	//   ....[23]....
        /*0120*/ 	.word	0x000033f0
        /*0124*/ 	.word	0x000000f7


	//   ....[24]....
        /*0128*/ 	.word	0x000035c0
        /*012c*/ 	.word	0x000000f7


	//   ....[25]....
        /*0130*/ 	.word	0x00003770
        /*0134*/ 	.word	0x000000f7


	//   ....[26]....
        /*0138*/ 	.word	0x00003910
        /*013c*/ 	.word	0x000000f7


	//   ....[27]....
        /*0140*/ 	.word	0x00003ab0
        /*0144*/ 	.word	0x000000f7


	//   ....[28]....
        /*0148*/ 	.word	0x00003c50
        /*014c*/ 	.word	0x000000f7


	//   ....[29]....
        /*0150*/ 	.word	0x00003df0
        /*0154*/ 	.word	0x000000f7


	//   ....[30]....
        /*0158*/ 	.word	0x00003f90
        /*015c*/ 	.word	0x000000f7


	//   ....[31]....
        /*0160*/ 	.word	0x000041d0
        /*0164*/ 	.word	0x000000f7


	//   ....[32]....
        /*0168*/ 	.word	0x00004380
        /*016c*/ 	.word	0x000000f7


	//   ....[33]....
        /*0170*/ 	.word	0x00004520
        /*0174*/ 	.word	0x000000f7


	//   ....[34]....
        /*0178*/ 	.word	0x000046c0
        /*017c*/ 	.word	0x000000f7


	//   ....[35]....
        /*0180*/ 	.word	0x000048e0
        /*0184*/ 	.word	0x000000f7


	//   ....[36]....
        /*0188*/ 	.word	0x00004a90
        /*018c*/ 	.word	0x000000f7


	//   ....[37]....
        /*0190*/ 	.word	0x00004c70
        /*0194*/ 	.word	0x000000f7


	//----- nvinfo : EIATTR_VRC_CTA_INIT_COUNT
	.align		4
.L_164:
        /*0198*/ 	.byte	0x02, 0x4a
	.zero		1
	.zero		1


	//----- nvinfo : EIATTR_EXIT_INSTR_OFFSETS
	.align		4
        /*019c*/ 	.byte	0x04, 0x1c
        /*019e*/ 	.short	(.L_166 - .L_165)


	//   ....[0]....
.L_165:
        /*01a0*/ 	.word	0x000002d0


	//   ....[1]....
        /*01a4*/ 	.word	0x00002350


	//   ....[2]....
        /*01a8*/ 	.word	0x00002c00


	//   ....[3]....
        /*01ac*/ 	.word	0x00003080


	//   ....[4]....
        /*01b0*/ 	.word	0x000030b0


	//   ....[5]....
        /*01b4*/ 	.word	0x00003280


	//   ....[6]....
        /*01b8*/ 	.word	0x000032a0


	//   ....[7]....
        /*01bc*/ 	.word	0x000040b0


	//   ....[8]....
        /*01c0*/ 	.word	0x000047c0


	//   ....[9]....
        /*01c4*/ 	.word	0x00004b90


	//   ....[10]....
        /*01c8*/ 	.word	0x00004d70


	//----- nvinfo : EIATTR_MAX_THREADS
	.align		4
.L_166:
        /*01cc*/ 	.byte	0x04, 0x05
        /*01ce*/ 	.short	(.L_168 - .L_167)
.L_167:
        /*01d0*/ 	.word	0x00000080
        /*01d4*/ 	.word	0x00000001
        /*01d8*/ 	.word	0x00000001


	//----- nvinfo : EIATTR_CRS_STACK_SIZE
	.align		4
.L_168:
        /*01dc*/ 	.byte	0x04, 0x1e
        /*01de*/ 	.short	(.L_170 - .L_169)
.L_169:
        /*01e0*/ 	.word	0x00000000


	//----- nvinfo : EIATTR_CBANK_PARAM_SIZE
	.align		4
.L_170:
        /*01e4*/ 	.byte	0x03, 0x19
        /*01e6*/ 	.short	0x0028


	//----- nvinfo : EIATTR_PARAM_CBANK
	.align		4
        /*01e8*/ 	.byte	0x04, 0x0a
        /*01ea*/ 	.short	(.L_172 - .L_171)
	.align		4
.L_171:
        /*01ec*/ 	.word	index@(.nv.constant0._ZN3cub18CUB_300001_SM_10006detail9transform16transform_kernelINS2_10policy_hubILb1EN4cuda3std3__45tupleIJN6thrust24THRUST_300001_SM_1000_NS7pointerI11AutomobilisNSA_8cuda_cub3tagENSA_11use_defaultESF_EEEEEE10policy1000ElNS7_10__identityENSA_6detail15normal_iteratorINSA_10device_ptrISC_EEEEJPSC_EEEvT0_iT1_T2_DpNS2_10kernel_argIT3_EE)
        /*01f0*/ 	.short	0x0380
        /*01f2*/ 	.short	0x0028


	//----- nvinfo : EIATTR_SW_WAR
	.align		4
.L_172:
        /*01f4*/ 	.byte	0x04, 0x36
        /*01f6*/ 	.short	(.L_174 - .L_173)
.L_173:
        /*01f8*/ 	.word	0x00000008
.L_174:


//--------------------- .nv.info._ZN3cub18CUB_300001_SM_10006detail9transform16transform_kernelINS2_10policy_hubILb1EN4cuda3std3__45tupleIJN6thrust24THRUST_300001_SM_1000_NS7pointerI11AutomobilisNSA_8cuda_cub3tagENSA_11use_defaultESF_EEEEEE10policy1000EiNS7_10__identityENSA_6detail15normal_iteratorINSA_10device_ptrISC_EEEEJPSC_EEEvT0_iT1_T2_DpNS2_10kernel_argIT3_EE --------------------------
	.section	.nv.info._ZN3cub18CUB_300001_SM_10006detail9transform16transform_kernelINS2_10policy_hubILb1EN4cuda3std3__45tupleIJN6thrust24THRUST_300001_SM_1000_NS7pointerI11AutomobilisNSA_8cuda_cub3tagENSA_11use_defaultESF_EEEEEE10policy1000EiNS7_10__identityENSA_6detail15normal_iteratorINSA_10device_ptrISC_EEEEJPSC_EEEvT0_iT1_T2_DpNS2_10kernel_argIT3_EE,"",@"SHT_CUDA_INFO"
	.sectionflags	@""
	.align	4


	//----- nvinfo : EIATTR_CUDA_API_VERSION
	.align		4
        /*0000*/ 	.byte	0x04, 0x37
        /*0002*/ 	.short	(.L_176 - .L_175)
.L_175:
        /*0004*/ 	.word	0x00000082


	//----- nvinfo : EIATTR_KPARAM_INFO
	.align		4
.L_176:
        /*0008*/ 	.byte	0x04, 0x17
        /*000a*/ 	.short	(.L_178 - .L_177)
.L_177:
        /*000c*/ 	.word	0x00000000
        /*0010*/ 	.short	0x0004
        /*0012*/ 	.short	0x0018
        /*0014*/ 	.byte	0x00, 0xf0, 0x41, 0x00


	//----- nvinfo : EIATTR_KPARAM_INFO
	.align		4
.L_178:
        /*0018*/ 	.byte	0x04, 0x17
        /*001a*/ 	.short	(.L_180 - .L_179)
.L_179:
        /*001c*/ 	.word	0x00000000
        /*0020*/ 	.short	0x0003
        /*0022*/ 	.short	0x0010
        /*0024*/ 	.byte	0x00, 0xf0, 0x21, 0x00


	//----- nvinfo : EIATTR_KPARAM_INFO
	.align		4
.L_180:
        /*0028*/ 	.byte	0x04, 0x17
        /*002a*/ 	.short	(.L_182 - .L_181)
.L_181:
        /*002c*/ 	.word	0x00000000
        /*0030*/ 	.short	0x0002
        /*0032*/ 	.short	0x0008
        /*0034*/ 	.byte	0x00, 0xf0, 0x05, 0x00


	//----- nvinfo : EIATTR_KPARAM_INFO
	.align		4
.L_182:
        /*0038*/ 	.byte	0x04, 0x17
        /*003a*/ 	.short	(.L_184 - .L_183)
.L_183:
        /*003c*/ 	.word	0x00000000
        /*0040*/ 	.short	0x0001
        /*0042*/ 	.short	0x0004
        /*0044*/ 	.byte	0x00, 0xf0, 0x11, 0x00


	//----- nvinfo : EIATTR_KPARAM_INFO
	.align		4
.L_184:
        /*0048*/ 	.byte	0x04, 0x17
        /*004a*/ 	.short	(.L_186 - .L_185)
.L_185:
        /*004c*/ 	.word	0x00000000
        /*0050*/ 	.short	0x0000
        /*0052*/ 	.short	0x0000
        /*0054*/ 	.byte	0x00, 0xf0, 0x11, 0x00


	//----- nvinfo : EIATTR_SPARSE_MMA_MASK
	.align		4
.L_186:
        /*0058*/ 	.byte	0x03, 0x50
        /*005a*/ 	.short	0x0000


	//----- nvinfo : EIATTR_MAXREG_COUNT
	.align		4
        /*005c*/ 	.byte	0x03, 0x1b
        /*005e*/ 	.short	0x00ff


	//----- nvinfo : EIATTR_MERCURY_ISA_VERSION
	.align		4
        /*0060*/ 	.byte	0x03, 0x5f
        /*0062*/ 	.short	0x0101


	//----- nvinfo : EIATTR_UNUSED_LOAD_BYTE_OFFSET
	.align		4
        /*0064*/ 	.byte	0x04, 0x44
        /*0066*/ 	.short	(.L_188 - .L_187)


	//   ....[0]....
.L_187:
        /*0068*/ 	.word	0x00000380
        /*006c*/ 	.word	0x000000f7


	//   ....[1]....
        /*0070*/ 	.word	0x00000550
        /*0074*/ 	.word	0x000000f7


	//   ....[2]....
        /*0078*/ 	.word	0x00000700
        /*007c*/ 	.word	0x000000f7


	//   ....[3]....
        /*0080*/ 	.word	0x000008a0
        /*0084*/ 	.word	0x000000f7


	//   ....[4]....
        /*0088*/ 	.word	0x00000a40
        /*008c*/ 	.word	0x000000f7


	//   ....[5]....
        /*0090*/ 	.word	0x00000be0
        /*0094*/ 	.word	0x000000f7


	//   ....[6]....
        /*0098*/ 	.word	0x00000d80
        /*009c*/ 	.word	0x000000f7


	//   ....[7]....
        /*00a0*/ 	.word	0x00000f20
        /*00a4*/ 	.word	0x000000f7


	//   ....[8]....
        /*00a8*/ 	.word	0x00001180
        /*00ac*/ 	.word	0x000000f7


	//   ....[9]....
        /*00b0*/ 	.word	0x00001330
        /*00b4*/ 	.word	0x000000f7


	//   ....[10]....
        /*00b8*/ 	.word	0x000014d0
        /*00bc*/ 	.word	0x000000f7


	//   ....[11]....
        /*00c0*/ 	.word	0x00001670
        /*00c4*/ 	.word	0x000000f7


	//   ....[12]....
        /*00c8*/ 	.word	0x00001890
        /*00cc*/ 	.word	0x000000f7


	//   ....[13]....
        /*00d0*/ 	.word	0x00001a40
        /*00d4*/ 	.word	0x000000f7


	//   ....[14]....
        /*00d8*/ 	.word	0x00001c60
        /*00dc*/ 	.word	0x000000f7


	//   ....[15]....
        /*00e0*/ 	.word	0x00002040
        /*00e4*/ 	.word	0x000000f7


	//   ....[16]....
        /*00e8*/ 	.word	0x00002250
        /*00ec*/ 	.word	0x000000f7


	//   ....[17]....
        /*00f0*/ 	.word	0x00002420
        /*00f4*/ 	.word	0x000000f7


	//   ....[18]....
        /*00f8*/ 	.word	0x000025f0
        /*00fc*/ 	.word	0x000000f7


	//   ....[19]....
        /*0100*/ 	.word	0x000027c0
        /*0104*/ 	.word	0x000000f7


	//   ....[20]....
        /*0108*/ 	.word	0x00002990
        /*010c*/ 	.word	0x000000f7


	//   ....[21]....
        /*0110*/ 	.word	0x00002b60
        /*0114*/ 	.word	0x000000f7


	//   ....[22]....
        /*0118*/ 	.word	0x00002d30
        /*011c*/ 	.word	0x000000f7


	//   ....[23]....
        /*0120*/ 	.word	0x00002fb0
        /*0124*/ 	.word	0x000000f7


	//   ....[24]....
        /*0128*/ 	.word	0x000031c0
        /*012c*/ 	.word	0x000000f7


	//   ....[25]....
        /*0130*/ 	.word	0x00003400
        /*0134*/ 	.word	0x000000f7


	//   ....[26]....
        /*0138*/ 	.word	0x000035f0
        /*013c*/ 	.word	0x000000f7


	//   ....[27]....
        /*0140*/ 	.word	0x00003880
        /*0144*/ 	.word	0x000000f7


	//   ....[28]....
        /*0148*/ 	.word	0x00003a70
        /*014c*/ 	.word	0x000000f7


	//   ....[29]....
        /*0150*/ 	.word	0x00003cc0
        /*0154*/ 	.word	0x000000f7


	//----- nvinfo : EIATTR_VRC_CTA_INIT_COUNT
	.align		4
.L_188:
        /*0158*/ 	.byte	0x02, 0x4a
	.zero		1
	.zero		1


	//----- nvinfo : EIATTR_EXIT_INSTR_OFFSETS
	.align		4
        /*015c*/ 	.byte	0x04, 0x1c
        /*015e*/ 	.short	(.L_190 - .L_189)


	//   ....[0]....
.L_189:
        /*0160*/ 	.word	0x00000230


	//   ....[1]....
        /*0164*/ 	.word	0x00001050


	//   ....[2]....
        /*0168*/ 	.word	0x00001780


	//   ....[3]....
        /*016c*/ 	.word	0x00001b70


	//   ....[4]....
        /*0170*/ 	.word	0x00001d60


	//   ....[5]....
        /*0174*/ 	.word	0x00001d90


	//   ....[6]....
        /*0178*/ 	.word	0x00002e50


	//   ....[7]....
        /*017c*/ 	.word	0x00003710


	//   ....[8]....
        /*0180*/ 	.word	0x00003bb0


	//   ....[9]....
        /*0184*/ 	.word	0x00003bf0


	//   ....[10]....
        /*0188*/ 	.word	0x00003dc0


	//----- nvinfo : EIATTR_MAX_THREADS
	.align		4
.L_190:
        /*018c*/ 	.byte	0x04, 0x05
        /*018e*/ 	.short	(.L_192 - .L_191)
.L_191:
        /*0190*/ 	.word	0x00000080
        /*0194*/ 	.word	0x00000001
        /*0198*/ 	.word	0x00000001


	//----- nvinfo : EIATTR_CRS_STACK_SIZE
	.align		4
.L_192:
        /*019c*/ 	.byte	0x04, 0x1e
        /*019e*/ 	.short	(.L_194 - .L_193)
.L_193:
        /*01a0*/ 	.word	0x00000000


	//----- nvinfo : EIATTR_CBANK_PARAM_SIZE
	.align		4
.L_194:
        /*01a4*/ 	.byte	0x03, 0x19
        /*01a6*/ 	.short	0x0028


	//----- nvinfo : EIATTR_PARAM_CBANK
	.align		4
        /*01a8*/ 	.byte	0x04, 0x0a
        /*01aa*/ 	.short	(.L_196 - .L_195)
	.align		4
.L_195:
        /*01ac*/ 	.word	index@(.nv.constant0._ZN3cub18CUB_300001_SM_10006detail9transform16transform_kernelINS2_10policy_hubILb1EN4cuda3std3__45tupleIJN6thrust24THRUST_300001_SM_1000_NS7pointerI11AutomobilisNSA_8cuda_cub3tagENSA_11use_defaultESF_EEEEEE10policy1000EiNS7_10__identityENSA_6detail15normal_iteratorINSA_10device_ptrISC_EEEEJPSC_EEEvT0_iT1_T2_DpNS2_10kernel_argIT3_EE)
        /*01b0*/ 	.short	0x0380
        /*01b2*/ 	.short	0x0028


	//----- nvinfo : EIATTR_SW_WAR
	.align		4
.L_196:
        /*01b4*/ 	.byte	0x04, 0x36
        /*01b6*/ 	.short	(.L_198 - .L_197)
.L_197:
        /*01b8*/ 	.word	0x00000008
.L_198:


//--------------------- .nv.info._ZN3cub18CUB_300001_SM_10006detail9transform16transform_kernelINS2_10policy_hubILb1EN4cuda3std3__45tupleIJPK11AutomobilisEEEE10policy1000ElNS7_10__identityEN6thrust24THRUST_300001_SM_1000_NS10device_ptrIS9_EEJSB_EEEvT0_iT1_T2_DpNS2_10kernel_argIT3_EE --------------------------
	.section	.nv.info._ZN3cub18CUB_300001_SM_10006detail9transform16transform_kernelINS2_10policy_hubILb1EN4cuda3std3__45tupleIJPK11AutomobilisEEEE10policy1000ElNS7_10__identityEN6thrust24THRUST_300001_SM_1000_NS10device_ptrIS9_EEJSB_EEEvT0_iT1_T2_DpNS2_10kernel_argIT3_EE,"",@"SHT_CUDA_INFO"
	.sectionflags	@""
	.align	4


	//----- nvinfo : EIATTR_CUDA_API_VERSION
	.align		4
        /*0000*/ 	.byte	0x04, 0x37
        /*0002*/ 	.short	(.L_200 - .L_199)
.L_199:
        /*0004*/ 	.word	0x00000082


	//----- nvinfo : EIATTR_KPARAM_INFO
	.align		4
.L_200:
        /*0008*/ 	.byte	0x04, 0x17
        /*000a*/ 	.short	(.L_202 - .L_201)
.L_201:
        /*000c*/ 	.word	0x00000000
        /*0010*/ 	.short	0x0004
        /*0012*/ 	.short	0x0018
        /*0014*/ 	.byte	0x00, 0xf0, 0x41, 0x00


	//----- nvinfo : EIATTR_KPARAM_INFO
	.align		4
.L_202:
        /*0018*/ 	.byte	0x04, 0x17
        /*001a*/ 	.short	(.L_204 - .L_203)
.L_203:
        /*001c*/ 	.word	0x00000000
        /*0020*/ 	.short	0x0003
        /*0022*/ 	.short	0x0010
        /*0024*/ 	.byte	0x00, 0xf0, 0x21, 0x00


	//----- nvinfo : EIATTR_KPARAM_INFO
	.align		4
.L_204:
        /*0028*/ 	.byte	0x04, 0x17
        /*002a*/ 	.short	(.L_206 - .L_205)
.L_205:
        /*002c*/ 	.word	0x00000000
        /*0030*/ 	.short	0x0002
        /*0032*/ 	.short	0x000c
        /*0034*/ 	.byte	0x00, 0xf0, 0x05, 0x00


	//----- nvinfo : EIATTR_KPARAM_INFO
	.align		4
.L_206:
        /*0038*/ 	.byte	0x04, 0x17
        /*003a*/ 	.short	(.L_208 - .L_207)
.L_207:
        /*003c*/ 	.word	0x00000000
        /*0040*/ 	.short	0x0001
        /*0042*/ 	.short	0x0008
        /*0044*/ 	.byte	0x00, 0xf0, 0x11, 0x00


	//----- nvinfo : EIATTR_KPARAM_INFO
	.align		4
.L_208:
        /*0048*/ 	.byte	0x04, 0x17
        /*004a*/ 	.short	(.L_210 - .L_209)
.L_209:
        /*004c*/ 	.word	0x00000000
        /*0050*/ 	.short	0x0000
        /*0052*/ 	.short	0x0000
        /*0054*/ 	.byte	0x00, 0xf0, 0x21, 0x00


	//----- nvinfo : EIATTR_SPARSE_MMA_MASK
	.align		4
.L_210:
        /*0058*/ 	.byte	0x03, 0x50
        /*005a*/ 	.short	0x0000


	//----- nvinfo : EIATTR_MAXREG_COUNT
	.align		4
        /*005c*/ 	.byte	0x03, 0x1b
        /*005e*/ 	.short	0x00ff


	//----- nvinfo : EIATTR_MERCURY_ISA_VERSION
	.align		4
        /*0060*/ 	.byte	0x03, 0x5f
        /*0062*/ 	.short	0x0101


	//----- nvinfo : EIATTR_UNUSED_LOAD_BYTE_OFFSET
	.align		4
        /*0064*/ 	.byte	0x04, 0x44
        /*0066*/ 	.short	(.L_212 - .L_211)


	//   ....[0]....
.L_211:
        /*0068*/ 	.word	0x00000410
        /*006c*/ 	.word	0x000000f7


	//   ....[1]....
        /*0070*/ 	.word	0x00000720
        /*0074*/ 	.word	0x000000f7


	//   ....[2]....
        /*0078*/ 	.word	0x00000900
        /*007c*/ 	.word	0x000000f7


	//   ....[3]....
        /*0080*/ 	.word	0x00000ad0
        /*0084*/ 	.word	0x000000f7


	//   ....[4]....
        /*0088*/ 	.word	0x00000ca0
        /*008c*/ 	.word	0x000000f7


	//   ....[5]....
        /*0090*/ 	.word	0x00000e70
        /*0094*/ 	.word	0x000000f7


	//   ....[6]....
        /*0098*/ 	.word	0x00001040
        /*009c*/ 	.word	0x000000f7


	//   ....[7]....
        /*00a0*/ 	.word	0x00001210
        /*00a4*/ 	.word	0x000000f7


	//   ....[8]....
        /*00a8*/ 	.word	0x00001510
        /*00ac*/ 	.word	0x000000f7


	//   ....[9]....
        /*00b0*/ 	.word	0x00001740
        /*00b4*/ 	.word	0x000000f7


	//   ....[10]....
        /*00b8*/ 	.word	0x00001920
        /*00bc*/ 	.word	0x000000f7


	//   ....[11]....
        /*00c0*/ 	.word	0x00001af0
        /*00c4*/ 	.word	0x000000f7


	//   ....[12]....
        /*00c8*/ 	.word	0x00001cc0
        /*00cc*/ 	.word	0x000000f7


	//   ....[13]....
        /*00d0*/ 	.word	0x00001e90
        /*00d4*/ 	.word	0x000000f7


	//   ....[14]....
        /*00d8*/ 	.word	0x00002060
        /*00dc*/ 	.word	0x000000f7


	//   ....[15]....
        /*00e0*/ 	.word	0x00002230
        /*00e4*/ 	.word	0x000000f7


	//   ....[16]....
        /*00e8*/ 	.word	0x000024a0
        /*00ec*/ 	.word	0x000000f7


	//   ....[17]....
        /*00f0*/ 	.word	0x000026b0
        /*00f4*/ 	.word	0x000000f7


	//   ....[18]....
        /*00f8*/ 	.word	0x000028e0
        /*00fc*/ 	.word	0x000000f7


	//   ....[19]....
        /*0100*/ 	.word	0x00002ad0
        /*0104*/ 	.word	0x000000f7


	//   ....[20]....
        /*0108*/ 	.word	0x00002d50
        /*010c*/ 	.word	0x000000f7


	//   ....[21]....
        /*0110*/ 	.word	0x00002f40
        /*0114*/ 	.word	0x000000f7


	//   ....[22]....
        /*0118*/ 	.word	0x00003180
        /*011c*/ 	.word	0x000000f7


	//   ....[23]....
        /*0120*/ 	.word	0x000033f0
        /*0124*/ 	.word	0x000000f7


	//   ....[24]....
        /*0128*/ 	.word	0x000035c0
        /*012c*/ 	.word	0x000000f7


	//   ....[25]....
        /*0130*/ 	.word	0x00003770
        /*0134*/ 	.word	0x000000f7


	//   ....[26]....
        /*0138*/ 	.word	0x00003910
        /*013c*/ 	.word	0x000000f7


	//   ....[27]....
        /*0140*/ 	.word	0x00003ab0
        /*0144*/ 	.word	0x000000f7


	//   ....[28]....
        /*0148*/ 	.word	0x00003c50
        /*014c*/ 	.word	0x000000f7


	//   ....[29]....
        /*0150*/ 	.word	0x00003df0
        /*0154*/ 	.word	0x000000f7


	//   ....[30]....
        /*0158*/ 	.word	0x00003f90
        /*015c*/ 	.word	0x000000f7


	//   ....[31]....
        /*0160*/ 	.word	0x000041d0
        /*0164*/ 	.word	0x000000f7


	//   ....[32]....
        /*0168*/ 	.word	0x00004380
        /*016c*/ 	.word	0x000000f7


	//   ....[33]....
        /*0170*/ 	.word	0x00004520
        /*0174*/ 	.word	0x000000f7


	//   ....[34]....
        /*0178*/ 	.word	0x000046c0
        /*017c*/ 	.word	0x000000f7


	//   ....[35]....
        /*0180*/ 	.word	0x000048e0
        /*0184*/ 	.word	0x000000f7


	//   ....[36]....
        /*0188*/ 	.word	0x00004a90
        /*018c*/ 	.word	0x000000f7


	//   ....[37]....
        /*0190*/ 	.word	0x00004c70
        /*0194*/ 	.word	0x000000f7


	//----- nvinfo : EIATTR_VRC_CTA_INIT_COUNT
	.align		4
.L_212:
        /*0198*/ 	.byte	0x02, 0x4a
	.zero		1
	.zero		1


	//----- nvinfo : EIATTR_EXIT_INSTR_OFFSETS
	.align		4
        /*019c*/ 	.byte	0x04, 0x1c
        /*019e*/ 	.short	(.L_214 - .L_213)


	//   ....[0]....
.L_213:
        /*01a0*/ 	.word	0x000002d0


	//   ....[1]....
        /*01a4*/ 	.word	0x00002350


	//   ....[2]....
        /*01a8*/ 	.word	0x00002c00


	//   ....[3]....
        /*01ac*/ 	.word	0x00003080


	//   ....[4]....
        /*01b0*/ 	.word	0x000030b0


	//   ....[5]....
        /*01b4*/ 	.word	0x00003280


	//   ....[6]....
        /*01b8*/ 	.word	0x000032a0


	//   ....[7]....
        /*01bc*/ 	.word	0x000040b0


	//   ....[8]....
        /*01c0*/ 	.word	0x000047c0


	//   ....[9]....
        /*01c4*/ 	.word	0x00004b90


	//   ....[10]....
        /*01c8*/ 	.word	0x00004d70


	//----- nvinfo : EIATTR_MAX_THREADS
	.align		4
.L_214:
        /*01cc*/ 	.byte	0x04, 0x05
        /*01ce*/ 	.short	(.L_216 - .L_215)
.L_215:
        /*01d0*/ 	.word	0x00000080
        /*01d4*/ 	.word	0x00000001
        /*01d8*/ 	.word	0x00000001


	//----- nvinfo : EIATTR_CRS_STACK_SIZE
	.align		4
.L_216:
        /*01dc*/ 	.byte	0x04, 0x1e
        /*01de*/ 	.short	(.L_218 - .L_217)
.L_217:
        /*01e0*/ 	.word	0x00000000


	//----- nvinfo : EIATTR_CBANK_PARAM_SIZE
	.align		4
.L_218:
        /*01e4*/ 	.byte	0x03, 0x19
        /*01e6*/ 	.short	0x0028


	//----- nvinfo : EIATTR_PARAM_CBANK
	.align		4
        /*01e8*/ 	.byte	0x04, 0x0a
        /*01ea*/ 	.short	(.L_220 - .L_219)
	.align		4
.L_219:
        /*01ec*/ 	.word	index@(.nv.constant0._ZN3cub18CUB_300001_SM_10006detail9transform16transform_kernelINS2_10policy_hubILb1EN4cuda3std3__45tupleIJPK11AutomobilisEEEE10policy1000ElNS7_10__identityEN6thrust24THRUST_300001_SM_1000_NS10device_ptrIS9_EEJSB_EEEvT0_iT1_T2_DpNS2_10kernel_argIT3_EE)
        /*01f0*/ 	.short	0x0380
        /*01f2*/ 	.short	0x0028


	//----- nvinfo : EIATTR_SW_WAR
	.align		4
.L_220:
        /*01f4*/ 	.byte	0x04, 0x36
        /*01f6*/ 	.short	(.L_222 - .L_221)
.L_221:
        /*01f8*/ 	.word	0x00000008
.L_222:


//--------------------- .nv.info._ZN3cub18CUB_300001_SM_10006detail9transform16transform_kernelINS2_10policy_hubILb1EN4cuda3std3__45tupleIJPK11AutomobilisEEEE10policy1000EiNS7_10__identityEN6thrust24THRUST_300001_SM_1000_NS10device_ptrIS9_EEJSB_EEEvT0_iT1_T2_DpNS2_10kernel_argIT3_EE --------------------------
	.section	.nv.info._ZN3cub18CUB_300001_SM_10006detail9transform16transform_kernelINS2_10policy_hubILb1EN4cuda3std3__45tupleIJPK11AutomobilisEEEE10policy1000EiNS7_10__identityEN6thrust24THRUST_300001_SM_1000_NS10device_ptrIS9_EEJSB_EEEvT0_iT1_T2_DpNS2_10kernel_argIT3_EE,"",@"SHT_CUDA_INFO"
	.sectionflags	@""
	.align	4


	//----- nvinfo : EIATTR_CUDA_API_VERSION
	.align		4
        /*0000*/ 	.byte	0x04, 0x37
        /*0002*/ 	.short	(.L_224 - .L_223)
.L_223:
        /*0004*/ 	.word	0x00000082


	//----- nvinfo : EIATTR_KPARAM_INFO
	.align		4
.L_224:
        /*0008*/ 	.byte	0x04, 0x17
        /*000a*/ 	.short	(.L_226 - .L_225)
.L_225:
        /*000c*/ 	.word	0x00000000
        /*0010*/ 	.short	0x0004
        /*0012*/ 	.short	0x0018
        /*0014*/ 	.byte	0x00, 0xf0, 0x41, 0x00


	//----- nvinfo : EIATTR_KPARAM_INFO
	.align		4
.L_226:
        /*0018*/ 	.byte	0x04, 0x17
        /*001a*/ 	.short	(.L_228 - .L_227)
.L_227:
        /*001c*/ 	.word	0x00000000
        /*0020*/ 	.short	0x0003
        /*0022*/ 	.short	0x0010
        /*0024*/ 	.byte	0x00, 0xf0, 0x21, 0x00


	//----- nvinfo : EIATTR_KPARAM_INFO
	.align		4
.L_228:
        /*0028*/ 	.byte	0x04, 0x17
        /*002a*/ 	.short	(.L_230 - .L_229)
.L_229:
        /*002c*/ 	.word	0x00000000
        /*0030*/ 	.short	0x0002
        /*0032*/ 	.short	0x0008
        /*0034*/ 	.byte	0x00, 0xf0, 0x05, 0x00


	//----- nvinfo : EIATTR_KPARAM_INFO
	.align		4
.L_230:
        /*0038*/ 	.byte	0x04, 0x17
        /*003a*/ 	.short	(.L_232 - .L_231)
.L_231:
        /*003c*/ 	.word	0x00000000
        /*0040*/ 	.short	0x0001
        /*0042*/ 	.short	0x0004
        /*0044*/ 	.byte	0x00, 0xf0, 0x11, 0x00


	//----- nvinfo : EIATTR_KPARAM_INFO
	.align		4
.L_232:
        /*0048*/ 	.byte	0x04, 0x17
        /*004a*/ 	.short	(.L_234 - .L_233)
.L_233:
        /*004c*/ 	.word	0x00000000
        /*0050*/ 	.short	0x0000
        /*0052*/ 	.short	0x0000
        /*0054*/ 	.byte	0x00, 0xf0, 0x11, 0x00


	//----- nvinfo : EIATTR_SPARSE_MMA_MASK
	.align		4
.L_234:
        /*0058*/ 	.byte	0x03, 0x50
        /*005a*/ 	.short	0x0000


	//----- nvinfo : EIATTR_MAXREG_COUNT
	.align		4
        /*005c*/ 	.byte	0x03, 0x1b
        /*005e*/ 	.short	0x00ff


	//----- nvinfo : EIATTR_MERCURY_ISA_VERSION
	.align		4
        /*0060*/ 	.byte	0x03, 0x5f
        /*0062*/ 	.short	0x0101


	//----- nvinfo : EIATTR_UNUSED_LOAD_BYTE_OFFSET
	.align		4
        /*0064*/ 	.byte	0x04, 0x44
        /*0066*/ 	.short	(.L_236 - .L_235)


	//   ....[0]....
.L_235:
        /*0068*/ 	.word	0x00000380
        /*006c*/ 	.word	0x000000f7


	//   ....[1]....
        /*0070*/ 	.word	0x00000550
        /*0074*/ 	.word	0x000000f7


	//   ....[2]....
        /*0078*/ 	.word	0x00000700
        /*007c*/ 	.word	0x000000f7


	//   ....[3]....
        /*0080*/ 	.word	0x000008a0
        /*0084*/ 	.word	0x000000f7


	//   ....[4]....
        /*0088*/ 	.word	0x00000a40
        /*008c*/ 	.word	0x000000f7


	//   ....[5]....
        /*0090*/ 	.word	0x00000be0
        /*0094*/ 	.word	0x000000f7


	//   ....[6]....
        /*0098*/ 	.word	0x00000d80
        /*009c*/ 	.word	0x000000f7


	//   ....[7]....
        /*00a0*/ 	.word	0x00000f20
        /*00a4*/ 	.word	0x000000f7


	//   ....[8]....
        /*00a8*/ 	.word	0x00001180
        /*00ac*/ 	.word	0x000000f7


	//   ....[9]....
        /*00b0*/ 	.word	0x00001330
        /*00b4*/ 	.word	0x000000f7


	//   ....[10]....
        /*00b8*/ 	.word	0x000014d0
        /*00bc*/ 	.word	0x000000f7


	//   ....[11]....
        /*00c0*/ 	.word	0x00001670
        /*00c4*/ 	.word	0x000000f7


	//   ....[12]....
        /*00c8*/ 	.word	0x00001890
        /*00cc*/ 	.word	0x000000f7


	//   ....[13]....
        /*00d0*/ 	.word	0x00001a40
        /*00d4*/ 	.word	0x000000f7


	//   ....[14]....
        /*00d8*/ 	.word	0x00001c60
        /*00dc*/ 	.word	0x000000f7


	//   ....[15]....
        /*00e0*/ 	.word	0x00002040
        /*00e4*/ 	.word	0x000000f7


	//   ....[16]....
        /*00e8*/ 	.word	0x00002250
        /*00ec*/ 	.word	0x000000f7


	//   ....[17]....
        /*00f0*/ 	.word	0x00002420
        /*00f4*/ 	.word	0x000000f7


	//   ....[18]....
        /*00f8*/ 	.word	0x000025f0
        /*00fc*/ 	.word	0x000000f7


	//   ....[19]....
        /*0100*/ 	.word	0x000027c0
        /*0104*/ 	.word	0x000000f7


	//   ....[20]....
        /*0108*/ 	.word	0x00002990
        /*010c*/ 	.word	0x000000f7


	//   ....[21]....
        /*0110*/ 	.word	0x00002b60
        /*0114*/ 	.word	0x000000f7


	//   ....[22]....
        /*0118*/ 	.word	0x00002d30
        /*011c*/ 	.word	0x000000f7


	//   ....[23]....
        /*0120*/ 	.word	0x00002fb0
        /*0124*/ 	.word	0x000000f7


	//   ....[24]....
        /*0128*/ 	.word	0x000031c0
        /*012c*/ 	.word	0x000000f7


	//   ....[25]....
        /*0130*/ 	.word	0x00003400
        /*0134*/ 	.word	0x000000f7


	//   ....[26]....
        /*0138*/ 	.word	0x000035f0
        /*013c*/ 	.word	0x000000f7


	//   ....[27]....
        /*0140*/ 	.word	0x00003880
        /*0144*/ 	.word	0x000000f7


	//   ....[28]....
        /*0148*/ 	.word	0x00003a70
        /*014c*/ 	.word	0x000000f7


	//   ....[29]....
        /*0150*/ 	.word	0x00003cc0
        /*0154*/ 	.word	0x000000f7


	//----- nvinfo : EIATTR_VRC_CTA_INIT_COUNT
	.align		4
.L_236:
        /*0158*/ 	.byte	0x02, 0x4a
	.zero		1
	.zero		1


	//----- nvinfo : EIATTR_EXIT_INSTR_OFFSETS
	.align		4
        /*015c*/ 	.byte	0x04, 0x1c
        /*015e*/ 	.short	(.L_238 - .L_237)


	//   ....[0]....
.L_237:
        /*0160*/ 	.word	0x00000230


	//   ....[1]....
        /*0164*/ 	.word	0x00001050


	//   ....[2]....
        /*0168*/ 	.word	0x00001780


	//   ....[3]....
        /*016c*/ 	.word	0x00001b70


	//   ....[4]....
        /*0170*/ 	.word	0x00001d60


	//   ....[5]....
        /*0174*/ 	.word	0x00001d90


	//   ....[6]....
        /*0178*/ 	.word	0x00002e50


	//   ....[7]....
        /*017c*/ 	.word	0x00003710


	//   ....[8]....
        /*0180*/ 	.word	0x00003bb0


	//   ....[9]....
        /*0184*/ 	.word	0x00003bf0


	//   ....[10]....
        /*0188*/ 	.word	0x00003dc0


	//----- nvinfo : EIATTR_MAX_THREADS
	.align		4
.L_238:
        /*018c*/ 	.byte	0x04, 0x05
        /*018e*/ 	.short	(.L_240 - .L_239)
.L_239:
        /*0190*/ 	.word	0x00000080
        /*0194*/ 	.word	0x00000001
        /*0198*/ 	.word	0x00000001


	//----- nvinfo : EIATTR_CRS_STACK_SIZE
	.align		4
.L_240:
        /*019c*/ 	.byte	0x04, 0x1e
        /*019e*/ 	.short	(.L_242 - .L_241)
.L_241:
        /*01a0*/ 	.word	0x00000000


	//----- nvinfo : EIATTR_CBANK_PARAM_SIZE
	.align		4
.L_242:
        /*01a4*/ 	.byte	0x03, 0x19
        /*01a6*/ 	.short	0x0028


	//----- nvinfo : EIATTR_PARAM_CBANK
	.align		4
        /*01a8*/ 	.byte	0x04, 0x0a
        /*01aa*/ 	.short	(.L_244 - .L_243)
	.align		4
.L_243:
        /*01ac*/ 	.word	index@(.nv.constant0._ZN3cub18CUB_300001_SM_10006detail9transform16transform_kernelINS2_10policy_hubILb1EN4cuda3std3__45tupleIJPK11AutomobilisEEEE10policy1000EiNS7_10__identityEN6thrust24THRUST_300001_SM_1000_NS10device_ptrIS9_EEJSB_EEEvT0_iT1_T2_DpNS2_10kernel_argIT3_EE)
        /*01b0*/ 	.short	0x0380
        /*01b2*/ 	.short	0x0028


	//----- nvinfo : EIATTR_SW_WAR
	.align		4
.L_244:
        /*01b4*/ 	.byte	0x04, 0x36
        /*01b6*/ 	.short	(.L_246 - .L_245)
.L_245:
        /*01b8*/ 	.word	0x00000008
.L_246:


//--------------------- .nv.info._ZN3cub18CUB_300001_SM_10006detail9transform16transform_kernelINS2_10policy_hubILb1EN4cuda3std3__45tupleIJN6thrust24THRUST_300001_SM_1000_NS7pointerI11AutomobilisNSA_8cuda_cub3tagENSA_11use_defaultESF_EEEEEE10policy1000ElNS7_10__identityEPSC_JSL_EEEvT0_iT1_T2_DpNS2_10kernel_argIT3_EE --------------------------
	.section	.nv.info._ZN3cub18CUB_300001_SM_10006detail9transform16transform_kernelINS2_10policy_hubILb1EN4cuda3std3__45tupleIJN6thrust24THRUST_300001_SM_1000_NS7pointerI11AutomobilisNSA_8cuda_cub3tagENSA_11use_defaultESF_EEEEEE10policy1000ElNS7_10__identityEPSC_JSL_EEEvT0_iT1_T2_DpNS2_10kernel_argIT3_EE,"",@"SHT_CUDA_INFO"
	.sectionflags	@""
	.align	4


	//----- nvinfo : EIATTR_CUDA_API_VERSION
	.align		4
        /*0000*/ 	.byte	0x04, 0x37
        /*0002*/ 	.short	(.L_248 - .L_247)
.L_247:
        /*0004*/ 	.word	0x00000082


	//----- nvinfo : EIATTR_KPARAM_INFO
	.align		4
.L_248:
        /*0008*/ 	.byte	0x04, 0x17
        /*000a*/ 	.short	(.L_250 - .L_249)
.L_249:
        /*000c*/ 	.word	0x00000000
        /*0010*/ 	.short	0x0004
        /*0012*/ 	.short	0x0018
        /*0014*/ 	.byte	0x00, 0xf0, 0x41, 0x00


	//----- nvinfo : EIATTR_KPARAM_INFO
	.align		4
.L_250:
        /*0018*/ 	.byte	0x04, 0x17
        /*001a*/ 	.short	(.L_252 - .L_251)
.L_251:
        /*001c*/ 	.word	0x00000000
        /*0020*/ 	.short	0x0003
        /*0022*/ 	.short	0x0010
        /*0024*/ 	.byte	0x00, 0xf5, 0x21, 0x00


	//----- nvinfo : EIATTR_KPARAM_INFO
	.align		4
.L_252:
        /*0028*/ 	.byte	0x04, 0x17
        /*002a*/ 	.short	(.L_254 - .L_253)
.L_253:
        /*002c*/ 	.word	0x00000000
        /*0030*/ 	.short	0x0002
        /*0032*/ 	.short	0x000c
        /*0034*/ 	.byte	0x00, 0xf0, 0x05, 0x00


	//----- nvinfo : EIATTR_KPARAM_INFO
	.align		4
.L_254:
        /*0038*/ 	.byte	0x04, 0x17
        /*003a*/ 	.short	(.L_256 - .L_255)
.L_255:
        /*003c*/ 	.word	0x00000000
        /*0040*/ 	.short	0x0001
        /*0042*/ 	.short	0x0008
        /*0044*/ 	.byte	0x00, 0xf0, 0x11, 0x00


	//----- nvinfo : EIATTR_KPARAM_INFO
	.align		4
.L_256:
        /*0048*/ 	.byte	0x04, 0x17
        /*004a*/ 	.short	(.L_258 - .L_257)
.L_257:
        /*004c*/ 	.word	0x00000000
        /*0050*/ 	.short	0x0000
        /*0052*/ 	.short	0x0000
        /*0054*/ 	.byte	0x00, 0xf0, 0x21, 0x00


	//----- nvinfo : EIATTR_SPARSE_MMA_MASK
	.align		4
.L_258:
        /*0058*/ 	.byte	0x03, 0x50
        /*005a*/ 	.short	0x0000


	//----- nvinfo : EIATTR_MAXREG_COUNT
	.align		4
        /*005c*/ 	.byte	0x03, 0x1b
        /*005e*/ 	.short	0x00ff


	//----- nvinfo : EIATTR_MERCURY_ISA_VERSION
	.align		4
        /*0060*/ 	.byte	0x03, 0x5f
        /*0062*/ 	.short	0x0101


	//----- nvinfo : EIATTR_UNUSED_LOAD_BYTE_OFFSET
	.align		4
        /*0064*/ 	.byte	0x04, 0x44
        /*0066*/ 	.short	(.L_260 - .L_259)


	//   ....[0]....
.L_259:
        /*0068*/ 	.word	0x00000410
        /*006c*/ 	.word	0x000000f7


	//   ....[1]....
        /*0070*/ 	.word	0x00000720
        /*0074*/ 	.word	0x000000f7


	//   ....[2]....
        /*0078*/ 	.word	0x00000900
        /*007c*/ 	.word	0x000000f7


	//   ....[3]....
        /*0080*/ 	.word	0x00000ad0
        /*0084*/ 	.word	0x000000f7


	//   ....[4]....
        /*0088*/ 	.word	0x00000ca0
        /*008c*/ 	.word	0x000000f7


	//   ....[5]....
        /*0090*/ 	.word	0x00000e70
        /*0094*/ 	.word	0x000000f7


	//   ....[6]....
        /*0098*/ 	.word	0x00001040
        /*009c*/ 	.word	0x000000f7


	//   ....[7]....
        /*00a0*/ 	.word	0x00001210
        /*00a4*/ 	.word	0x000000f7


	//   ....[8]....
        /*00a8*/ 	.word	0x00001510
        /*00ac*/ 	.word	0x000000f7


	//   ....[9]....
        /*00b0*/ 	.word	0x00001740
        /*00b4*/ 	.word	0x000000f7


	//   ....[10]....
        /*00b8*/ 	.word	0x00001920
        /*00bc*/ 	.word	0x000000f7


	//   ....[11]....
        /*00c0*/ 	.word	0x00001af0
        /*00c4*/ 	.word	0x000000f7


	//   ....[12]....
        /*00c8*/ 	.word	0x00001cc0
        /*00cc*/ 	.word	0x000000f7


	//   ....[13]....
        /*00d0*/ 	.word	0x00001e90
        /*00d4*/ 	.word	0x000000f7


	//   ....[14]....
        /*00d8*/ 	.word	0x00002060
        /*00dc*/ 	.word	0x000000f7


	//   ....[15]....
        /*00e0*/ 	.word	0x00002230
        /*00e4*/ 	.word	0x000000f7


	//   ....[16]....
        /*00e8*/ 	.word	0x000024a0
        /*00ec*/ 	.word	0x000000f7


	//   ....[17]....
        /*00f0*/ 	.word	0x000026b0
        /*00f4*/ 	.word	0x000000f7


	//   ....[18]....
        /*00f8*/ 	.word	0x000028e0
        /*00fc*/ 	.word	0x000000f7


	//   ....[19]....
        /*0100*/ 	.word	0x00002ad0
        /*0104*/ 	.word	0x000000f7


	//   ....[20]....
        /*0108*/ 	.word	0x00002d50
        /*010c*/ 	.word	0x000000f7


	//   ....[21]....
        /*0110*/ 	.word	0x00002f40
        /*0114*/ 	.word	0x000000f7


	//   ....[22]....
        /*0118*/ 	.word	0x00003180
        /*011c*/ 	.word	0x000000f7


	//   ....[23]....
        /*0120*/ 	.word	0x000033f0
        /*0124*/ 	.word	0x000000f7


	//   ....[24]....
        /*0128*/ 	.word	0x000035c0
        /*012c*/ 	.word	0x000000f7


	//   ....[25]....
        /*0130*/ 	.word	0x00003770
        /*0134*/ 	.word	0x000000f7


	//   ....[26]....
        /*0138*/ 	.word	0x00003910
        /*013c*/ 	.word	0x000000f7


	//   ....[27]....
        /*0140*/ 	.word	0x00003ab0
        /*0144*/ 	.word	0x000000f7


	//   ....[28]....
        /*0148*/ 	.word	0x00003c50
        /*014c*/ 	.word	0x000000f7


	//   ....[29]....
        /*0150*/ 	.word	0x00003df0
        /*0154*/ 	.word	0x000000f7


	//   ....[30]....
        /*0158*/ 	.word	0x00003f90
        /*015c*/ 	.word	0x000000f7


	//   ....[31]....
        /*0160*/ 	.word	0x000041d0
        /*0164*/ 	.word	0x000000f7


	//   ....[32]....
        /*0168*/ 	.word	0x00004380
        /*016c*/ 	.word	0x000000f7


	//   ....[33]....
        /*0170*/ 	.word	0x00004520
        /*0174*/ 	.word	0x000000f7


	//   ....[34]....
        /*0178*/ 	.word	0x000046c0
        /*017c*/ 	.word	0x000000f7


	//   ....[35]....
        /*0180*/ 	.word	0x000048e0
        /*0184*/ 	.word	0x000000f7


	//   ....[36]....
        /*0188*/ 	.word	0x00004a90
        /*018c*/ 	.word	0x000000f7


	//   ....[37]....
        /*0190*/ 	.word	0x00004c70
        /*0194*/ 	.word	0x000000f7


	//----- nvinfo : EIATTR_VRC_CTA_INIT_COUNT
	.align		4
.L_260:
        /*0198*/ 	.byte	0x02, 0x4a
	.zero		1
	.zero		1


	//----- nvinfo : EIATTR_EXIT_INSTR_OFFSETS
	.align		4
        /*019c*/ 	.byte	0x04, 0x1c
        /*019e*/ 	.short	(.L_262 - .L_261)


	//   ....[0]....
.L_261:
        /*01a0*/ 	.word	0x000002d0


	//   ....[1]....
        /*01a4*/ 	.word	0x00002350


	//   ....[2]....
        /*01a8*/ 	.word	0x00002c00


	//   ....[3]....
        /*01ac*/ 	.word	0x00003080


	//   ....[4]....
        /*01b0*/ 	.word	0x000030b0


	//   ....[5]....
        /*01b4*/ 	.word	0x00003280


	//   ....[6]....
        /*01b8*/ 	.word	0x000032a0


	//   ....[7]....
        /*01bc*/ 	.word	0x000040b0


	//   ....[8]....
        /*01c0*/ 	.word	0x000047c0


	//   ....[9]....
        /*01c4*/ 	.word	0x00004b90


	//   ....[10]....
        /*01c8*/ 	.word	0x00004d70


	//----- nvinfo : EIATTR_MAX_THREADS
	.align		4
.L_262:
        /*01cc*/ 	.byte	0x04, 0x05
        /*01ce*/ 	.short	(.L_264 - .L_263)
.L_263:
        /*01d0*/ 	.word	0x00000080
        /*01d4*/ 	.word	0x00000001
        /*01d8*/ 	.word	0x00000001


	//----- nvinfo : EIATTR_CRS_STACK_SIZE
	.align		4
.L_264:
        /*01dc*/ 	.byte	0x04, 0x1e
        /*01de*/ 	.short	(.L_266 - .L_265)
.L_265:
        /*01e0*/ 	.word	0x00000000


	//----- nvinfo : EIATTR_CBANK_PARAM_SIZE
	.align		4
.L_266:
        /*01e4*/ 	.byte	0x03, 0x19
        /*01e6*/ 	.short	0x0028


	//----- nvinfo : EIATTR_PARAM_CBANK
	.align		4
        /*01e8*/ 	.byte	0x04, 0x0a
        /*01ea*/ 	.short	(.L_268 - .L_267)
	.align		4
.L_267:
        /*01ec*/ 	.word	index@(.nv.constant0._ZN3cub18CUB_300001_SM_10006detail9transform16transform_kernelINS2_10policy_hubILb1EN4cuda3std3__45tupleIJN6thrust24THRUST_300001_SM_1000_NS7pointerI11AutomobilisNSA_8cuda_cub3tagENSA_11use_defaultESF_EEEEEE10policy1000ElNS7_10__identityEPSC_JSL_EEEvT0_iT1_T2_DpNS2_10kernel_argIT3_EE)
        /*01f0*/ 	.short	0x0380
        /*01f2*/ 	.short	0x0028


	//----- nvinfo : EIATTR_SW_WAR
	.align		4
.L_268:
        /*01f4*/ 	.byte	0x04, 0x36
        /*01f6*/ 	.short	(.L_270 - .L_269)
.L_269:
        /*01f8*/ 	.word	0x00000008
.L_270:


//--------------------- .nv.info._ZN3cub18CUB_300001_SM_10006detail9transform16transform_kernelINS2_10policy_hubILb1EN4cuda3std3__45tupleIJN6thrust24THRUST_300001_SM_1000_NS7pointerI11AutomobilisNSA_8cuda_cub3tagENSA_11use_defaultESF_EEEEEE10policy1000EiNS7_10__identityEPSC_JSL_EEEvT0_iT1_T2_DpNS2_10kernel_argIT3_EE --------------------------
	.section	.nv.info._ZN3cub18CUB_300001_SM_10006detail9transform16transform_kernelINS2_10policy_hubILb1EN4cuda3std3__45tupleIJN6thrust24THRUST_300001_SM_1000_NS7pointerI11AutomobilisNSA_8cuda_cub3tagENSA_11use_defaultESF_EEEEEE10policy1000EiNS7_10__identityEPSC_JSL_EEEvT0_iT1_T2_DpNS2_10kernel_argIT3_EE,"",@"SHT_CUDA_INFO"
	.sectionflags	@""
	.align	4


	//----- nvinfo : EIATTR_CUDA_API_VERSION
	.align		4
        /*0000*/ 	.byte	0x04, 0x37
        /*0002*/ 	.short	(.L_272 - .L_271)
.L_271:
        /*0004*/ 	.word	0x00000082


	//----- nvinfo : EIATTR_KPARAM_INFO
	.align		4
.L_272:
        /*0008*/ 	.byte	0x04, 0x17
        /*000a*/ 	.short	(.L_274 - .L_273)
.L_273:
        /*000c*/ 	.word	0x00000000
        /*0010*/ 	.short	0x0004
        /*0012*/ 	.short	0x0018
        /*0014*/ 	.byte	0x00, 0xf0, 0x41, 0x00


	//----- nvinfo : EIATTR_KPARAM_INFO
	.align		4
.L_274:
        /*0018*/ 	.byte	0x04, 0x17
        /*001a*/ 	.short	(.L_276 - .L_275)
.L_275:
        /*001c*/ 	.word	0x00000000
        /*0020*/ 	.short	0x0003
        /*0022*/ 	.short	0x0010
        /*0024*/ 	.byte	0x00, 0xf5, 0x21, 0x00


	//----- nvinfo : EIATTR_KPARAM_INFO
	.align		4
.L_276:
        /*0028*/ 	.byte	0x04, 0x17
        /*002a*/ 	.short	(.L_278 - .L_277)
.L_277:
        /*002c*/ 	.word	0x00000000
        /*0030*/ 	.short	0x0002
        /*0032*/ 	.short	0x0008
        /*0034*/ 	.byte	0x00, 0xf0, 0x05, 0x00


	//----- nvinfo : EIATTR_KPARAM_INFO
	.align		4
.L_278:
        /*0038*/ 	.byte	0x04, 0x17
        /*003a*/ 	.short	(.L_280 - .L_279)
.L_279:
        /*003c*/ 	.word	0x00000000
        /*0040*/ 	.short	0x0001
        /*0042*/ 	.short	0x0004
        /*0044*/ 	.byte	0x00, 0xf0, 0x11, 0x00


	//----- nvinfo : EIATTR_KPARAM_INFO
	.align		4
.L_280:
        /*0048*/ 	.byte	0x04, 0x17
        /*004a*/ 	.short	(.L_282 - .L_281)
.L_281:
        /*004c*/ 	.word	0x00000000
        /*0050*/ 	.short	0x0000
        /*0052*/ 	.short	0x0000
        /*0054*/ 	.byte	0x00, 0xf0, 0x11, 0x00


	//----- nvinfo : EIATTR_SPARSE_MMA_MASK
	.align		4
.L_282:
        /*0058*/ 	.byte	0x03, 0x50
        /*005a*/ 	.short	0x0000


	//----- nvinfo : EIATTR_MAXREG_COUNT
	.align		4
        /*005c*/ 	.byte	0x03, 0x1b
        /*005e*/ 	.short	0x00ff


	//----- nvinfo : EIATTR_MERCURY_ISA_VERSION
	.align		4
        /*0060*/ 	.byte	0x03, 0x5f
        /*0062*/ 	.short	0x0101


	//----- nvinfo : EIATTR_UNUSED_LOAD_BYTE_OFFSET
	.align		4
        /*0064*/ 	.byte	0x04, 0x44
        /*0066*/ 	.short	(.L_284 - .L_283)


	//   ....[0]....
.L_283:
        /*0068*/ 	.word	0x00000380
        /*006c*/ 	.word	0x000000f7


	//   ....[1]....
        /*0070*/ 	.word	0x00000550
        /*0074*/ 	.word	0x000000f7


	//   ....[2]....
        /*0078*/ 	.word	0x00000700
        /*007c*/ 	.word	0x000000f7


	//   ....[3]....
        /*0080*/ 	.word	0x000008a0
        /*0084*/ 	.word	0x000000f7


	//   ....[4]....
        /*0088*/ 	.word	0x00000a40
        /*008c*/ 	.word	0x000000f7


	//   ....[5]....
        /*0090*/ 	.word	0x00000be0
        /*0094*/ 	.word	0x000000f7


	//   ....[6]....
        /*0098*/ 	.word	0x00000d80
        /*009c*/ 	.word	0x000000f7


	//   ....[7]....
        /*00a0*/ 	.word	0x00000f20
        /*00a4*/ 	.word	0x000000f7


	//   ....[8]....
        /*00a8*/ 	.word	0x00001180
        /*00ac*/ 	.word	0x000000f7


	//   ....[9]....
        /*00b0*/ 	.word	0x00001330
        /*00b4*/ 	.word	0x000000f7


	//   ....[10]....
        /*00b8*/ 	.word	0x000014d0
        /*00bc*/ 	.word	0x000000f7


	//   ....[11]....
        /*00c0*/ 	.word	0x00001670
        /*00c4*/ 	.word	0x000000f7


	//   ....[12]....
        /*00c8*/ 	.word	0x00001890
        /*00cc*/ 	.word	0x000000f7


	//   ....[13]....
        /*00d0*/ 	.word	0x00001a40
        /*00d4*/ 	.word	0x000000f7


	//   ....[14]....
        /*00d8*/ 	.word	0x00001c60
        /*00dc*/ 	.word	0x000000f7


	//   ....[15]....
        /*00e0*/ 	.word	0x00002040
        /*00e4*/ 	.word	0x000000f7


	//   ....[16]....
        /*00e8*/ 	.word	0x00002250
        /*00ec*/ 	.word	0x000000f7


	//   ....[17]....
        /*00f0*/ 	.word	0x00002420
        /*00f4*/ 	.word	0x000000f7


	//   ....[18]....
        /*00f8*/ 	.word	0x000025f0
        /*00fc*/ 	.word	0x000000f7


	//   ....[19]....
        /*0100*/ 	.word	0x000027c0
        /*0104*/ 	.word	0x000000f7


	//   ....[20]....
        /*0108*/ 	.word	0x00002990
        /*010c*/ 	.word	0x000000f7


	//   ....[21]....
        /*0110*/ 	.word	0x00002b60
        /*0114*/ 	.word	0x000000f7


	//   ....[22]....
        /*0118*/ 	.word	0x00002d30
        /*011c*/ 	.word	0x000000f7


	//   ....[23]....
        /*0120*/ 	.word	0x00002fb0
        /*0124*/ 	.word	0x000000f7


	//   ....[24]....
        /*0128*/ 	.word	0x000031c0
        /*012c*/ 	.word	0x000000f7


	//   ....[25]....
        /*0130*/ 	.word	0x00003400
        /*0134*/ 	.word	0x000000f7


	//   ....[26]....
        /*0138*/ 	.word	0x000035f0
        /*013c*/ 	.word	0x000000f7


	//   ....[27]....
        /*0140*/ 	.word	0x00003880
        /*0144*/ 	.word	0x000000f7


	//   ....[28]....
        /*0148*/ 	.word	0x00003a70
        /*014c*/ 	.word	0x000000f7


	//   ....[29]....
        /*0150*/ 	.word	0x00003cc0
        /*0154*/ 	.word	0x000000f7


	//----- nvinfo : EIATTR_VRC_CTA_INIT_COUNT
	.align		4
.L_284:
        /*0158*/ 	.byte	0x02, 0x4a
	.zero		1
	.zero		1


	//----- nvinfo : EIATTR_EXIT_INSTR_OFFSETS
	.align		4
        /*015c*/ 	.byte	0x04, 0x1c
        /*015e*/ 	.short	(.L_286 - .L_285)


	//   ....[0]....
.L_285:
        /*0160*/ 	.word	0x00000230


	//   ....[1]....
        /*0164*/ 	.word	0x00001050


	//   ....[2]....
        /*0168*/ 	.word	0x00001780


	//   ....[3]....
        /*016c*/ 	.word	0x00001b70


	//   ....[4]....
        /*0170*/ 	.word	0x00001d60


	//   ....[5]....
        /*0174*/ 	.word	0x00001d90


	//   ....[6]....
        /*0178*/ 	.word	0x00002e50


	//   ....[7]....
        /*017c*/ 	.word	0x00003710


	//   ....[8]....
        /*0180*/ 	.word	0x00003bb0


	//   ....[9]....
        /*0184*/ 	.word	0x00003bf0


	//   ....[10]....
        /*0188*/ 	.word	0x00003dc0


	//----- nvinfo : EIATTR_MAX_THREADS
	.align		4
.L_286:
        /*018c*/ 	.byte	0x04, 0x05
        /*018e*/ 	.short	(.L_288 - .L_287)
.L_287:
        /*0190*/ 	.word	0x00000080
        /*0194*/ 	.word	0x00000001
        /*0198*/ 	.word	0x00000001


	//----- nvinfo : EIATTR_CRS_STACK_SIZE
	.align		4
.L_288:
        /*019c*/ 	.byte	0x04, 0x1e
        /*019e*/ 	.short	(.L_290 - .L_289)
.L_289:
        /*01a0*/ 	.word	0x00000000


	//----- nvinfo : EIATTR_CBANK_PARAM_SIZE
	.align		4
.L_290:
        /*01a4*/ 	.byte	0x03, 0x19
        /*01a6*/ 	.short	0x0028


	//----- nvinfo : EIATTR_PARAM_CBANK
	.align		4
        /*01a8*/ 	.byte	0x04, 0x0a
        /*01aa*/ 	.short	(.L_292 - .L_291)
	.align		4
.L_291:
        /*01ac*/ 	.word	index@(.nv.constant0._ZN3cub18CUB_300001_SM_10006detail9transform16transform_kernelINS2_10policy_hubILb1EN4cuda3std3__45tupleIJN6thrust24THRUST_300001_SM_1000_NS7pointerI11AutomobilisNSA_8cuda_cub3tagENSA_11use_defaultESF_EEEEEE10policy1000EiNS7_10__identityEPSC_JSL_EEEvT0_iT1_T2_DpNS2_10kernel_argIT3_EE)
        /*01b0*/ 	.short	0x0380
        /*01b2*/ 	.short	0x0028


	//----- nvinfo : EIATTR_SW_WAR
	.align		4
.L_292:
        /*01b4*/ 	.byte	0x04, 0x36
        /*01b6*/ 	.short	(.L_294 - .L_293)
.L_293:
        /*01b8*/ 	.word	0x00000008
.L_294:


//--------------------- .nv.info._ZN3cub18CUB_300001_SM_10006detail9transform16transform_kernelINS2_10policy_hubILb1EN4cuda3std3__45tupleIJN6thrust24THRUST_300001_SM_1000_NS7pointerI11AutomobilisNSA_8cuda_cub3tagENSA_11use_defaultESF_EEEEEE10policy1000ElNS7_10__identityENSA_10device_ptrISC_EEJPSC_EEEvT0_iT1_T2_DpNS2_10kernel_argIT3_EE --------------------------
	.section	.nv.info._ZN3cub18CUB_300001_SM_10006detail9transform16transform_kernelINS2_10policy_hubILb1EN4cuda3std3__45tupleIJN6thrust24THRUST_300001_SM_1000_NS7pointerI11AutomobilisNSA_8cuda_cub3tagENSA_11use_defaultESF_EEEEEE10policy1000ElNS7_10__identityENSA_10device_ptrISC_EEJPSC_EEEvT0_iT1_T2_DpNS2_10kernel_argIT3_EE,"",@"SHT_CUDA_INFO"
	.sectionflags	@""
	.align	4


	//----- nvinfo : EIATTR_CUDA_API_VERSION
	.align		4
        /*0000*/ 	.byte	0x04, 0x37
        /*0002*/ 	.short	(.L_296 - .L_295)
.L_295:
        /*0004*/ 	.word	0x00000082


	//----- nvinfo : EIATTR_KPARAM_INFO
	.align		4
.L_296:
        /*0008*/ 	.byte	0x04, 0x17
        /*000a*/ 	.short	(.L_298 - .L_297)
.L_297:
        /*000c*/ 	.word	0x00000000
        /*0010*/ 	.short	0x0004
        /*0012*/ 	.short	0x0018
        /*0014*/ 	.byte	0x00, 0xf0, 0x41, 0x00


	//----- nvinfo : EIATTR_KPARAM_INFO
	.align		4
.L_298:
        /*0018*/ 	.byte	0x04, 0x17
        /*001a*/ 	.short	(.L_300 - .L_299)
.L_299:
        /*001c*/ 	.word	0x00000000
        /*0020*/ 	.short	0x0003
        /*0022*/ 	.short	0x0010
        /*0024*/ 	.byte	0x00, 0xf0, 0x21, 0x00


	//----- nvinfo : EIATTR_KPARAM_INFO
	.align		4
.L_300:
        /*0028*/ 	.byte	0x04, 0x17
        /*002a*/ 	.short	(.L_302 - .L_301)
.L_301:
        /*002c*/ 	.word	0x00000000
        /*0030*/ 	.short	0x0002
        /*0032*/ 	.short	0x000c
        /*0034*/ 	.byte	0x00, 0xf0, 0x05, 0x00


	//----- nvinfo : EIATTR_KPARAM_INFO
	.align		4
.L_302:
        /*0038*/ 	.byte	0x04, 0x17
        /*003a*/ 	.short	(.L_304 - .L_303)
.L_303:
        /*003c*/ 	.word	0x00000000
        /*0040*/ 	.short	0x0001
        /*0042*/ 	.short	0x0008
        /*0044*/ 	.byte	0x00, 0xf0, 0x11, 0x00


	//----- nvinfo : EIATTR_KPARAM_INFO
	.align		4
.L_304:
        /*0048*/ 	.byte	0x04, 0x17
        /*004a*/ 	.short	(.L_306 - .L_305)
.L_305:
        /*004c*/ 	.word	0x00000000
        /*0050*/ 	.short	0x0000
        /*0052*/ 	.short	0x0000
        /*0054*/ 	.byte	0x00, 0xf0, 0x21, 0x00


	//----- nvinfo : EIATTR_SPARSE_MMA_MASK
	.align		4
.L_306:
        /*0058*/ 	.byte	0x03, 0x50
        /*005a*/ 	.short	0x0000


	//----- nvinfo : EIATTR_MAXREG_COUNT
	.align		4
        /*005c*/ 	.byte	0x03, 0x1b
        /*005e*/ 	.short	0x00ff


	//----- nvinfo : EIATTR_MERCURY_ISA_VERSION
	.align		4
        /*0060*/ 	.byte	0x03, 0x5f
        /*0062*/ 	.short	0x0101


	//----- nvinfo : EIATTR_UNUSED_LOAD_BYTE_OFFSET
	.align		4
        /*0064*/ 	.byte	0x04, 0x44
        /*0066*/ 	.short	(.L_308 - .L_307)


	//   ....[0]....
.L_307:
        /*0068*/ 	.word	0x00000410
        /*006c*/ 	.word	0x000000f7


	//   ....[1]....
        /*0070*/ 	.word	0x00000720
        /*0074*/ 	.word	0x000000f7


	//   ....[2]....
        /*0078*/ 	.word	0x00000900
        /*007c*/ 	.word	0x000000f7


	//   ....[3]....
        /*0080*/ 	.word	0x00000ad0
        /*0084*/ 	.word	0x000000f7


	//   ....[4]....
        /*0088*/ 	.word	0x00000ca0
        /*008c*/ 	.word	0x000000f7


	//   ....[5]....
        /*0090*/ 	.word	0x00000e70
        /*0094*/ 	.word	0x000000f7


	//   ....[6]....
        /*0098*/ 	.word	0x00001040
        /*009c*/ 	.word	0x000000f7


	//   ....[7]....
        /*00a0*/ 	.word	0x00001210
        /*00a4*/ 	.word	0x000000f7


	//   ....[8]....
        /*00a8*/ 	.word	0x00001510
        /*00ac*/ 	.word	0x000000f7


	//   ....[9]....
        /*00b0*/ 	.word	0x00001740
        /*00b4*/ 	.word	0x000000f7


	//   ....[10]....
        /*00b8*/ 	.word	0x00001920
        /*00bc*/ 	.word	0x000000f7


	//   ....[11]....
        /*00c0*/ 	.word	0x00001af0
        /*00c4*/ 	.word	0x000000f7


	//   ....[12]....
        /*00c8*/ 	.word	0x00001cc0
        /*00cc*/ 	.word	0x000000f7


	//   ....[13]....
        /*00d0*/ 	.word	0x00001e90
        /*00d4*/ 	.word	0x000000f7


	//   ....[14]....
        /*00d8*/ 	.word	0x00002060
        /*00dc*/ 	.word	0x000000f7


	//   ....[15]....
        /*00e0*/ 	.word	0x00002230
        /*00e4*/ 	.word	0x000000f7


	//   ....[16]....
        /*00e8*/ 	.word	0x000024a0
        /*00ec*/ 	.word	0x000000f7


	//   ....[17]....
        /*00f0*/ 	.word	0x000026b0
        /*00f4*/ 	.word	0x000000f7


	//   ....[18]....
        /*00f8*/ 	.word	0x000028e0
        /*00fc*/ 	.word	0x000000f7


	//   ....[19]....
        /*0100*/ 	.word	0x00002ad0
        /*0104*/ 	.word	0x000000f7


	//   ....[20]....
        /*0108*/ 	.word	0x00002d50
        /*010c*/ 	.word	0x000000f7


	//   ....[21]....
        /*0110*/ 	.word	0x00002f40
        /*0114*/ 	.word	0x000000f7


	//   ....[22]....
        /*0118*/ 	.word	0x00003180
        /*011c*/ 	.word	0x000000f7


	//   ....[23]....
        /*0120*/ 	.word	0x000033f0
        /*0124*/ 	.word	0x000000f7


	//   ....[24]....
        /*0128*/ 	.word	0x000035c0
        /*012c*/ 	.word	0x000000f7


	//   ....[25]....
        /*0130*/ 	.word	0x00003770
        /*0134*/ 	.word	0x000000f7


	//   ....[26]....
        /*0138*/ 	.word	0x00003910
        /*013c*/ 	.word	0x000000f7


	//   ....[27]....
        /*0140*/ 	.word	0x00003ab0
        /*0144*/ 	.word	0x000000f7


	//   ....[28]....
        /*0148*/ 	.word	0x00003c50
        /*014c*/ 	.word	0x000000f7


	//   ....[29]....
        /*0150*/ 	.word	0x00003df0
        /*0154*/ 	.word	0x000000f7


	//   ....[30]....
        /*0158*/ 	.word	0x00003f90
        /*015c*/ 	.word	0x000000f7


	//   ....[31]....
        /*0160*/ 	.word	0x000041d0
        /*0164*/ 	.word	0x000000f7


	//   ....[32]....
        /*0168*/ 	.word	0x00004380
        /*016c*/ 	.word	0x000000f7


	//   ....[33]....
        /*0170*/ 	.word	0x00004520
        /*0174*/ 	.word	0x000000f7


	//   ....[34]....
        /*0178*/ 	.word	0x000046c0
        /*017c*/ 	.word	0x000000f7


	//   ....[35]....
        /*0180*/ 	.word	0x000048e0
        /*0184*/ 	.word	0x000000f7


	//   ....[36]....
        /*0188*/ 	.word	0x00004a90
        /*018c*/ 	.word	0x000000f7


	//   ....[37]....
        /*0190*/ 	.word	0x00004c70
        /*0194*/ 	.word	0x000000f7


	//----- nvinfo : EIATTR_VRC_CTA_INIT_COUNT
	.align		4
.L_308:
        /*0198*/ 	.byte	0x02, 0x4a
	.zero		1
	.zero		1


	//----- nvinfo : EIATTR_EXIT_INSTR_OFFSETS
	.align		4
        /*019c*/ 	.byte	0x04, 0x1c
        /*019e*/ 	.short	(.L_310 - .L_309)


	//   ....[0]....
.L_309:
        /*01a0*/ 	.word	0x000002d0


	//   ....[1]....
        /*01a4*/ 	.word	0x00002350


	//   ....[2]....
        /*01a8*/ 	.word	0x00002c00


	//   ....[3]....
        /*01ac*/ 	.word	0x00003080


	//   ....[4]....
        /*01b0*/ 	.word	0x000030b0


	//   ....[5]....
        /*01b4*/ 	.word	0x00003280


	//   ....[6]....
        /*01b8*/ 	.word	0x000032a0


	//   ....[7]....
        /*01bc*/ 	.word	0x000040b0


	//   ....[8]....
        /*01c0*/ 	.word	0x000047c0


	//   ....[9]....
        /*01c4*/ 	.word	0x00004b90


	//   ....[10]....
        /*01c8*/ 	.word	0x00004d70


	//----- nvinfo : EIATTR_MAX_THREADS
	.align		4
.L_310:
        /*01cc*/ 	.byte	0x04, 0x05
        /*01ce*/ 	.short	(.L_312 - .L_311)
.L_311:
        /*01d0*/ 	.word	0x00000080
        /*01d4*/ 	.word	0x00000001
        /*01d8*/ 	.word	0x00000001


	//----- nvinfo : EIATTR_CRS_STACK_SIZE
	.align		4
.L_312:
        /*01dc*/ 	.byte	0x04, 0x1e
        /*01de*/ 	.short	(.L_314 - .L_313)
.L_313:
        /*01e0*/ 	.word	0x00000000


	//----- nvinfo : EIATTR_CBANK_PARAM_SIZE
	.align		4
.L_314:
        /*01e4*/ 	.byte	0x03, 0x19
        /*01e6*/ 	.short	0x0028


	//----- nvinfo : EIATTR_PARAM_CBANK
	.align		4
        /*01e8*/ 	.byte	0x04, 0x0a
        /*01ea*/ 	.short	(.L_316 - .L_315)
	.align		4
.L_315:
        /*01ec*/ 	.word	index@(.nv.constant0._ZN3cub18CUB_300001_SM_10006detail9transform16transform_kernelINS2_10policy_hubILb1EN4cuda3std3__45tupleIJN6thrust24THRUST_300001_SM_1000_NS7pointerI11AutomobilisNSA_8cuda_cub3tagENSA_11use_defaultESF_EEEEEE10policy1000ElNS7_10__identityENSA_10device_ptrISC_EEJPSC_EEEvT0_iT1_T2_DpNS2_10kernel_argIT3_EE)
        /*01f0*/ 	.short	0x0380
        /*01f2*/ 	.short	0x0028


	//----- nvinfo : EIATTR_SW_WAR
	.align		4
.L_316:
        /*01f4*/ 	.byte	0x04, 0x36
        /*01f6*/ 	.short	(.L_318 - .L_317)
.L_317:
        /*01f8*/ 	.word	0x00000008
.L_318:


//--------------------- .nv.info._ZN3cub18CUB_300001_SM_10006detail9transform16transform_kernelINS2_10policy_hubILb1EN4cuda3std3__45tupleIJN6thrust24THRUST_300001_SM_1000_NS7pointerI11AutomobilisNSA_8cuda_cub3tagENSA_11use_defaultESF_EEEEEE10policy1000EiNS7_10__identityENSA_10device_ptrISC_EEJPSC_EEEvT0_iT1_T2_DpNS2_10kernel_argIT3_EE --------------------------
	.section	.nv.info._ZN3cub18CUB_300001_SM_10006detail9transform16transform_kernelINS2_10policy_hubILb1EN4cuda3std3__45tupleIJN6thrust24THRUST_300001_SM_1000_NS7pointerI11AutomobilisNSA_8cuda_cub3tagENSA_11use_defaultESF_EEEEEE10policy1000EiNS7_10__identityENSA_10device_ptrISC_EEJPSC_EEEvT0_iT1_T2_DpNS2_10kernel_argIT3_EE,"",@"SHT_CUDA_INFO"
	.sectionflags	@""
	.align	4


	//----- nvinfo : EIATTR_CUDA_API_VERSION
	.align		4
        /*0000*/ 	.byte	0x04, 0x37
        /*0002*/ 	.short	(.L_320 - .L_319)
.L_319:
        /*0004*/ 	.word	0x00000082


	//----- nvinfo : EIATTR_KPARAM_INFO
	.align		4
.L_320:
        /*0008*/ 	.byte	0x04, 0x17
        /*000a*/ 	.short	(.L_322 - .L_321)
.L_321:
        /*000c*/ 	.word	0x00000000
        /*0010*/ 	.short	0x0004
        /*0012*/ 	.short	0x0018
        /*0014*/ 	.byte	0x00, 0xf0, 0x41, 0x00


	//----- nvinfo : EIATTR_KPARAM_INFO
	.align		4
.L_322:
        /*0018*/ 	.byte	0x04, 0x17
        /*001a*/ 	.short	(.L_324 - .L_323)
.L_323:
        /*001c*/ 	.word	0x00000000
        /*0020*/ 	.short	0x0003
        /*0022*/ 	.short	0x0010
        /*0024*/ 	.byte	0x00, 0xf0, 0x21, 0x00


	//----- nvinfo : EIATTR_KPARAM_INFO
	.align		4
.L_324:
        /*0028*/ 	.byte	0x04, 0x17
        /*002a*/ 	.short	(.L_326 - .L_325)
.L_325:
        /*002c*/ 	.word	0x00000000
        /*0030*/ 	.short	0x0002
        /*0032*/ 	.short	0x0008
        /*0034*/ 	.byte	0x00, 0xf0, 0x05, 0x00


	//----- nvinfo : EIATTR_KPARAM_INFO
	.align		4
.L_326:
        /*0038*/ 	.byte	0x04, 0x17
        /*003a*/ 	.short	(.L_328 - .L_327)
.L_327:
        /*003c*/ 	.word	0x00000000
        /*0040*/ 	.short	0x0001
        /*0042*/ 	.short	0x0004
        /*0044*/ 	.byte	0x00, 0xf0, 0x11, 0x00


	//----- nvinfo : EIATTR_KPARAM_INFO
	.align		4
.L_328:
        /*0048*/ 	.byte	0x04, 0x17
        /*004a*/ 	.short	(.L_330 - .L_329)
.L_329:
        /*004c*/ 	.word	0x00000000
        /*0050*/ 	.short	0x0000
        /*0052*/ 	.short	0x0000
        /*0054*/ 	.byte	0x00, 0xf0, 0x11, 0x00


	//----- nvinfo : EIATTR_SPARSE_MMA_MASK
	.align		4
.L_330:
        /*0058*/ 	.byte	0x03, 0x50
        /*005a*/ 	.short	0x0000


	//----- nvinfo : EIATTR_MAXREG_COUNT
	.align		4
        /*005c*/ 	.byte	0x03, 0x1b
        /*005e*/ 	.short	0x00ff


	//----- nvinfo : EIATTR_MERCURY_ISA_VERSION
	.align		4
        /*0060*/ 	.byte	0x03, 0x5f
        /*0062*/ 	.short	0x0101


	//----- nvinfo : EIATTR_UNUSED_LOAD_BYTE_OFFSET
	.align		4
        /*0064*/ 	.byte	0x04, 0x44
        /*0066*/ 	.short	(.L_332 - .L_331)


	//   ....[0]....
.L_331:
        /*0068*/ 	.word	0x00000380
        /*006c*/ 	.word	0x000000f7


	//   ....[1]....
        /*0070*/ 	.word	0x00000550
        /*0074*/ 	.word	0x000000f7


	//   ....[2]....
        /*0078*/ 	.word	0x00000700
        /*007c*/ 	.word	0x000000f7


	//   ....[3]....
        /*0080*/ 	.word	0x000008a0
        /*0084*/ 	.word	0x000000f7


	//   ....[4]....
        /*0088*/ 	.word	0x00000a40
        /*008c*/ 	.word	0x000000f7


	//   ....[5]....
        /*0090*/ 	.word	0x00000be0
        /*0094*/ 	.word	0x000000f7


	//   ....[6]....
        /*0098*/ 	.word	0x00000d80
        /*009c*/ 	.word	0x000000f7


	//   ....[7]....
        /*00a0*/ 	.word	0x00000f20
        /*00a4*/ 	.word	0x000000f7


	//   ....[8]....
        /*00a8*/ 	.word	0x00001180
        /*00ac*/ 	.word	0x000000f7


	//   ....[9]....
        /*00b0*/ 	.word	0x00001330
        /*00b4*/ 	.word	0x000000f7


	//   ....[10]....
        /*00b8*/ 	.word	0x000014d0
        /*00bc*/ 	.word	0x000000f7


	//   ....[11]....
        /*00c0*/ 	.word	0x00001670
        /*00c4*/ 	.word	0x000000f7


	//   ....[12]....
        /*00c8*/ 	.word	0x00001890
        /*00cc*/ 	.word	0x000000f7


	//   ....[13]....
        /*00d0*/ 	.word	0x00001a40
        /*00d4*/ 	.word	0x000000f7


	//   ....[14]....
        /*00d8*/ 	.word	0x00001c60
        /*00dc*/ 	.word	0x000000f7


	//   ....[15]....
        /*00e0*/ 	.word	0x00002040
        /*00e4*/ 	.word	0x000000f7


	//   ....[16]....
        /*00e8*/ 	.word	0x00002250
        /*00ec*/ 	.word	0x000000f7


	//   ....[17]....
        /*00f0*/ 	.word	0x00002420
        /*00f4*/ 	.word	0x000000f7


	//   ....[18]....
        /*00f8*/ 	.word	0x000025f0
        /*00fc*/ 	.word	0x000000f7


	//   ....[19]....
        /*0100*/ 	.word	0x000027c0
        /*0104*/ 	.word	0x000000f7


	//   ....[20]....
        /*0108*/ 	.word	0x00002990
        /*010c*/ 	.word	0x000000f7


	//   ....[21]....
        /*0110*/ 	.word	0x00002b60
        /*0114*/ 	.word	0x000000f7


	//   ....[22]....
        /*0118*/ 	.word	0x00002d30
        /*011c*/ 	.word	0x000000f7


	//   ....[23]....
        /*0120*/ 	.word	0x00002fb0
        /*0124*/ 	.word	0x000000f7


	//   ....[24]....
        /*0128*/ 	.word	0x000031c0
        /*012c*/ 	.word	0x000000f7


	//   ....[25]....
        /*0130*/ 	.word	0x00003400
        /*0134*/ 	.word	0x000000f7


	//   ....[26]....
        /*0138*/ 	.word	0x000035f0
        /*013c*/ 	.word	0x000000f7


	//   ....[27]....
        /*0140*/ 	.word	0x00003880
        /*0144*/ 	.word	0x000000f7


	//   ....[28]....
        /*0148*/ 	.word	0x00003a70
        /*014c*/ 	.word	0x000000f7


	//   ....[29]....
        /*0150*/ 	.word	0x00003cc0
        /*0154*/ 	.word	0x000000f7


	//----- nvinfo : EIATTR_VRC_CTA_INIT_COUNT
	.align		4
.L_332:
        /*0158*/ 	.byte	0x02, 0x4a
	.zero		1
	.zero		1


	//----- nvinfo : EIATTR_EXIT_INSTR_OFFSETS
	.align		4
        /*015c*/ 	.byte	0x04, 0x1c
        /*015e*/ 	.short	(.L_334 - .L_333)


	//   ....[0]....
.L_333:
        /*0160*/ 	.word	0x00000230


	//   ....[1]....
        /*0164*/ 	.word	0x00001050


	//   ....[2]....
        /*0168*/ 	.word	0x00001780


	//   ....[3]....
        /*016c*/ 	.word	0x00001b70


	//   ....[4]....
        /*0170*/ 	.word	0x00001d60


	//   ....[5]....
        /*0174*/ 	.word	0x00001d90


	//   ....[6]....
        /*0178*/ 	.word	0x00002e50


	//   ....[7]....
        /*017c*/ 	.word	0x00003710


	//   ....[8]....
        /*0180*/ 	.word	0x00003bb0


	//   ....[9]....
        /*0184*/ 	.word	0x00003bf0


	//   ....[10]....
        /*0188*/ 	.word	0x00003dc0


	//----- nvinfo : EIATTR_MAX_THREADS
	.align		4
.L_334:
        /*018c*/ 	.byte	0x04, 0x05
        /*018e*/ 	.short	(.L_336 - .L_335)
.L_335:
        /*0190*/ 	.word	0x00000080
        /*0194*/ 	.word	0x00000001
        /*0198*/ 	.word	0x00000001


	//----- nvinfo : EIATTR_CRS_STACK_SIZE
	.align		4
.L_336:
        /*019c*/ 	.byte	0x04, 0x1e
        /*019e*/ 	.short	(.L_338 - .L_337)
.L_337:
        /*01a0*/ 	.word	0x00000000


	//----- nvinfo : EIATTR_CBANK_PARAM_SIZE
	.align		4
.L_338:
        /*01a4*/ 	.byte	0x03, 0x19
        /*01a6*/ 	.short	0x0028


	//----- nvinfo : EIATTR_PARAM_CBANK
	.align		4
        /*01a8*/ 	.byte	0x04, 0x0a
        /*01aa*/ 	.short	(.L_340 - .L_339)
	.align		4
.L_339:
        /*01ac*/ 	.word	index@(.nv.constant0._ZN3cub18CUB_300001_SM_10006detail9transform16transform_kernelINS2_10policy_hubILb1EN4cuda3std3__45tupleIJN6thrust24THRUST_300001_SM_1000_NS7pointerI11AutomobilisNSA_8cuda_cub3tagENSA_11use_defaultESF_EEEEEE10policy1000EiNS7_10__identityENSA_10device_ptrISC_EEJPSC_EEEvT0_iT1_T2_DpNS2_10kernel_argIT3_EE)
        /*01b0*/ 	.short	0x0380
        /*01b2*/ 	.short	0x0028


	//----- nvinfo : EIATTR_SW_WAR
	.align		4
.L_340:
        /*01b4*/ 	.byte	0x04, 0x36
        /*01b6*/ 	.short	(.L_342 - .L_341)
.L_341:
        /*01b8*/ 	.word	0x00000008
.L_342:


//--------------------- .nv.info._ZN3cub18CUB_300001_SM_10006detail9transform16transform_kernelINS2_10policy_hubILb1EN4cuda3std3__45tupleIJN6thrust24THRUST_300001_SM_1000_NS10device_ptrI11AutomobilisEEEEEE10policy1000ElNS7_10__identityEPSC_JSI_EEEvT0_iT1_T2_DpNS2_10kernel_argIT3_EE --------------------------
	.section	.nv.info._ZN3cub18CUB_300001_SM_10006detail9transform16transform_kernelINS2_10policy_hubILb1EN4cuda3std3__45tupleIJN6thrust24THRUST_300001_SM_1000_NS10device_ptrI11AutomobilisEEEEEE10policy1000ElNS7_10__identityEPSC_JSI_EEEvT0_iT1_T2_DpNS2_10kernel_argIT3_EE,"",@"SHT_CUDA_INFO"
	.sectionflags	@""
	.align	4


	//----- nvinfo : EIATTR_CUDA_API_VERSION
	.align		4
        /*0000*/ 	.byte	0x04, 0x37
        /*0002*/ 	.short	(.L_344 - .L_343)
.L_343:
        /*0004*/ 	.word	0x00000082


	//----- nvinfo : EIATTR_KPARAM_INFO
	.align		4
.L_344:
        /*0008*/ 	.byte	0x04, 0x17
        /*000a*/ 	.short	(.L_346 - .L_345)
.L_345:
        /*000c*/ 	.word	0x00000000
        /*0010*/ 	.short	0x0004
        /*0012*/ 	.short	0x0018
        /*0014*/ 	.byte	0x00, 0xf0, 0x41, 0x00


	//----- nvinfo : EIATTR_KPARAM_INFO
	.align		4
.L_346:
        /*0018*/ 	.byte	0x04, 0x17
        /*001a*/ 	.short	(.L_348 - .L_347)
.L_347:
        /*001c*/ 	.word	0x00000000
        /*0020*/ 	.short	0x0003
        /*0022*/ 	.short	0x0010
        /*0024*/ 	.byte	0x00, 0xf5, 0x21, 0x00


	//----- nvinfo : EIATTR_KPARAM_INFO
	.align		4
.L_348:
        /*0028*/ 	.byte	0x04, 0x17
        /*002a*/ 	.short	(.L_350 - .L_349)
.L_349:
        /*002c*/ 	.word	0x00000000
        /*0030*/ 	.short	0x0002
        /*0032*/ 	.short	0x000c
        /*0034*/ 	.byte	0x00, 0xf0, 0x05, 0x00


	//----- nvinfo : EIATTR_KPARAM_INFO
	.align		4
.L_350:
        /*0038*/ 	.byte	0x04, 0x17
        /*003a*/ 	.short	(.L_352 - .L_351)
.L_351:
        /*003c*/ 	.word	0x00000000
        /*0040*/ 	.short	0x0001
        /*0042*/ 	.short	0x0008
        /*0044*/ 	.byte	0x00, 0xf0, 0x11, 0x00


	//----- nvinfo : EIATTR_KPARAM_INFO
	.align		4
.L_352:
        /*0048*/ 	.byte	0x04, 0x17
        /*004a*/ 	.short	(.L_354 - .L_353)
.L_353:
        /*004c*/ 	.word	0x00000000
        /*0050*/ 	.short	0x0000
        /*0052*/ 	.short	0x0000
        /*0054*/ 	.byte	0x00, 0xf0, 0x21, 0x00


	//----- nvinfo : EIATTR_SPARSE_MMA_MASK
	.align		4
.L_354:
        /*0058*/ 	.byte	0x03, 0x50
        /*005a*/ 	.short	0x0000


	//----- nvinfo : EIATTR_MAXREG_COUNT
	.align		4
        /*005c*/ 	.byte	0x03, 0x1b
        /*005e*/ 	.short	0x00ff


	//----- nvinfo : EIATTR_MERCURY_ISA_VERSION
	.align		4
        /*0060*/ 	.byte	0x03, 0x5f
        /*0062*/ 	.short	0x0101


	//----- nvinfo : EIATTR_UNUSED_LOAD_BYTE_OFFSET
	.align		4
        /*0064*/ 	.byte	0x04, 0x44
        /*0066*/ 	.short	(.L_356 - .L_355)


	//   ....[0]....
.L_355:
        /*0068*/ 	.word	0x00000410
        /*006c*/ 	.word	0x000000f7


	//   ....[1]....
        /*0070*/ 	.word	0x00000720
        /*0074*/ 	.word	0x000000f7


	//   ....[2]....
        /*0078*/ 	.word	0x00000900
        /*007c*/ 	.word	0x000000f7


	//   ....[3]....
        /*0080*/ 	.word	0x00000ad0
        /*0084*/ 	.word	0x000000f7


	//   ....[4]....
        /*0088*/ 	.word	0x00000ca0
        /*008c*/ 	.word	0x000000f7


	//   ....[5]....
        /*0090*/ 	.word	0x00000e70
        /*0094*/ 	.word	0x000000f7


	//   ....[6]....
        /*0098*/ 	.word	0x00001040
        /*009c*/ 	.word	0x000000f7


	//   ....[7]....
        /*00a0*/ 	.word	0x00001210
        /*00a4*/ 	.word	0x000000f7


	//   ....[8]....
        /*00a8*/ 	.word	0x00001510
        /*00ac*/ 	.word	0x000000f7


	//   ....[9]....
        /*00b0*/ 	.word	0x00001740
        /*00b4*/ 	.word	0x000000f7


	//   ....[10]....
        /*00b8*/ 	.word	0x00001920
        /*00bc*/ 	.word	0x000000f7


	//   ....[11]....
        /*00c0*/ 	.word	0x00001af0
        /*00c4*/ 	.word	0x000000f7


	//   ....[12]....
        /*00c8*/ 	.word	0x00001cc0
        /*00cc*/ 	.word	0x000000f7


	//   ....[13]....
        /*00d0*/ 	.word	0x00001e90
        /*00d4*/ 	.word	0x000000f7


	//   ....[14]....
        /*00d8*/ 	.word	0x00002060
        /*00dc*/ 	.word	0x000000f7


	//   ....[15]....
        /*00e0*/ 	.word	0x00002230
        /*00e4*/ 	.word	0x000000f7


	//   ....[16]....
        /*00e8*/ 	.word	0x000024a0
        /*00ec*/ 	.word	0x000000f7


	//   ....[17]....
        /*00f0*/ 	.word	0x000026b0
        /*00f4*/ 	.word	0x000000f7


	//   ....[18]....
        /*00f8*/ 	.word	0x000028e0
        /*00fc*/ 	.word	0x000000f7


	//   ....[19]....
        /*0100*/ 	.word	0x00002ad0
        /*0104*/ 	.word	0x000000f7


	//   ....[20]....
        /*0108*/ 	.word	0x00002d50
        /*010c*/ 	.word	0x000000f7


	//   ....[21]....
        /*0110*/ 	.word	0x00002f40
        /*0114*/ 	.word	0x000000f7


	//   ....[22]....
        /*0118*/ 	.word	0x00003180
        /*011c*/ 	.word	0x000000f7


	//   ....[23]....
        /*0120*/ 	.word	0x000033f0
        /*0124*/ 	.word	0x000000f7


	//   ....[24]....
        /*0128*/ 	.word	0x000035c0
        /*012c*/ 	.word	0x000000f7


	//   ....[25]....
        /*0130*/ 	.word	0x00003770
        /*0134*/ 	.word	0x000000f7


	//   ....[26]....
        /*0138*/ 	.word	0x00003910
        /*013c*/ 	.word	0x000000f7


	//   ....[27]....
        /*0140*/ 	.word	0x00003ab0
        /*0144*/ 	.word	0x000000f7


	//   ....[28]....
        /*0148*/ 	.word	0x00003c50
        /*014c*/ 	.word	0x000000f7


	//   ....[29]....
        /*0150*/ 	.word	0x00003df0
        /*0154*/ 	.word	0x000000f7


	//   ....[30]....
        /*0158*/ 	.word	0x00003f90
        /*015c*/ 	.word	0x000000f7


	//   ....[31]....
        /*0160*/ 	.word	0x000041d0
        /*0164*/ 	.word	0x000000f7


	//   ....[32]....
        /*0168*/ 	.word	0x00004380
        /*016c*/ 	.word	0x000000f7


	//   ....[33]....
        /*0170*/ 	.word	0x00004520
        /*0174*/ 	.word	0x000000f7


	//   ....[34]....
        /*0178*/ 	.word	0x000046c0
        /*017c*/ 	.word	0x000000f7


	//   ....[35]....
        /*0180*/ 	.word	0x000048e0
        /*0184*/ 	.word	0x000000f7


	//   ....[36]....
        /*0188*/ 	.word	0x00004a90
        /*018c*/ 	.word	0x000000f7


	//   ....[37]....
        /*0190*/ 	.word	0x00004c70
        /*0194*/ 	.word	0x000000f7


	//----- nvinfo : EIATTR_VRC_CTA_INIT_COUNT
	.align		4
.L_356:
        /*0198*/ 	.byte	0x02, 0x4a
	.zero		1
	.zero		1


	//----- nvinfo : EIATTR_EXIT_INSTR_OFFSETS
	.align		4
        /*019c*/ 	.byte	0x04, 0x1c
        /*019e*/ 	.short	(.L_358 - .L_357)


	//   ....[0]....
.L_357:
        /*01a0*/ 	.word	0x000002d0


	//   ....[1]....
        /*01a4*/ 	.word	0x00002350


	//   ....[2]....
        /*01a8*/ 	.word	0x00002c00


	//   ....[3]....
        /*01ac*/ 	.word	0x00003080


	//   ....[4]....
        /*01b0*/ 	.word	0x000030b0


	//   ....[5]....
        /*01b4*/ 	.word	0x00003280


	//   ....[6]....
        /*01b8*/ 	.word	0x000032a0


	//   ....[7]....
        /*01bc*/ 	.word	0x000040b0


	//   ....[8]....
        /*01c0*/ 	.word	0x000047c0


	//   ....[9]....
        /*01c4*/ 	.word	0x00004b90


	//   ....[10]....
        /*01c8*/ 	.word	0x00004d70


	//----- nvinfo : EIATTR_MAX_THREADS
	.align		4
.L_358:
        /*01cc*/ 	.byte	0x04, 0x05
        /*01ce*/ 	.short	(.L_360 - .L_359)
.L_359:
        /*01d0*/ 	.word	0x00000080
        /*01d4*/ 	.word	0x00000001
        /*01d8*/ 	.word	0x00000001


	//----- nvinfo : EIATTR_CRS_STACK_SIZE
	.align		4
.L_360:
        /*01dc*/ 	.byte	0x04, 0x1e
        /*01de*/ 	.short	(.L_362 - .L_361)
.L_361:
        /*01e0*/ 	.word	0x00000000


	//----- nvinfo : EIATTR_CBANK_PARAM_SIZE
	.align		4
.L_362:
        /*01e4*/ 	.byte	0x03, 0x19
        /*01e6*/ 	.short	0x0028


	//----- nvinfo : EIATTR_PARAM_CBANK
	.align		4
        /*01e8*/ 	.byte	0x04, 0x0a
        /*01ea*/ 	.short	(.L_364 - .L_363)
	.align		4
.L_363:
        /*01ec*/ 	.word	index@(.nv.constant0._ZN3cub18CUB_300001_SM_10006detail9transform16transform_kernelINS2_10policy_hubILb1EN4cuda3std3__45tupleIJN6thrust24THRUST_300001_SM_1000_NS10device_ptrI11AutomobilisEEEEEE10policy1000ElNS7_10__identityEPSC_JSI_EEEvT0_iT1_T2_DpNS2_10kernel_argIT3_EE)
        /*01f0*/ 	.short	0x0380
        /*01f2*/ 	.short	0x0028


	//----- nvinfo : EIATTR_SW_WAR
	.align		4
.L_364:
        /*01f4*/ 	.byte	0x04, 0x36
        /*01f6*/ 	.short	(.L_366 - .L_365)
.L_365:
        /*01f8*/ 	.word	0x00000008
.L_366:


//--------------------- .nv.info._ZN3cub18CUB_300001_SM_10006detail9transform16transform_kernelINS2_10policy_hubILb1EN4cuda3std3__45tupleIJN6thrust24THRUST_300001_SM_1000_NS10device_ptrI11AutomobilisEEEEEE10policy1000EiNS7_10__identityEPSC_JSI_EEEvT0_iT1_T2_DpNS2_10kernel_argIT3_EE --------------------------
	.section	.nv.info._ZN3cub18CUB_300001_SM_10006detail9transform16transform_kernelINS2_10policy_hubILb1EN4cuda3std3__45tupleIJN6thrust24THRUST_300001_SM_1000_NS10device_ptrI11AutomobilisEEEEEE10policy1000EiNS7_10__identityEPSC_JSI_EEEvT0_iT1_T2_DpNS2_10kernel_argIT3_EE,"",@"SHT_CUDA_INFO"
	.sectionflags	@""
	.align	4


	//----- nvinfo : EIATTR_CUDA_API_VERSION
	.align		4
        /*0000*/ 	.byte	0x04, 0x37
        /*0002*/ 	.short	(.L_368 - .L_367)
.L_367:
        /*0004*/ 	.word	0x00000082


	//----- nvinfo : EIATTR_KPARAM_INFO
	.align		4
.L_368:
        /*0008*/ 	.byte	0x04, 0x17
        /*000a*/ 	.short	(.L_370 - .L_369)
.L_369:
        /*000c*/ 	.word	0x00000000
        /*0010*/ 	.short	0x0004
        /*0012*/ 	.short	0x0018
        /*0014*/ 	.byte	0x00, 0xf0, 0x41, 0x00


	//----- nvinfo : EIATTR_KPARAM_INFO
	.align		4
.L_370:
        /*0018*/ 	.byte	0x04, 0x17
        /*001a*/ 	.short	(.L_372 - .L_371)
.L_371:
        /*001c*/ 	.word	0x00000000
        /*0020*/ 	.short	0x0003
        /*0022*/ 	.short	0x0010
        /*0024*/ 	.byte	0x00, 0xf5, 0x21, 0x00


	//----- nvinfo : EIATTR_KPARAM_INFO
	.align		4
.L_372:
        /*0028*/ 	.byte	0x04, 0x17
        /*002a*/ 	.short	(.L_374 - .L_373)
.L_373:
        /*002c*/ 	.word	0x00000000
        /*0030*/ 	.short	0x0002
        /*0032*/ 	.short	0x0008
        /*0034*/ 	.byte	0x00, 0xf0, 0x05, 0x00


	//----- nvinfo : EIATTR_KPARAM_INFO
	.align		4
.L_374:
        /*0038*/ 	.byte	0x04, 0x17
        /*003a*/ 	.short	(.L_376 - .L_375)
.L_375:
        /*003c*/ 	.word	0x00000000
        /*0040*/ 	.short	0x0001
        /*0042*/ 	.short	0x0004
        /*0044*/ 	.byte	0x00, 0xf0, 0x11, 0x00


	//----- nvinfo : EIATTR_KPARAM_INFO
	.align		4
.L_376:
        /*0048*/ 	.byte	0x04, 0x17
        /*004a*/ 	.short	(.L_378 - .L_377)
.L_377:
        /*004c*/ 	.word	0x00000000
        /*0050*/ 	.short	0x0000
        /*0052*/ 	.short	0x0000
        /*0054*/ 	.byte	0x00, 0xf0, 0x11, 0x00


	//----- nvinfo : EIATTR_SPARSE_MMA_MASK
	.align		4
.L_378:
        /*0058*/ 	.byte	0x03, 0x50
        /*005a*/ 	.short	0x0000


	//----- nvinfo : EIATTR_MAXREG_COUNT
	.align		4
        /*005c*/ 	.byte	0x03, 0x1b
        /*005e*/ 	.short	0x00ff


	//----- nvinfo : EIATTR_MERCURY_ISA_VERSION
	.align		4
        /*0060*/ 	.byte	0x03, 0x5f
        /*0062*/ 	.short	0x0101


	//----- nvinfo : EIATTR_UNUSED_LOAD_BYTE_OFFSET
	.align		4
        /*0064*/ 	.byte	0x04, 0x44
        /*0066*/ 	.short	(.L_380 - .L_379)


	//   ....[0]....
.L_379:
        /*0068*/ 	.word	0x00000380
        /*006c*/ 	.word	0x000000f7


	//   ....[1]....
        /*0070*/ 	.word	0x00000550
        /*0074*/ 	.word	0x000000f7


	//   ....[2]....
        /*0078*/ 	.word	0x00000700
        /*007c*/ 	.word	0x000000f7


	//   ....[3]....
        /*0080*/ 	.word	0x000008a0
        /*0084*/ 	.word	0x000000f7


	//   ....[4]....
        /*0088*/ 	.word	0x00000a40
        /*008c*/ 	.word	0x000000f7


	//   ....[5]....
        /*0090*/ 	.word	0x00000be0
        /*0094*/ 	.word	0x000000f7


	//   ....[6]....
        /*0098*/ 	.word	0x00000d80
        /*009c*/ 	.word	0x000000f7


	//   ....[7]....
        /*00a0*/ 	.word	0x00000f20
        /*00a4*/ 	.word	0x000000f7


	//   ....[8]....
        /*00a8*/ 	.word	0x00001180
        /*00ac*/ 	.word	0x000000f7


	//   ....[9]....
        /*00b0*/ 	.word	0x00001330
        /*00b4*/ 	.word	0x000000f7


	//   ....[10]....
        /*00b8*/ 	.word	0x000014d0
        /*00bc*/ 	.word	0x000000f7


	//   ....[11]....
        /*00c0*/ 	.word	0x00001670
        /*00c4*/ 	.word	0x000000f7


	//   ....[12]....
        /*00c8*/ 	.word	0x00001890
        /*00cc*/ 	.word	0x000000f7


	//   ....[13]....
        /*00d0*/ 	.word	0x00001a40
        /*00d4*/ 	.word	0x000000f7


	//   ....[14]....
        /*00d8*/ 	.word	0x00001c60
        /*00dc*/ 	.word	0x000000f7


	//   ....[15]....
        /*00e0*/ 	.word	0x00002040
        /*00e4*/ 	.word	0x000000f7


	//   ....[16]....
        /*00e8*/ 	.word	0x00002250
        /*00ec*/ 	.word	0x000000f7


	//   ....[17]....
        /*00f0*/ 	.word	0x00002420
        /*00f4*/ 	.word	0x000000f7


	//   ....[18]....
        /*00f8*/ 	.word	0x000025f0
        /*00fc*/ 	.word	0x000000f7


	//   ....[19]....
        /*0100*/ 	.word	0x000027c0
        /*0104*/ 	.word	0x000000f7


	//   ....[20]....
        /*0108*/ 	.word	0x00002990
        /*010c*/ 	.word	0x000000f7


	//   ....[21]....
        /*0110*/ 	.word	0x00002b60
        /*0114*/ 	.word	0x000000f7


	//   ....[22]....
        /*0118*/ 	.word	0x00002d30
        /*011c*/ 	.word	0x000000f7


	//   ....[23]....
        /*0120*/ 	.word	0x00002fb0
        /*0124*/ 	.word	0x000000f7


	//   ....[24]....
        /*0128*/ 	.word	0x000031c0
        /*012c*/ 	.word	0x000000f7


	//   ....[25]....
        /*0130*/ 	.word	0x00003400
        /*0134*/ 	.word	0x000000f7


	//   ....[26]....
        /*0138*/ 	.word	0x000035f0
        /*013c*/ 	.word	0x000000f7


	//   ....[27]....
        /*0140*/ 	.word	0x00003880
        /*0144*/ 	.word	0x000000f7


	//   ....[28]....
        /*0148*/ 	.word	0x00003a70
        /*014c*/ 	.word	0x000000f7


	//   ....[29]....
        /*0150*/ 	.word	0x00003cc0
        /*0154*/ 	.word	0x000000f7


	//----- nvinfo : EIATTR_VRC_CTA_INIT_COUNT
	.align		4
.L_380:
        /*0158*/ 	.byte	0x02, 0x4a
	.zero		1
	.zero		1


	//----- nvinfo : EIATTR_EXIT_INSTR_OFFSETS
	.align		4
        /*015c*/ 	.byte	0x04, 0x1c
        /*015e*/ 	.short	(.L_382 - .L_381)


	//   ....[0]....
.L_381:
        /*0160*/ 	.word	0x00000230


	//   ....[1]....
        /*0164*/ 	.word	0x00001050


	//   ....[2]....
        /*0168*/ 	.word	0x00001780


	//   ....[3]....
        /*016c*/ 	.word	0x00001b70


	//   ....[4]....
        /*0170*/ 	.word	0x00001d60


	//   ....[5]....
        /*0174*/ 	.word	0x00001d90


	//   ....[6]....
        /*0178*/ 	.word	0x00002e50


	//   ....[7]....
        /*017c*/ 	.word	0x00003710


	//   ....[8]....
        /*0180*/ 	.word	0x00003bb0


	//   ....[9]....
        /*0184*/ 	.word	0x00003bf0


	//   ....[10]....
        /*0188*/ 	.word	0x00003dc0


	//----- nvinfo : EIATTR_MAX_THREADS
	.align		4
.L_382:
        /*018c*/ 	.byte	0x04, 0x05
        /*018e*/ 	.short	(.L_384 - .L_383)
.L_383:
        /*0190*/ 	.word	0x00000080
        /*0194*/ 	.word	0x00000001
        /*0198*/ 	.word	0x00000001


	//----- nvinfo : EIATTR_CRS_STACK_SIZE
	.align		4
.L_384:
        /*019c*/ 	.byte	0x04, 0x1e
        /*019e*/ 	.short	(.L_386 - .L_385)
.L_385:
        /*01a0*/ 	.word	0x00000000


	//----- nvinfo : EIATTR_CBANK_PARAM_SIZE
	.align		4
.L_386:
        /*01a4*/ 	.byte	0x03, 0x19
        /*01a6*/ 	.short	0x0028


	//----- nvinfo : EIATTR_PARAM_CBANK
	.align		4
        /*01a8*/ 	.byte	0x04, 0x0a
        /*01aa*/ 	.short	(.L_388 - .L_387)
	.align		4
.L_387:
        /*01ac*/ 	.word	index@(.nv.constant0._ZN3cub18CUB_300001_SM_10006detail9transform16transform_kernelINS2_10policy_hubILb1EN4cuda3std3__45tupleIJN6thrust24THRUST_300001_SM_1000_NS10device_ptrI11AutomobilisEEEEEE10policy1000EiNS7_10__identityEPSC_JSI_EEEvT0_iT1_T2_DpNS2_10kernel_argIT3_EE)
        /*01b0*/ 	.short	0x0380
        /*01b2*/ 	.short	0x0028


	//----- nvinfo : EIATTR_SW_WAR
	.align		4
.L_388:
        /*01b4*/ 	.byte	0x04, 0x36
        /*01b6*/ 	.short	(.L_390 - .L_389)
.L_389:
        /*01b8*/ 	.word	0x00000008
.L_390:


//--------------------- .nv.info._ZN3cub18CUB_300001_SM_10006detail8for_each13static_kernelINS2_12policy_hub_t12policy_500_tElN6thrust24THRUST_300001_SM_1000_NS8cuda_cub20__uninitialized_copy7functorINS7_6detail15normal_iteratorINS7_10device_ptrIK11AutomobilisEEEENS7_7pointerISE_NS8_3tagENS7_11use_defaultESK_EEEEEEvT0_T1_ --------------------------
	.section	.nv.info._ZN3cub18CUB_300001_SM_10006detail8for_each13static_kernelINS2_12policy_hub_t12policy_500_tElN6thrust24THRUST_300001_SM_1000_NS8cuda_cub20__uninitialized_copy7functorINS7_6detail15normal_iteratorINS7_10device_ptrIK11AutomobilisEEEENS7_7pointerISE_NS8_3tagENS7_11use_defaultESK_EEEEEEvT0_T1_,"",@"SHT_CUDA_INFO"
	.sectionflags	@""
	.align	4


	//----- nvinfo : EIATTR_CUDA_API_VERSION
	.align		4
        /*0000*/ 	.byte	0x04, 0x37
        /*0002*/ 	.short	(.L_392 - .L_391)
.L_391:
        /*0004*/ 	.word	0x00000082


	//----- nvinfo : EIATTR_KPARAM_INFO
	.align		4
.L_392:
        /*0008*/ 	.byte	0x04, 0x17
        /*000a*/ 	.short	(.L_394 - .L_393)
.L_393:
        /*000c*/ 	.word	0x00000000
        /*0010*/ 	.short	0x0001
        /*0012*/ 	.short	0x0008
        /*0014*/ 	.byte	0x00, 0xf0, 0x41, 0x00


	//----- nvinfo : EIATTR_KPARAM_INFO
	.align		4
.L_394:
        /*0018*/ 	.byte	0x04, 0x17
        /*001a*/ 	.short	(.L_396 - .L_395)
.L_395:
        /*001c*/ 	.word	0x00000000
        /*0020*/ 	.short	0x0000
        /*0022*/ 	.short	0x0000
        /*0024*/ 	.byte	0x00, 0xf0, 0x21, 0x00


	//----- nvinfo : EIATTR_SPARSE_MMA_MASK
	.align		4
.L_396:
        /*0028*/ 	.byte	0x03, 0x50
        /*002a*/ 	.short	0x0000


	//----- nvinfo : EIATTR_MAXREG_COUNT
	.align		4
        /*002c*/ 	.byte	0x03, 0x1b
        /*002e*/ 	.short	0x00ff


	//----- nvinfo : EIATTR_MERCURY_ISA_VERSION
	.align		4
        /*0030*/ 	.byte	0x03, 0x5f
        /*0032*/ 	.short	0x0101


	//----- nvinfo : EIATTR_UNUSED_LOAD_BYTE_OFFSET
	.align		4
        /*0034*/ 	.byte	0x04, 0x44
        /*0036*/ 	.short	(.L_398 - .L_397)


	//   ....[0]....
.L_397:
        /*0038*/ 	.word	0x000001d0
        /*003c*/ 	.word	0x000000f7


	//   ....[1]....
        /*0040*/ 	.word	0x00000390
        /*0044*/ 	.word	0x000000f7


	//   ....[2]....
        /*0048*/ 	.word	0x00000670
        /*004c*/ 	.word	0x000000f7


	//   ....[3]....
        /*0050*/ 	.word	0x000008e0
        /*0054*/ 	.word	0x000000f7


	//----- nvinfo : EIATTR_VRC_CTA_INIT_COUNT
	.align		4
.L_398:
        /*0058*/ 	.byte	0x02, 0x4a
	.zero		1
	.zero		1


	//----- nvinfo : EIATTR_EXIT_INSTR_OFFSETS
	.align		4
        /*005c*/ 	.byte	0x04, 0x1c
        /*005e*/ 	.short	(.L_400 - .L_399)


	//   ....[0]....
.L_399:
        /*0060*/ 	.word	0x00000480


	//   ....[1]....
        /*0064*/ 	.word	0x00000790


	//   ....[2]....
        /*0068*/ 	.word	0x000009f0


	//----- nvinfo : EIATTR_MAX_THREADS
	.align		4
.L_400:
        /*006c*/ 	.byte	0x04, 0x05
        /*006e*/ 	.short	(.L_402 - .L_401)
.L_401:
        /*0070*/ 	.word	0x00000100
        /*0074*/ 	.word	0x00000001
        /*0078*/ 	.word	0x00000001


	//----- nvinfo : EIATTR_CRS_STACK_SIZE
	.align		4
.L_402:
        /*007c*/ 	.byte	0x04, 0x1e
        /*007e*/ 	.short	(.L_404 - .L_403)
.L_403:
        /*0080*/ 	.word	0x00000000


	//----- nvinfo : EIATTR_CBANK_PARAM_SIZE
	.align		4
.L_404:
        /*0084*/ 	.byte	0x03, 0x19
        /*0086*/ 	.short	0x0018


	//----- nvinfo : EIATTR_PARAM_CBANK
	.align		4
        /*0088*/ 	.byte	0x04, 0x0a
        /*008a*/ 	.short	(.L_406 - .L_405)
	.align		4
.L_405:
        /*008c*/ 	.word	index@(.nv.constant0._ZN3cub18CUB_300001_SM_10006detail8for_each13static_kernelINS2_12policy_hub_t12policy_500_tElN6thrust24THRUST_300001_SM_1000_NS8cuda_cub20__uninitialized_copy7functorINS7_6detail15normal_iteratorINS7_10device_ptrIK11AutomobilisEEEENS7_7pointerISE_NS8_3tagENS7_11use_defaultESK_EEEEEEvT0_T1_)
        /*0090*/ 	.short	0x0380
        /*0092*/ 	.short	0x0018


	//----- nvinfo : EIATTR_SW_WAR
	.align		4
.L_406:
        /*0094*/ 	.byte	0x04, 0x36
        /*0096*/ 	.short	(.L_408 - .L_407)
.L_407:
        /*0098*/ 	.word	0x00000008
.L_408:


//--------------------- .nv.info._ZN3cub18CUB_300001_SM_10006detail8for_each13static_kernelINS2_12policy_hub_t12policy_500_tEmNS2_12op_wrapper_tImN6thrust24THRUST_300001_SM_1000_NS6detail23allocator_traits_detail24construct1_via_allocatorINS8_16device_allocatorI11AutomobilisEEEENS8_10device_ptrISD_EEEEEEvT0_T1_ --------------------------
	.section	.nv.info._ZN3cub18CUB_300001_SM_10006detail8for_each13static_kernelINS2_12policy_hub_t12policy_500_tEmNS2_12op_wrapper_tImN6thrust24THRUST_300001_SM_1000_NS6detail23allocator_traits_detail24construct1_via_allocatorINS8_16device_allocatorI11AutomobilisEEEENS8_10device_ptrISD_EEEEEEvT0_T1_,"",@"SHT_CUDA_INFO"
	.sectionflags	@""
	.align	4


	//----- nvinfo : EIATTR_CUDA_API_VERSION
	.align		4
        /*0000*/ 	.byte	0x04, 0x37
        /*0002*/ 	.short	(.L_410 - .L_409)
.L_409:
        /*0004*/ 	.word	0x00000082


	//----- nvinfo : EIATTR_KPARAM_INFO
	.align		4
.L_410:
        /*0008*/ 	.byte	0x04, 0x17
        /*000a*/ 	.short	(.L_412 - .L_411)
.L_411:
        /*000c*/ 	.word	0x00000000
        /*0010*/ 	.short	0x0001
        /*0012*/ 	.short	0x0008
        /*0014*/ 	.byte	0x00, 0xf0, 0x41, 0x00


	//----- nvinfo : EIATTR_KPARAM_INFO
	.align		4
.L_412:
        /*0018*/ 	.byte	0x04, 0x17
        /*001a*/ 	.short	(.L_414 - .L_413)
.L_413:
        /*001c*/ 	.word	0x00000000
        /*0020*/ 	.short	0x0000
        /*0022*/ 	.short	0x0000
        /*0024*/ 	.byte	0x00, 0xf0, 0x21, 0x00


	//----- nvinfo : EIATTR_SPARSE_MMA_MASK
	.align		4
.L_414:
        /*0028*/ 	.byte	0x03, 0x50
        /*002a*/ 	.short	0x0000


	//----- nvinfo : EIATTR_MAXREG_COUNT
	.align		4
        /*002c*/ 	.byte	0x03, 0x1b
        /*002e*/ 	.short	0x00ff


	//----- nvinfo : EIATTR_MERCURY_ISA_VERSION
	.align		4
        /*0030*/ 	.byte	0x03, 0x5f
        /*0032*/ 	.short	0x0101


	//----- nvinfo : EIATTR_VRC_CTA_INIT_COUNT
	.align		4
        /*0034*/ 	.byte	0x02, 0x4a
	.zero		1
	.zero		1


	//----- nvinfo : EIATTR_EXIT_INSTR_OFFSETS
	.align		4
        /*0038*/ 	.byte	0x04, 0x1c
        /*003a*/ 	.short	(.L_416 - .L_415)


	//   ....[0]....
.L_415:
        /*003c*/ 	.word	0x000007e0


	//   ....[1]....
        /*0040*/ 	.word	0x00000ee0


	//   ....[2]....
        /*0044*/ 	.word	0x00000ff0


	//----- nvinfo : EIATTR_MAX_THREADS
	.align		4
.L_416:
        /*0048*/ 	.byte	0x04, 0x05
        /*004a*/ 	.short	(.L_418 - .L_417)
.L_417:
        /*004c*/ 	.word	0x00000100
        /*0050*/ 	.word	0x00000001
        /*0054*/ 	.word	0x00000001


	//----- nvinfo : EIATTR_CRS_STACK_SIZE
	.align		4
.L_418:
        /*0058*/ 	.byte	0x04, 0x1e
        /*005a*/ 	.short	(.L_420 - .L_419)
.L_419:
        /*005c*/ 	.word	0x00000000


	//----- nvinfo : EIATTR_CBANK_PARAM_SIZE
	.align		4
.L_420:
        /*0060*/ 	.byte	0x03, 0x19
        /*0062*/ 	.short	0x0018


	//----- nvinfo : EIATTR_PARAM_CBANK
	.align		4
        /*0064*/ 	.byte	0x04, 0x0a
        /*0066*/ 	.short	(.L_422 - .L_421)
	.align		4
.L_421:
        /*0068*/ 	.word	index@(.nv.constant0._ZN3cub18CUB_300001_SM_10006detail8for_each13static_kernelINS2_12policy_hub_t12policy_500_tEmNS2_12op_wrapper_tImN6thrust24THRUST_300001_SM_1000_NS6detail23allocator_traits_detail24construct1_via_allocatorINS8_16device_allocatorI11AutomobilisEEEENS8_10device_ptrISD_EEEEEEvT0_T1_)
        /*006c*/ 	.short	0x0380
        /*006e*/ 	.short	0x0018


	//----- nvinfo : EIATTR_SW_WAR
	.align		4
.L_422:
        /*0070*/ 	.byte	0x04, 0x36
        /*0072*/ 	.short	(.L_424 - .L_423)
.L_423:
        /*0074*/ 	.word	0x00000008
.L_424:


//--------------------- .nv.info._ZN3cub18CUB_300001_SM_10006detail8for_each13static_kernelINS2_12policy_hub_t12policy_500_tElNS2_12op_wrapper_tIlN6thrust24THRUST_300001_SM_1000_NS6detail23allocator_traits_detail5gozerENS8_10device_ptrI11AutomobilisEEEEEEvT0_T1_ --------------------------
	.section	.nv.info._ZN3cub18CUB_300001_SM_10006detail8for_each13static_kernelINS2_12policy_hub_t12policy_500_tElNS2_12op_wrapper_tIlN6thrust24THRUST_300001_SM_1000_NS6detail23allocator_traits_detail5gozerENS8_10device_ptrI11AutomobilisEEEEEEvT0_T1_,"",@"SHT_CUDA_INFO"
	.sectionflags	@""
	.align	4


	//----- nvinfo : EIATTR_CUDA_API_VERSION
	.align		4
        /*0000*/ 	.byte	0x04, 0x37
        /*0002*/ 	.short	(.L_426 - .L_425)
.L_425:
        /*0004*/ 	.word	0x00000082


	//----- nvinfo : EIATTR_KPARAM_INFO
	.align		4
.L_426:
        /*0008*/ 	.byte	0x04, 0x17
        /*000a*/ 	.short	(.L_428 - .L_427)
.L_427:
        /*000c*/ 	.word	0x00000000
        /*0010*/ 	.short	0x0001
        /*0012*/ 	.short	0x0008
        /*0014*/ 	.byte	0x00, 0xf0, 0x41, 0x00


	//----- nvinfo : EIATTR_KPARAM_INFO
	.align		4
.L_428:
        /*0018*/ 	.byte	0x04, 0x17
        /*001a*/ 	.short	(.L_430 - .L_429)
.L_429:
        /*001c*/ 	.word	0x00000000
        /*0020*/ 	.short	0x0000
        /*0022*/ 	.short	0x0000
        /*0024*/ 	.byte	0x00, 0xf0, 0x21, 0x00


	//----- nvinfo : EIATTR_SPARSE_MMA_MASK
	.align		4
.L_430:
        /*0028*/ 	.byte	0x03, 0x50
        /*002a*/ 	.short	0x0000


	//----- nvinfo : EIATTR_MAXREG_COUNT
	.align		4
        /*002c*/ 	.byte	0x03, 0x1b
        /*002e*/ 	.short	0x00ff


	//----- nvinfo : EIATTR_MERCURY_ISA_VERSION
	.align		4
        /*0030*/ 	.byte	0x03, 0x5f
        /*0032*/ 	.short	0x0101


	//----- nvinfo : EIATTR_VRC_CTA_INIT_COUNT
	.align		4
        /*0034*/ 	.byte	0x02, 0x4a
	.zero		1
	.zero		1


	//----- nvinfo : EIATTR_EXIT_INSTR_OFFSETS
	.align		4
        /*0038*/ 	.byte	0x04, 0x1c
        /*003a*/ 	.short	(.L_432 - .L_431)


	//   ....[0]....
.L_431:
        /*003c*/ 	.word	0x00000010


	//----- nvinfo : EIATTR_MAX_THREADS
	.align		4
.L_432:
        /*0040*/ 	.byte	0x04, 0x05
        /*0042*/ 	.short	(.L_434 - .L_433)
.L_433:
        /*0044*/ 	.word	0x00000100
        /*0048*/ 	.word	0x00000001
        /*004c*/ 	.word	0x00000001


	//----- nvinfo : EIATTR_CBANK_PARAM_SIZE
	.align		4
.L_434:
        /*0050*/ 	.byte	0x03, 0x19
        /*0052*/ 	.short	0x0018


	//----- nvinfo : EIATTR_PARAM_CBANK
	.align		4
        /*0054*/ 	.byte	0x04, 0x0a
        /*0056*/ 	.short	(.L_436 - .L_435)
	.align		4
.L_435:
        /*0058*/ 	.word	index@(.nv.constant0._ZN3cub18CUB_300001_SM_10006detail8for_each13static_kernelINS2_12policy_hub_t12policy_500_tElNS2_12op_wrapper_tIlN6thrust24THRUST_300001_SM_1000_NS6detail23allocator_traits_detail5gozerENS8_10device_ptrI11AutomobilisEEEEEEvT0_T1_)
        /*005c*/ 	.short	0x0380
        /*005e*/ 	.short	0x0018


	//----- nvinfo : EIATTR_SW_WAR
	.align		4
.L_436:
        /*0060*/ 	.byte	0x04, 0x36
        /*0062*/ 	.short	(.L_438 - .L_437)
.L_437:
        /*0064*/ 	.word	0x00000008
.L_438:


//--------------------- .nv.info._ZN3cub18CUB_300001_SM_10006detail8for_each13static_kernelINS2_12policy_hub_t12policy_500_tElN6thrust24THRUST_300001_SM_1000_NS8cuda_cub20__uninitialized_copy7functorINS7_7pointerI11AutomobilisNS8_3tagENS7_11use_defaultESE_EESF_EEEEvT0_T1_ --------------------------
	.section	.nv.info._ZN3cub18CUB_300001_SM_10006detail8for_each13static_kernelINS2_12policy_hub_t12policy_500_tElN6thrust24THRUST_300001_SM_1000_NS8cuda_cub20__uninitialized_copy7functorINS7_7pointerI11AutomobilisNS8_3tagENS7_11use_defaultESE_EESF_EEEEvT0_T1_,"",@"SHT_CUDA_INFO"
	.sectionflags	@""
	.align	4


	//----- nvinfo : EIATTR_CUDA_API_VERSION
	.align		4
        /*0000*/ 	.byte	0x04, 0x37
        /*0002*/ 	.short	(.L_440 - .L_439)
.L_439:
        /*0004*/ 	.word	0x00000082


	//----- nvinfo : EIATTR_KPARAM_INFO
	.align		4
.L_440:
        /*0008*/ 	.byte	0x04, 0x17
        /*000a*/ 	.short	(.L_442 - .L_441)
.L_441:
        /*000c*/ 	.word	0x00000000
        /*0010*/ 	.short	0x0001
        /*0012*/ 	.short	0x0008
        /*0014*/ 	.byte	0x00, 0xf0, 0x41, 0x00


	//----- nvinfo : EIATTR_KPARAM_INFO
	.align		4
.L_442:
        /*0018*/ 	.byte	0x04, 0x17
        /*001a*/ 	.short	(.L_444 - .L_443)
.L_443:
        /*001c*/ 	.word	0x00000000
        /*0020*/ 	.short	0x0000
        /*0022*/ 	.short	0x0000
        /*0024*/ 	.byte	0x00, 0xf0, 0x21, 0x00


	//----- nvinfo : EIATTR_SPARSE_MMA_MASK
	.align		4
.L_444:
        /*0028*/ 	.byte	0x03, 0x50
        /*002a*/ 	.short	0x0000


	//----- nvinfo : EIATTR_MAXREG_COUNT
	.align		4
        /*002c*/ 	.byte	0x03, 0x1b
        /*002e*/ 	.short	0x00ff


	//----- nvinfo : EIATTR_MERCURY_ISA_VERSION
	.align		4
        /*0030*/ 	.byte	0x03, 0x5f
        /*0032*/ 	.short	0x0101


	//----- nvinfo : EIATTR_UNUSED_LOAD_BYTE_OFFSET
	.align		4
        /*0034*/ 	.byte	0x04, 0x44
        /*0036*/ 	.short	(.L_446 - .L_445)


	//   ....[0]....
.L_445:
        /*0038*/ 	.word	0x000001d0
        /*003c*/ 	.word	0x000000f7


	//   ....[1]....
        /*0040*/ 	.word	0x00000390
        /*0044*/ 	.word	0x000000f7


	//   ....[2]....
        /*0048*/ 	.word	0x00000670
        /*004c*/ 	.word	0x000000f7


	//   ....[3]....
        /*0050*/ 	.word	0x000008e0
        /*0054*/ 	.word	0x000000f7


	//----- nvinfo : EIATTR_VRC_CTA_INIT_COUNT
	.align		4
.L_446:
        /*0058*/ 	.byte	0x02, 0x4a
	.zero		1
	.zero		1


	//----- nvinfo : EIATTR_EXIT_INSTR_OFFSETS
	.align		4
        /*005c*/ 	.byte	0x04, 0x1c
        /*005e*/ 	.short	(.L_448 - .L_447)


	//   ....[0]....
.L_447:
        /*0060*/ 	.word	0x00000480


	//   ....[1]....
        /*0064*/ 	.word	0x00000790


	//   ....[2]....
        /*0068*/ 	.word	0x000009f0


	//----- nvinfo : EIATTR_MAX_THREADS
	.align		4
.L_448:
        /*006c*/ 	.byte	0x04, 0x05
        /*006e*/ 	.short	(.L_450 - .L_449)
.L_449:
        /*0070*/ 	.word	0x00000100
        /*0074*/ 	.word	0x00000001
        /*0078*/ 	.word	0x00000001


	//----- nvinfo : EIATTR_CRS_STACK_SIZE
	.align		4
.L_450:
        /*007c*/ 	.byte	0x04, 0x1e
        /*007e*/ 	.short	(.L_452 - .L_451)
.L_451:
        /*0080*/ 	.word	0x00000000


	//----- nvinfo : EIATTR_CBANK_PARAM_SIZE
	.align		4
.L_452:
        /*0084*/ 	.byte	0x03, 0x19
        /*0086*/ 	.short	0x0018


	//----- nvinfo : EIATTR_PARAM_CBANK
	.align		4
        /*0088*/ 	.byte	0x04, 0x0a
        /*008a*/ 	.short	(.L_454 - .L_453)
	.align		4
.L_453:
        /*008c*/ 	.word	index@(.nv.constant0._ZN3cub18CUB_300001_SM_10006detail8for_each13static_kernelINS2_12policy_hub_t12policy_500_tElN6thrust24THRUST_300001_SM_1000_NS8cuda_cub20__uninitialized_copy7functorINS7_7pointerI11AutomobilisNS8_3tagENS7_11use_defaultESE_EESF_EEEEvT0_T1_)
        /*0090*/ 	.short	0x0380
        /*0092*/ 	.short	0x0018


	//----- nvinfo : EIATTR_SW_WAR
	.align		4
.L_454:
        /*0094*/ 	.byte	0x04, 0x36
        /*0096*/ 	.short	(.L_456 - .L_455)
.L_455:
        /*0098*/ 	.word	0x00000008
.L_456:


//--------------------- .nv.info._ZN3cub18CUB_300001_SM_10006detail8for_each13static_kernelINS2_12policy_hub_t12policy_500_tElN6thrust24THRUST_300001_SM_1000_NS8cuda_cub20__uninitialized_copy7functorINS7_10device_ptrI11AutomobilisEENS7_7pointerISC_NS8_3tagENS7_11use_defaultESG_EEEEEEvT0_T1_ --------------------------
	.section	.nv.info._ZN3cub18CUB_300001_SM_10006detail8for_each13static_kernelINS2_12policy_hub_t12policy_500_tElN6thrust24THRUST_300001_SM_1000_NS8cuda_cub20__uninitialized_copy7functorINS7_10device_ptrI11AutomobilisEENS7_7pointerISC_NS8_3tagENS7_11use_defaultESG_EEEEEEvT0_T1_,"",@"SHT_CUDA_INFO"
	.sectionflags	@""
	.align	4


	//----- nvinfo : EIATTR_CUDA_API_VERSION
	.align		4
        /*0000*/ 	.byte	0x04, 0x37
        /*0002*/ 	.short	(.L_458 - .L_457)
.L_457:
        /*0004*/ 	.word	0x00000082


	//----- nvinfo : EIATTR_KPARAM_INFO
	.align		4
.L_458:
        /*0008*/ 	.byte	0x04, 0x17
        /*000a*/ 	.short	(.L_460 - .L_459)
.L_459:
        /*000c*/ 	.word	0x00000000
        /*0010*/ 	.short	0x0001
        /*0012*/ 	.short	0x0008
        /*0014*/ 	.byte	0x00, 0xf0, 0x41, 0x00


	//----- nvinfo : EIATTR_KPARAM_INFO
	.align		4
.L_460:
        /*0018*/ 	.byte	0x04, 0x17
        /*001a*/ 	.short	(.L_462 - .L_461)
.L_461:
        /*001c*/ 	.word	0x00000000
        /*0020*/ 	.short	0x0000
        /*0022*/ 	.short	0x0000
        /*0024*/ 	.byte	0x00, 0xf0, 0x21, 0x00


	//----- nvinfo : EIATTR_SPARSE_MMA_MASK
	.align		4
.L_462:
        /*0028*/ 	.byte	0x03, 0x50
        /*002a*/ 	.short	0x0000


	//----- nvinfo : EIATTR_MAXREG_COUNT
	.align		4
        /*002c*/ 	.byte	0x03, 0x1b
        /*002e*/ 	.short	0x00ff


	//----- nvinfo : EIATTR_MERCURY_ISA_VERSION
	.align		4
        /*0030*/ 	.byte	0x03, 0x5f
        /*0032*/ 	.short	0x0101


	//----- nvinfo : EIATTR_UNUSED_LOAD_BYTE_OFFSET
	.align		4
        /*0034*/ 	.byte	0x04, 0x44
        /*0036*/ 	.short	(.L_464 - .L_463)


	//   ....[0]....
.L_463:
        /*0038*/ 	.word	0x000001d0
        /*003c*/ 	.word	0x000000f7


	//   ....[1]....
        /*0040*/ 	.word	0x00000390
        /*0044*/ 	.word	0x000000f7


	//   ....[2]....
        /*0048*/ 	.word	0x00000670
        /*004c*/ 	.word	0x000000f7


	//   ....[3]....
        /*0050*/ 	.word	0x000008e0
        /*0054*/ 	.word	0x000000f7


	//----- nvinfo : EIATTR_VRC_CTA_INIT_COUNT
	.align		4
.L_464:
        /*0058*/ 	.byte	0x02, 0x4a
	.zero		1
	.zero		1


	//----- nvinfo : EIATTR_EXIT_INSTR_OFFSETS
	.align		4
        /*005c*/ 	.byte	0x04, 0x1c
        /*005e*/ 	.short	(.L_466 - .L_465)


	//   ....[0]....
.L_465:
        /*0060*/ 	.word	0x00000480


	//   ....[1]....
        /*0064*/ 	.word	0x00000790


	//   ....[2]....
        /*0068*/ 	.word	0x000009f0


	//----- nvinfo : EIATTR_MAX_THREADS
	.align		4
.L_466:
        /*006c*/ 	.byte	0x04, 0x05
        /*006e*/ 	.short	(.L_468 - .L_467)
.L_467:
        /*0070*/ 	.word	0x00000100
        /*0074*/ 	.word	0x00000001
        /*0078*/ 	.word	0x00000001


	//----- nvinfo : EIATTR_CRS_STACK_SIZE
	.align		4
.L_468:
        /*007c*/ 	.byte	0x04, 0x1e
        /*007e*/ 	.short	(.L_470 - .L_469)
.L_469:
        /*0080*/ 	.word	0x00000000


	//----- nvinfo : EIATTR_CBANK_PARAM_SIZE
	.align		4
.L_470:
        /*0084*/ 	.byte	0x03, 0x19
        /*0086*/ 	.short	0x0018


	//----- nvinfo : EIATTR_PARAM_CBANK
	.align		4
        /*0088*/ 	.byte	0x04, 0x0a
        /*008a*/ 	.short	(.L_472 - .L_471)
	.align		4
.L_471:
        /*008c*/ 	.word	index@(.nv.constant0._ZN3cub18CUB_300001_SM_10006detail8for_each13static_kernelINS2_12policy_hub_t12policy_500_tElN6thrust24THRUST_300001_SM_1000_NS8cuda_cub20__uninitialized_copy7functorINS7_10device_ptrI11AutomobilisEENS7_7pointerISC_NS8_3tagENS7_11use_defaultESG_EEEEEEvT0_T1_)
        /*0090*/ 	.short	0x0380
        /*0092*/ 	.short	0x0018


	//----- nvinfo : EIATTR_SW_WAR
	.align		4
.L_472:
        /*0094*/ 	.byte	0x04, 0x36
        /*0096*/ 	.short	(.L_474 - .L_473)
.L_473:
        /*0098*/ 	.word	0x00000008
.L_474:


//--------------------- .nv.info._ZN3cub18CUB_300001_SM_10006detail8for_each13static_kernelINS2_12policy_hub_t12policy_500_tElNS2_12op_wrapper_tIlN6thrust24THRUST_300001_SM_1000_NS6detail23allocator_traits_detail5gozerENS8_7pointerI11AutomobilisNS8_8cuda_cub3tagENS8_11use_defaultESG_EEEEEEvT0_T1_ --------------------------
	.section	.nv.info._ZN3cub18CUB_300001_SM_10006detail8for_each13static_kernelINS2_12policy_hub_t12policy_500_tElNS2_12op_wrapper_tIlN6thrust24THRUST_300001_SM_1000_NS6detail23allocator_traits_detail5gozerENS8_7pointerI11AutomobilisNS8_8cuda_cub3tagENS8_11use_defaultESG_EEEEEEvT0_T1_,"",@"SHT_CUDA_INFO"
	.sectionflags	@""
	.align	4


	//----- nvinfo : EIATTR_CUDA_API_VERSION
	.align		4
        /*0000*/ 	.byte	0x04, 0x37
        /*0002*/ 	.short	(.L_476 - .L_475)
.L_475:
        /*0004*/ 	.word	0x00000082


	//----- nvinfo : EIATTR_KPARAM_INFO
	.align		4
.L_476:
        /*0008*/ 	.byte	0x04, 0x17
        /*000a*/ 	.short	(.L_478 - .L_477)
.L_477:
        /*000c*/ 	.word	0x00000000
        /*0010*/ 	.short	0x0001
        /*0012*/ 	.short	0x0008
        /*0014*/ 	.byte	0x00, 0xf0, 0x41, 0x00


	//----- nvinfo : EIATTR_KPARAM_INFO
	.align		4
.L_478:
        /*0018*/ 	.byte	0x04, 0x17
        /*001a*/ 	.short	(.L_480 - .L_479)
.L_479:
        /*001c*/ 	.word	0x00000000
        /*0020*/ 	.short	0x0000
        /*0022*/ 	.short	0x0000
        /*0024*/ 	.byte	0x00, 0xf0, 0x21, 0x00


	//----- nvinfo : EIATTR_SPARSE_MMA_MASK
	.align		4
.L_480:
        /*0028*/ 	.byte	0x03, 0x50
        /*002a*/ 	.short	0x0000


	//----- nvinfo : EIATTR_MAXREG_COUNT
	.align		4
        /*002c*/ 	.byte	0x03, 0x1b
        /*002e*/ 	.short	0x00ff


	//----- nvinfo : EIATTR_MERCURY_ISA_VERSION
	.align		4
        /*0030*/ 	.byte	0x03, 0x5f
        /*0032*/ 	.short	0x0101


	//----- nvinfo : EIATTR_VRC_CTA_INIT_COUNT
	.align		4
        /*0034*/ 	.byte	0x02, 0x4a
	.zero		1
	.zero		1


	//----- nvinfo : EIATTR_EXIT_INSTR_OFFSETS
	.align		4
        /*0038*/ 	.byte	0x04, 0x1c
        /*003a*/ 	.short	(.L_482 - .L_481)


	//   ....[0]....
.L_481:
        /*003c*/ 	.word	0x00000010


	//----- nvinfo : EIATTR_MAX_THREADS
	.align		4
.L_482:
        /*0040*/ 	.byte	0x04, 0x05
        /*0042*/ 	.short	(.L_484 - .L_483)
.L_483:
        /*0044*/ 	.word	0x00000100
        /*0048*/ 	.word	0x00000001
        /*004c*/ 	.word	0x00000001


	//----- nvinfo : EIATTR_CBANK_PARAM_SIZE
	.align		4
.L_484:
        /*0050*/ 	.byte	0x03, 0x19
        /*0052*/ 	.short	0x0018


	//----- nvinfo : EIATTR_PARAM_CBANK
	.align		4
        /*0054*/ 	.byte	0x04, 0x0a
        /*0056*/ 	.short	(.L_486 - .L_485)
	.align		4
.L_485:
        /*0058*/ 	.word	index@(.nv.constant0._ZN3cub18CUB_300001_SM_10006detail8for_each13static_kernelINS2_12policy_hub_t12policy_500_tElNS2_12op_wrapper_tIlN6thrust24THRUST_300001_SM_1000_NS6detail23allocator_traits_detail5gozerENS8_7pointerI11AutomobilisNS8_8cuda_cub3tagENS8_11use_defaultESG_EEEEEEvT0_T1_)
        /*005c*/ 	.short	0x0380
        /*005e*/ 	.short	0x0018


	//----- nvinfo : EIATTR_SW_WAR
	.align		4
.L_486:
        /*0060*/ 	.byte	0x04, 0x36
        /*0062*/ 	.short	(.L_488 - .L_487)
.L_487:
        /*0064*/ 	.word	0x00000008
.L_488:


//--------------------- .nv.info._ZN3cub18CUB_300001_SM_10006detail8for_each13static_kernelINS2_12policy_hub_t12policy_500_tEmNS2_12op_wrapper_tImN6thrust24THRUST_300001_SM_1000_NS6detail23allocator_traits_detail24construct1_via_allocatorINS9_18no_throw_allocatorINS9_19temporary_allocatorI11AutomobilisNS8_8cuda_cub3tagEEEEEEENS8_7pointerISE_SG_NS8_11use_defaultESL_EEEEEEvT0_T1_ --------------------------
	.section	.nv.info._ZN3cub18CUB_300001_SM_10006detail8for_each13static_kernelINS2_12policy_hub_t12policy_500_tEmNS2_12op_wrapper_tImN6thrust24THRUST_300001_SM_1000_NS6detail23allocator_traits_detail24construct1_via_allocatorINS9_18no_throw_allocatorINS9_19temporary_allocatorI11AutomobilisNS8_8cuda_cub3tagEEEEEEENS8_7pointerISE_SG_NS8_11use_defaultESL_EEEEEEvT0_T1_,"",@"SHT_CUDA_INFO"
	.sectionflags	@""
	.align	4


	//----- nvinfo : EIATTR_CUDA_API_VERSION
	.align		4
        /*0000*/ 	.byte	0x04, 0x37
        /*0002*/ 	.short	(.L_490 - .L_489)
.L_489:
        /*0004*/ 	.word	0x00000082


	//----- nvinfo : EIATTR_KPARAM_INFO
	.align		4
.L_490:
        /*0008*/ 	.byte	0x04, 0x17
        /*000a*/ 	.short	(.L_492 - .L_491)
.L_491:
        /*000c*/ 	.word	0x00000000
        /*0010*/ 	.short	0x0001
        /*0012*/ 	.short	0x0008
        /*0014*/ 	.byte	0x00, 0xf0, 0x41, 0x00


	//----- nvinfo : EIATTR_KPARAM_INFO
	.align		4
.L_492:
        /*0018*/ 	.byte	0x04, 0x17
        /*001a*/ 	.short	(.L_494 - .L_493)
.L_493:
        /*001c*/ 	.word	0x00000000
        /*0020*/ 	.short	0x0000
        /*0022*/ 	.short	0x0000
        /*0024*/ 	.byte	0x00, 0xf0, 0x21, 0x00


	//----- nvinfo : EIATTR_SPARSE_MMA_MASK
	.align		4
.L_494:
        /*0028*/ 	.byte	0x03, 0x50
        /*002a*/ 	.short	0x0000


	//----- nvinfo : EIATTR_MAXREG_COUNT
	.align		4
        /*002c*/ 	.byte	0x03, 0x1b
        /*002e*/ 	.short	0x00ff


	//----- nvinfo : EIATTR_MERCURY_ISA_VERSION
	.align		4
        /*0030*/ 	.byte	0x03, 0x5f
        /*0032*/ 	.short	0x0101


	//----- nvinfo : EIATTR_VRC_CTA_INIT_COUNT
	.align		4
        /*0034*/ 	.byte	0x02, 0x4a
	.zero		1
	.zero		1


	//----- nvinfo : EIATTR_EXIT_INSTR_OFFSETS
	.align		4
        /*0038*/ 	.byte	0x04, 0x1c
        /*003a*/ 	.short	(.L_496 - .L_495)


	//   ....[0]....
.L_495:
        /*003c*/ 	.word	0x000007e0


	//   ....[1]....
        /*0040*/ 	.word	0x00000ee0


	//   ....[2]....
        /*0044*/ 	.word	0x00000ff0


	//----- nvinfo : EIATTR_MAX_THREADS
	.align		4
.L_496:
        /*0048*/ 	.byte	0x04, 0x05
        /*004a*/ 	.short	(.L_498 - .L_497)
.L_497:
        /*004c*/ 	.word	0x00000100
        /*0050*/ 	.word	0x00000001
        /*0054*/ 	.word	0x00000001


	//----- nvinfo : EIATTR_CRS_STACK_SIZE
	.align		4
.L_498:
        /*0058*/ 	.byte	0x04, 0x1e
        /*005a*/ 	.short	(.L_500 - .L_499)
.L_499:
        /*005c*/ 	.word	0x00000000


	//----- nvinfo : EIATTR_CBANK_PARAM_SIZE
	.align		4
.L_500:
        /*0060*/ 	.byte	0x03, 0x19
        /*0062*/ 	.short	0x0018


	//----- nvinfo : EIATTR_PARAM_CBANK
	.align		4
        /*0064*/ 	.byte	0x04, 0x0a
        /*0066*/ 	.short	(.L_502 - .L_501)
	.align		4
.L_501:
        /*0068*/ 	.word	index@(.nv.constant0._ZN3cub18CUB_300001_SM_10006detail8for_each13static_kernelINS2_12policy_hub_t12policy_500_tEmNS2_12op_wrapper_tImN6thrust24THRUST_300001_SM_1000_NS6detail23allocator_traits_detail24construct1_via_allocatorINS9_18no_throw_allocatorINS9_19temporary_allocatorI11AutomobilisNS8_8cuda_cub3tagEEEEEEENS8_7pointerISE_SG_NS8_11use_defaultESL_EEEEEEvT0_T1_)
        /*006c*/ 	.short	0x0380
        /*006e*/ 	.short	0x0018


	//----- nvinfo : EIATTR_SW_WAR
	.align		4
.L_502:
        /*0070*/ 	.byte	0x04, 0x36
        /*0072*/ 	.short	(.L_504 - .L_503)
.L_503:
        /*0074*/ 	.word	0x00000008
.L_504:


//--------------------- .nv.info._ZN3cub18CUB_300001_SM_10006detail11EmptyKernelIvEEvv --------------------------
	.section	.nv.info._ZN3cub18CUB_300001_SM_10006detail11EmptyKernelIvEEvv,"",@"SHT_CUDA_INFO"
	.sectionflags	@""
	.align	4


	//----- nvinfo : EIATTR_CUDA_API_VERSION
	.align		4
        /*0000*/ 	.byte	0x04, 0x37
        /*0002*/ 	.short	(.L_506 - .L_505)
.L_505:
        /*0004*/ 	.word	0x00000082


	//----- nvinfo : EIATTR_SPARSE_MMA_MASK
	.align		4
.L_506:
        /*0008*/ 	.byte	0x03, 0x50
        /*000a*/ 	.short	0x0000


	//----- nvinfo : EIATTR_MAXREG_COUNT
	.align		4
        /*000c*/ 	.byte	0x03, 0x1b
        /*000e*/ 	.short	0x00ff


	//----- nvinfo : EIATTR_MERCURY_ISA_VERSION
	.align		4
        /*0010*/ 	.byte	0x03, 0x5f
        /*0012*/ 	.short	0x0101


	//----- nvinfo : EIATTR_VRC_CTA_INIT_COUNT
	.align		4
        /*0014*/ 	.byte	0x02, 0x4a
	.zero		1
	.zero		1


	//----- nvinfo : EIATTR_EXIT_INSTR_OFFSETS
	.align		4
        /*0018*/ 	.byte	0x04, 0x1c
        /*001a*/ 	.short	(.L_508 - .L_507)


	//   ....[0]....
.L_507:
        /*001c*/ 	.word	0x00000010


	//----- nvinfo : EIATTR_SW_WAR
	.align		4
.L_508:
        /*0020*/ 	.byte	0x04, 0x36
        /*0022*/ 	.short	(.L_510 - .L_509)
.L_509:
        /*0024*/ 	.word	0x00000008
.L_510:


//--------------------- .nv.callgraph             --------------------------
	.section	.nv.callgraph,"",@"SHT_CUDA_CALLGRAPH"
	.align	4
	.sectionentsize	8
	.align		4
        /*0000*/ 	.word	0x00000000
	.align		4
        /*0004*/ 	.word	0xffffffff
	.align		4
        /*0008*/ 	.word	0x00000000
	.align		4
        /*000c*/ 	.word	0xfffffffe
	.align		4
        /*0010*/ 	.word	0x00000000
	.align		4
        /*0014*/ 	.word	0xfffffffd
	.align		4
        /*0018*/ 	.word	0x00000000
	.align		4
        /*001c*/ 	.word	0xfffffffc


//--------------------- .nv.constant4             --------------------------
	.section	.nv.constant4,"a",@progbits
	.align	8
	.align		8
.nv.constant4:
        /*0000*/ 	.dword	_ZN30_INTERNAL_2af2c870_4_k_cu_main4cuda3std3__45__cpo5beginE
	.align		8
        /*0008*/ 	.dword	_ZN30_INTERNAL_2af2c870_4_k_cu_main4cuda3std3__45__cpo3endE
	.align		8
        /*0010*/ 	.dword	_ZN30_INTERNAL_2af2c870_4_k_cu_main4cuda3std3__45__cpo6cbeginE
	.align		8
        /*0018*/ 	.dword	_ZN30_INTERNAL_2af2c870_4_k_cu_main4cuda3std3__45__cpo4cendE
	.align		8
        /*0020*/ 	.dword	_ZN30_INTERNAL_2af2c870_4_k_cu_main4cuda3std3__45__cpo6rbeginE
	.align		8
        /*0028*/ 	.dword	_ZN30_INTERNAL_2af2c870_4_k_cu_main4cuda3std3__45__cpo4rendE
	.align		8
        /*0030*/ 	.dword	_ZN30_INTERNAL_2af2c870_4_k_cu_main4cuda3std3__45__cpo7crbeginE
	.align		8
        /*0038*/ 	.dword	_ZN30_INTERNAL_2af2c870_4_k_cu_main4cuda3std3__45__cpo5crendE
	.align		8
        /*0040*/ 	.dword	_ZN30_INTERNAL_2af2c870_4_k_cu_main4cuda3std3__432_GLOBAL__N__2af2c870_4_k_cu_main6ignoreE
	.align		8
        /*0048*/ 	.dword	_ZN30_INTERNAL_2af2c870_4_k_cu_main4cuda3std3__419piecewise_constructE
	.align		8
        /*0050*/ 	.dword	_ZN30_INTERNAL_2af2c870_4_k_cu_main4cuda3std3__48in_placeE
	.align		8
        /*0058*/ 	.dword	_ZN30_INTERNAL_2af2c870_4_k_cu_main4cuda3std3__420unreachable_sentinelE
	.align		8
        /*0060*/ 	.dword	_ZN30_INTERNAL_2af2c870_4_k_cu_main4cuda3std3__47nulloptE
	.align		8
        /*0068*/ 	.dword	_ZN30_INTERNAL_2af2c870_4_k_cu_main4cuda3std3__48unexpectE
	.align		8
        /*0070*/ 	.dword	_ZN30_INTERNAL_2af2c870_4_k_cu_main4cuda3std6ranges3__45__cpo4swapE
	.align		8
        /*0078*/ 	.dword	_ZN30_INTERNAL_2af2c870_4_k_cu_main4cuda3std6ranges3__45__cpo9iter_moveE
	.align		8
        /*0080*/ 	.dword	_ZN30_INTERNAL_2af2c870_4_k_cu_main4cuda3std6ranges3__45__cpo5beginE
	.align		8
        /*0088*/ 	.dword	_ZN30_INTERNAL_2af2c870_4_k_cu_main4cuda3std6ranges3__45__cpo3endE
	.align		8
        /*0090*/ 	.dword	_ZN30_INTERNAL_2af2c870_4_k_cu_main4cuda3std6ranges3__45__cpo6cbeginE
	.align		8
        /*0098*/ 	.dword	_ZN30_INTERNAL_2af2c870_4_k_cu_main4cuda3std6ranges3__45__cpo4cendE
	.align		8
        /*00a0*/ 	.dword	_ZN30_INTERNAL_2af2c870_4_k_cu_main4cuda3std6ranges3__45__cpo7advanceE
	.align		8
        /*00a8*/ 	.dword	_ZN30_INTERNAL_2af2c870_4_k_cu_main4cuda3std6ranges3__45__cpo9iter_swapE
	.align		8
        /*00b0*/ 	.dword	_ZN30_INTERNAL_2af2c870_4_k_cu_main4cuda3std6ranges3__45__cpo4nextE
	.align		8
        /*00b8*/ 	.dword	_ZN30_INTERNAL_2af2c870_4_k_cu_main4cuda3std6ranges3__45__cpo4prevE
	.align		8
        /*00c0*/ 	.dword	_ZN30_INTERNAL_2af2c870_4_k_cu_main4cuda3std6ranges3__45__cpo4dataE
	.align		8
        /*00c8*/ 	.dword	_ZN30_INTERNAL_2af2c870_4_k_cu_main4cuda3std6ranges3__45__cpo5cdataE
	.align		8
        /*00d0*/ 	.dword	_ZN30_INTERNAL_2af2c870_4_k_cu_main4cuda3std6ranges3__45__cpo4sizeE
	.align		8
        /*00d8*/ 	.dword	_ZN30_INTERNAL_2af2c870_4_k_cu_main4cuda3std6ranges3__45__cpo5ssizeE
	.align		8
        /*00e0*/ 	.dword	_ZN30_INTERNAL_2af2c870_4_k_cu_main4cuda3std6ranges3__45__cpo8distanceE
	.align		8
        /*00e8*/ 	.dword	_ZN30_INTERNAL_2af2c870_4_k_cu_main6thrust24THRUST_300001_SM_1000_NS8cuda_cub3parE
	.align		8
        /*00f0*/ 	.dword	_ZN30_INTERNAL_2af2c870_4_k_cu_main6thrust24THRUST_300001_SM_1000_NS8cuda_cub10par_nosyncE
	.align		8
        /*00f8*/ 	.dword	_ZN30_INTERNAL_2af2c870_4_k_cu_main6thrust24THRUST_300001_SM_1000_NS6system6detail10sequential3seqE
	.align		8
        /*0100*/ 	.dword	_ZN30_INTERNAL_2af2c870_4_k_cu_main6thrust24THRUST_300001_SM_1000_NS12placeholders2_1E
	.align		8
        /*0108*/ 	.dword	_ZN30_INTERNAL_2af2c870_4_k_cu_main6thrust24THRUST_300001_SM_1000_NS12placeholders2_2E
	.align		8
        /*0110*/ 	.dword	_ZN30_INTERNAL_2af2c870_4_k_cu_main6thrust24THRUST_300001_SM_1000_NS12placeholders2_3E
	.align		8
        /*0118*/ 	.dword	_ZN30_INTERNAL_2af2c870_4_k_cu_main6thrust24THRUST_300001_SM_1000_NS12placeholders2_4E
	.align		8
        /*0120*/ 	.dword	_ZN30_INTERNAL_2af2c870_4_k_cu_main6thrust24THRUST_300001_SM_1000_NS12placeholders2_5E
	.align		8
        /*0128*/ 	.dword	_ZN30_INTERNAL_2af2c870_4_k_cu_main6thrust24THRUST_300001_SM_1000_NS12placeholders2_6E
	.align		8
        /*0130*/ 	.dword	_ZN30_INTERNAL_2af2c870_4_k_cu_main6thrust24THRUST_300001_SM_1000_NS12placeholders2_7E
	.align		8
        /*0138*/ 	.dword	_ZN30_INTERNAL_2af2c870_4_k_cu_main6thrust24THRUST_300001_SM_1000_NS12placeholders2_8E
	.align		8
        /*0140*/ 	.dword	_ZN30_INTERNAL_2af2c870_4_k_cu_main6thrust24THRUST_300001_SM_1000_NS12placeholders2_9E
	.align		8
        /*0148*/ 	.dword	_ZN30_INTERNAL_2af2c870_4_k_cu_main6thrust24THRUST_300001_SM_1000_NS12placeholders3_10E
	.align		8
        /*0150*/ 	.dword	_ZN30_INTERNAL_2af2c870_4_k_cu_main6thrust24THRUST_300001_SM_1000_NS3seqE


//--------------------- .text._ZN3cub18CUB_300001_SM_10006detail9transform16transform_kernelINS2_10policy_hubILb1EN4cuda3std3__45tupleIJN6thrust24THRUST_300001_SM_1000_NS7pointerI11AutomobilisNSA_8cuda_cub3tagENSA_11use_defaultESF_EEEEEE10policy1000ElNS7_10__identityENSA_6detail15normal_iteratorINSA_10device_ptrISC_EEEEJPSC_EEEvT0_iT1_T2_DpNS2_10kernel_argIT3_EE --------------------------
	.section	.text._ZN3cub18CUB_300001_SM_10006detail9transform16transform_kernelINS2_10policy_hubILb1EN4cuda3std3__45tupleIJN6thrust24THRUST_300001_SM_1000_NS7pointerI11AutomobilisNSA_8cuda_cub3tagENSA_11use_defaultESF_EEEEEE10policy1000ElNS7_10__identityENSA_6detail15normal_iteratorINSA_10device_ptrISC_EEEEJPSC_EEEvT0_iT1_T2_DpNS2_10kernel_argIT3_EE,"ax",@progbits
	.align	128
        .global         _ZN3cub18CUB_300001_SM_10006detail9transform16transform_kernelINS2_10policy_hubILb1EN4cuda3std3__45tupleIJN6thrust24THRUST_300001_SM_1000_NS7pointerI11AutomobilisNSA_8cuda_cub3tagENSA_11use_defaultESF_EEEEEE10policy1000ElNS7_10__identityENSA_6detail15normal_iteratorINSA_10device_ptrISC_EEEEJPSC_EEEvT0_iT1_T2_DpNS2_10kernel_argIT3_EE
        .type           _ZN3cub18CUB_300001_SM_10006detail9transform16transform_kernelINS2_10policy_hubILb1EN4cuda3std3__45tupleIJN6thrust24THRUST_300001_SM_1000_NS7pointerI11AutomobilisNSA_8cuda_cub3tagENSA_11use_defaultESF_EEEEEE10policy1000ElNS7_10__identityENSA_6detail15normal_iteratorINSA_10device_ptrISC_EEEEJPSC_EEEvT0_iT1_T2_DpNS2_10kernel_argIT3_EE,@function
        .size           _ZN3cub18CUB_300001_SM_10006detail9transform16transform_kernelINS2_10policy_hubILb1EN4cuda3std3__45tupleIJN6thrust24THRUST_300001_SM_1000_NS7pointerI11AutomobilisNSA_8cuda_cub3tagENSA_11use_defaultESF_EEEEEE10policy1000ElNS7_10__identityENSA_6detail15normal_iteratorINSA_10device_ptrISC_EEEEJPSC_EEEvT0_iT1_T2_DpNS2_10kernel_argIT3_EE,(.L_x_507 - _ZN3cub18CUB_300001_SM_10006detail9transform16transform_kernelINS2_10policy_hubILb1EN4cuda3std3__45tupleIJN6thrust24THRUST_300001_SM_1000_NS7pointerI11AutomobilisNSA_8cuda_cub3tagENSA_11use_defaultESF_EEEEEE10policy1000ElNS7_10__identityENSA_6detail15normal_iteratorINSA_10device_ptrISC_EEEEJPSC_EEEvT0_iT1_T2_DpNS2_10kernel_argIT3_EE)
        .other          _ZN3cub18CUB_300001_SM_10006detail9transform16transform_kernelINS2_10policy_hubILb1EN4cuda3std3__45tupleIJN6thrust24THRUST_300001_SM_1000_NS7pointerI11AutomobilisNSA_8cuda_cub3tagENSA_11use_defaultESF_EEEEEE10policy1000ElNS7_10__identityENSA_6detail15normal_iteratorINSA_10device_ptrISC_EEEEJPSC_EEEvT0_iT1_T2_DpNS2_10kernel_argIT3_EE,@"STO_CUDA_ENTRY STV_DEFAULT"
_ZN3cub18CUB_300001_SM_10006detail9transform16transform_kernelINS2_10policy_hubILb1EN4cuda3std3__45tupleIJN6thrust24THRUST_300001_SM_1000_NS7pointerI11AutomobilisNSA_8cuda_cub3tagENSA_11use_defaultESF_EEEEEE10policy1000ElNS7_10__identityENSA_6detail15normal_iteratorINSA_10device_ptrISC_EEEEJPSC_EEEvT0_iT1_T2_DpNS2_10kernel_argIT3_EE:
.text._ZN3cub18CUB_300001_SM_10006detail9transform16transform_kernelINS2_10policy_hubILb1EN4cuda3std3__45tupleIJN6thrust24THRUST_300001_SM_1000_NS7pointerI11AutomobilisNSA_8cuda_cub3tagENSA_11use_defaultESF_EEEEEE10policy1000ElNS7_10__identityENSA_6detail15normal_iteratorINSA_10device_ptrISC_EEEEJPSC_EEEvT0_iT1_T2_DpNS2_10kernel_argIT3_EE:
[----:B------:R-:W-:Y:S08]  /*0000*/  LDC R1, c[0x0][0x37c] ;  /* 0x0000df00ff017b82 */ /* 0x000ff00000000800 */
[----:B------:R-:W0:Y:S01]  /*0010*/  LDC R0, c[0x0][0x388] ;  /* 0x0000e200ff007b82 */ /* 0x000e220000000800 */
[----:B------:R-:W1:Y:S01]  /*0020*/  LDCU.64 UR6, c[0x0][0x380] ;  /* 0x00007000ff0677ac */ /* 0x000e620008000a00 */
[----:B------:R-:W2:Y:S01]  /*0030*/  S2R R7, SR_TID.X ;  /* 0x0000000000077919 */ /* 0x000ea20000002100 */
[----:B------:R-:W-:Y:S05]  /*0040*/  BSSY.RECONVERGENT B0, `(.L_x_0) ;  /* 0x0000024000007945 */ /* 0x000fea0003800200 */
[----:B------:R-:W3:Y:S08]  /*0050*/  S2UR UR4, SR_CTAID.X ;  /* 0x00000000000479c3 */ /* 0x000ef00000002500 */
[----:B------:R-:W4:Y:S01]  /*0060*/  LDC.64 R2, c[0x0][0x398] ;  /* 0x0000e600ff027b82 */ /* 0x000f220000000a00 */
[----:B0-----:R-:W-:-:S05]  /*0070*/  IMAD.SHL.U32 R5, R0, 0x80, RZ ;  /* 0x0000008000057824 */ /* 0x001fca00078e00ff */
[----:B------:R-:W-:Y:S01]  /*0080*/  SHF.R.S32.HI R4, RZ, 0x1f, R5 ;  /* 0x0000001fff047819 */ /* 0x000fe20000011405 */
[----:B---3--:R-:W-:-:S04]  /*0090*/  IMAD.WIDE.U32 R8, R5, UR4, RZ ;  /* 0x0000000405087c25 */ /* 0x008fc8000f8e00ff */
[----:B------:R-:W-:Y:S01]  /*00a0*/  IMAD R11, R4, UR4, RZ ;  /* 0x00000004040b7c24 */ /* 0x000fe2000f8e02ff */
[C---:B-1----:R-:W-:Y:S01]  /*00b0*/  IADD3 R6, P0, PT, -R8.reuse, UR6, RZ ;  /* 0x0000000608067c10 */ /* 0x042fe2000ff1e1ff */
[----:B--2---:R-:W-:Y:S01]  /*00c0*/  IMAD.SHL.U32 R17, R7, 0x80, RZ ;  /* 0x0000008007117824 */ /* 0x004fe200078e00ff */
[----:B------:R-:W0:Y:S01]  /*00d0*/  LDCU.64 UR4, c[0x0][0x358] ;  /* 0x00006b00ff0477ac */ /* 0x000e220008000a00 */
[----:B------:R-:W-:Y:S02]  /*00e0*/  IMAD.IADD R16, R9, 0x1, R11 ;  /* 0x0000000109107824 */ /* 0x000fe400078e020b */
[----:B------:R-:W1:Y:S01]  /*00f0*/  LDC.64 R10, c[0x0][0x390] ;  /* 0x0000e400ff0a7b82 */ /* 0x000e620000000a00 */
[----:B----4-:R-:W-:Y:S02]  /*0100*/  IMAD.WIDE.U32 R14, R8, 0x68, R2 ;  /* 0x00000068080e7825 */ /* 0x010fe400078e0002 */
[----:B------:R-:W-:Y:S02]  /*0110*/  IADD3.X R13, PT, PT, ~R16, UR7, RZ, P0, !PT ;  /* 0x00000007100d7c10 */ /* 0x000fe400087fe5ff */
[----:B------:R-:W-:-:S04]  /*0120*/  ISETP.LT.U32.AND P0, PT, R6, R5, PT ;  /* 0x000000050600720c */ /* 0x000fc80003f01070 */
[----:B------:R-:W-:-:S04]  /*0130*/  ISETP.LT.AND.EX P0, PT, R13, R4, PT, P0 ;  /* 0x000000040d00720c */ /* 0x000fc80003f01300 */
[----:B------:R-:W-:-:S04]  /*0140*/  SEL R6, R6, R5, P0 ;  /* 0x0000000506067207 */ /* 0x000fc80000000000 */
[----:B------:R-:W-:Y:S01]  /*0150*/  ISETP.NE.AND P1, PT, R5, R6, PT ;  /* 0x000000060500720c */ /* 0x000fe20003f25270 */
[----:B------:R-:W-:Y:S02]  /*0160*/  IMAD R4, R6, 0x68, RZ ;  /* 0x0000006806047824 */ /* 0x000fe400078e02ff */
[----:B------:R-:W-:-:S03]  /*0170*/  IMAD R5, R16, 0x68, RZ ;  /* 0x0000006810057824 */ /* 0x000fc600078e02ff */
[----:B------:R-:W-:Y:S01]  /*0180*/  ISETP.GE.AND P0, PT, R17, R4, PT ;  /* 0x000000041100720c */ /* 0x000fe20003f06270 */
[----:B-1----:R-:W-:Y:S01]  /*0190*/  IMAD.WIDE.U32 R10, R8, 0x68, R10 ;  /* 0x00000068080a7825 */ /* 0x002fe200078e000a */
[----:B------:R-:W-:-:S03]  /*01a0*/  IADD3 R3, PT, PT, R15, R5, RZ ;  /* 0x000000050f037210 */ /* 0x000fc60007ffe0ff */
[----:B------:R-:W-:-:S08]  /*01b0*/  IMAD.IADD R5, R5, 0x1, R11 ;  /* 0x0000000105057824 */ /* 0x000fd000078e020b */
[----:B0-----:R-:W-:Y:S05]  /*01c0*/  @P0 BRA `(.L_x_1) ;  /* 0x00000000002c0947 */ /* 0x001fea0003800000 */
[----:B------:R-:W0:Y:S01]  /*01d0*/  LDC.64 R12, c[0x0][0x398] ;  /* 0x0000e600ff0c7b82 */ /* 0x000e220000000a00 */
[----:B------:R-:W-:Y:S02]  /*01e0*/  IMAD R19, R16, 0x68, RZ ;  /* 0x0000006810137824 */ /* 0x000fe400078e02ff */
[----:B0-----:R-:W-:-:S04]  /*01f0*/  IMAD.WIDE.U32 R8, R8, 0x68, R12 ;  /* 0x0000006808087825 */ /* 0x001fc800078e000c */
[----:B------:R-:W-:Y:S02]  /*0200*/  IMAD.IADD R9, R9, 0x1, R19 ;  /* 0x0000000109097824 */ /* 0x000fe400078e0213 */
[----:B------:R-:W-:-:S07]  /*0210*/  IMAD.WIDE.U32 R8, R7, 0x80, R8 ;  /* 0x0000008007087825 */ /* 0x000fce00078e0008 */
.L_x_2:
[----:B------:R-:W-:Y:S01]  /*0220*/  VIADD R17, R17, 0x4000 ;  /* 0x0000400011117836 */ /* 0x000fe20000000000 */
[----:B------:R0:W-:Y:S04]  /*0230*/  CCTL.E.PF2 [R8] ;  /* 0x000000000800798f */ /* 0x0001e80000800100 */
[----:B------:R-:W-:Y:S02]  /*0240*/  ISETP.GE.AND P0, PT, R17, R4, PT ;  /* 0x000000041100720c */ /* 0x000fe40003f06270 */
[----:B0-----:R-:W-:-:S04]  /*0250*/  IADD3 R8, P2, PT, R8, 0x4000, RZ ;  /* 0x0000400008087810 */ /* 0x001fc80007f5e0ff */
[----:B------:R-:W-:-:S07]  /*0260*/  IADD3.X R9, PT, PT, RZ, R9, RZ, P2, !PT ;  /* 0x00000009ff097210 */ /* 0x000fce00017fe4ff */
[----:B------:R-:W-:Y:S05]  /*0270*/  @!P0 BRA `(.L_x_2) ;  /* 0xfffffffc00e88947 */ /* 0x000fea000383ffff */
.L_x_1:
[----:B------:R-:W-:Y:S05]  /*0280*/  BSYNC.RECONVERGENT B0 ;  /* 0x0000000000007941 */ /* 0x000fea0003800200 */
.L_x_0:
[----:B------:R-:W-:Y:S02]  /*0290*/  IMAD.MOV.U32 R2, RZ, RZ, R14 ;  /* 0x000000ffff027224 */ /* 0x000fe400078e000e */
[----:B------:R-:W-:Y:S01]  /*02a0*/  IMAD.MOV.U32 R4, RZ, RZ, R10 ;  /* 0x000000ffff047224 */ /* 0x000fe200078e000a */
[----:B------:R-:W-:Y:S06]  /*02b0*/  @!P1 BRA `(.L_x_3) ;  /* 0x0000002c00f49947 */ /* 0x000fec0003800000 */
[----:B------:R-:W-:-:S13]  /*02c0*/  ISETP.GE.AND P0, PT, R0, 0x1, PT ;  /* 0x000000010000780c */ /* 0x000fda0003f06270 */
[----:B------:R-:W-:Y:S05]  /*02d0*/  @!P0 EXIT ;  /* 0x000000000000894d */ /* 0x000fea0003800000 */
[C---:B------:R-:W-:Y:S01]  /*02e0*/  ISETP.GE.U32.AND P0, PT, R0.reuse, 0x8, PT ;  /* 0x000000080000780c */ /* 0x040fe20003f06070 */
[----:B------:R-:W-:Y:S01]  /*02f0*/  IMAD.MOV.U32 R8, RZ, RZ, RZ ;  /* 0x000000ffff087224 */ /* 0x000fe200078e00ff */
[----:B------:R-:W-:-:S11]  /*0300*/  LOP3.LUT R9, R0, 0x7, RZ, 0xc0, !PT ;  /* 0x0000000700097812 */ /* 0x000fd600078ec0ff */
[----:B------:R-:W-:Y:S05]  /*0310*/  @!P0 BRA `(.L_x_4) ;  /* 0x0000002000088947 */ /* 0x000fea0003800000 */
[----:B------:R-:W-:Y:S01]  /*0320*/  ISETP.GE.AND P0, PT, R7, R6, PT ;  /* 0x000000060700720c */ /* 0x000fe20003f06270 */
[----:B------:R-:W-:-:S12]  /*0330*/  BSSY.RECONVERGENT B0, `(.L_x_5) ;  /* 0x000001e000007945 */ /* 0x000fd80003800200 */
[----:B------:R-:W-:Y:S05]  /*0340*/  @P0 BRA `(.L_x_6) ;  /* 0x0000000000700947 */ /* 0x000fea0003800000 */
[----:B------:R-:W-:-:S05]  /*0350*/  IMAD.WIDE.U32 R10, R7, 0x68, R2 ;  /* 0x00000068070a7825 */ /* 0x000fca00078e0002 */
[----:B------:R-:W2:Y:S04]  /*0360*/  LDG.E.64 R14, desc[UR4][R10.64] ;  /* 0x000000040a0e7981 */ /* 0x000ea8000c1e1b00 */
[----:B------:R-:W3:Y:S04]  /*0370*/  LDG.E.64 R16, desc[UR4][R10.64+0x8] ;  /* 0x000008040a107981 */ /* 0x000ee8000c1e1b00 */
[----:B------:R-:W4:Y:S04]  /*0380*/  LDG.E.64 R18, desc[UR4][R10.64+0x10] ;  /* 0x000010040a127981 */ /* 0x000f28000c1e1b00 */
[----:B------:R-:W5:Y:S04]  /*0390*/  LDG.E.64 R20, desc[UR4][R10.64+0x18] ;  /* 0x000018040a147981 */ /* 0x000f68000c1e1b00 */
        /* <DEDUP_REMOVED lines=8> */
[----:B------:R-:W5:Y:S01]  /*0420*/  LDG.E.64 R38, desc[UR4][R10.64+0x60] ;  /* 0x000060040a267981 */ /* 0x000f62000c1e1b00 */
[----:B------:R-:W-:-:S05]  /*0430*/  IMAD.WIDE.U32 R12, R7, 0x68, R4 ;  /* 0x00000068070c7825 */ /* 0x000fca00078e0004 */
[----:B--2---:R0:W-:Y:S04]  /*0440*/  STG.E.64 desc[UR4][R12.64], R14 ;  /* 0x0000000e0c007986 */ /* 0x0041e8000c101b04 */
[----:B---3--:R0:W-:Y:S04]  /*0450*/  STG.E.64 desc[UR4][R12.64+0x8], R16 ;  /* 0x000008100c007986 */ /* 0x0081e8000c101b04 */
[----:B----4-:R0:W-:Y:S04]  /*0460*/  STG.E.64 desc[UR4][R12.64+0x10], R18 ;  /* 0x000010120c007986 */ /* 0x0101e8000c101b04 */
[----:B-----5:R0:W-:Y:S04]  /*0470*/  STG.E.64 desc[UR4][R12.64+0x18], R20 ;  /* 0x000018140c007986 */ /* 0x0201e8000c101b04 */
[----:B------:R0:W-:Y:S04]  /*0480*/  STG.E.64 desc[UR4][R12.64+0x20], R22 ;  /* 0x000020160c007986 */ /* 0x0001e8000c101b04 */
[----:B------:R0:W-:Y:S04]  /*0490*/  STG.E.64 desc[UR4][R12.64+0x28], R24 ;  /* 0x000028180c007986 */ /* 0x0001e8000c101b04 */
[----:B------:R0:W-:Y:S04]  /*04a0*/  STG.E.64 desc[UR4][R12.64+0x30], R26 ;  /* 0x0000301a0c007986 */ /* 0x0001e8000c101b04 */
[----:B------:R0:W-:Y:S04]  /*04b0*/  STG.E.64 desc[UR4][R12.64+0x38], R28 ;  /* 0x0000381c0c007986 */ /* 0x0001e8000c101b04 */
[----:B------:R0:W-:Y:S04]  /*04c0*/  STG.E.64 desc[UR4][R12.64+0x40], R30 ;  /* 0x0000401e0c007986 */ /* 0x0001e8000c101b04 */
[----:B------:R0:W-:Y:S04]  /*04d0*/  STG.E.64 desc[UR4][R12.64+0x48], R32 ;  /* 0x000048200c007986 */ /* 0x0001e8000c101b04 */
[----:B------:R0:W-:Y:S04]  /*04e0*/  STG.E.64 desc[UR4][R12.64+0x50], R34 ;  /* 0x000050220c007986 */ /* 0x0001e8000c101b04 */
[----:B------:R0:W-:Y:S04]  /*04f0*/  STG.E.64 desc[UR4][R12.64+0x58], R36 ;  /* 0x000058240c007986 */ /* 0x0001e8000c101b04 */
[----:B------:R0:W-:Y:S02]  /*0500*/  STG.E.64 desc[UR4][R12.64+0x60], R38 ;  /* 0x000060260c007986 */ /* 0x0001e4000c101b04 */
.L_x_6:
[----:B------:R-:W-:Y:S05]  /*0510*/  BSYNC.RECONVERGENT B0 ;  /* 0x0000000000007941 */ /* 0x000fea0003800200 */
.L_x_5:
[C---:B0-----:R-:W-:Y:S01]  /*0520*/  IADD3 R15, PT, PT, R7.reuse, 0x100, RZ ;  /* 0x00000100070f7810 */ /* 0x041fe20007ffe0ff */
[C---:B------:R-:W-:Y:S01]  /*0530*/  VIADD R13, R7.reuse, 0x200 ;  /* 0x00000200070d7836 */ /* 0x040fe20000000000 */
[C---:B------:R-:W-:Y:S01]  /*0540*/  IADD3 R17, PT, PT, R7.reuse, 0x300, RZ ;  /* 0x0000030007117810 */ /* 0x040fe20007ffe0ff */
[----:B------:R-:W-:Y:S01]  /*0550*/  VIADD R11, R7, 0x180 ;  /* 0x00000180070b7836 */ /* 0x000fe20000000000 */
[-C--:B------:R-:W-:Y:S01]  /*0560*/  ISETP.GE.AND P1, PT, R15, R6.reuse, PT ;  /* 0x000000060f00720c */ /* 0x080fe20003f26270 */
[----:B------:R-:W-:Y:S01]  /*0570*/  VIADD R19, R7, 0x380 ;  /* 0x0000038007137836 */ /* 0x000fe20000000000 */
[----:B------:R-:W-:Y:S01]  /*0580*/  BSSY.RECONVERGENT B0, `(.L_x_7) ;  /* 0x0000029000007945 */ /* 0x000fe20003800200 */
[-C--:B------:R-:W-:Y:S02]  /*0590*/  ISETP.GE.AND P3, PT, R17, R6.reuse, PT ;  /* 0x000000061100720c */ /* 0x080fe40003f66270 */
[----:B------:R-:W-:Y:S02]  /*05a0*/  P2R R8, PR, RZ, 0x2 ;  /* 0x00000002ff087803 */ /* 0x000fe40000000000 */
[-C--:B------:R-:W-:Y:S01]  /*05b0*/  ISETP.GE.AND P1, PT, R13, R6.reuse, PT ;  /* 0x000000060d00720c */ /* 0x080fe20003f26270 */
[----:B------:R-:W-:Y:S01]  /*05c0*/  VIADD R13, R7, 0x80 ;  /* 0x00000080070d7836 */ /* 0x000fe20000000000 */
[----:B------:R-:W-:Y:S01]  /*05d0*/  ISETP.GE.AND P0, PT, R11, R6, PT ;  /* 0x000000060b00720c */ /* 0x000fe20003f06270 */
[----:B------:R-:W-:Y:S01]  /*05e0*/  VIADD R11, R7, 0x280 ;  /* 0x00000280070b7836 */ /* 0x000fe20000000000 */
[----:B------:R-:W-:-:S02]  /*05f0*/  LOP3.LUT R8, R0, 0x7ffffff8, RZ, 0xc0, !PT ;  /* 0x7ffffff800087812 */ /* 0x000fc400078ec0ff */
[-C--:B------:R-:W-:Y:S02]  /*0600*/  ISETP.GE.AND P6, PT, R13, R6.reuse, PT ;  /* 0x000000060d00720c */ /* 0x080fe40003fc6270 */
[-C--:B------:R-:W-:Y:S01]  /*0610*/  ISETP.GE.AND P2, PT, R11, R6.reuse, PT ;  /* 0x000000060b00720c */ /* 0x080fe20003f46270 */
[----:B------:R-:W-:Y:S01]  /*0620*/  IMAD.WIDE R10, R13, 0x68, R2 ;  /* 0x000000680d0a7825 */ /* 0x000fe200078e0202 */
[----:B------:R-:W-:Y:S02]  /*0630*/  ISETP.GE.AND P4, PT, R19, R6, PT ;  /* 0x000000061300720c */ /* 0x000fe40003f86270 */
[----:B------:R-:W-:Y:S01]  /*0640*/  ISETP.NE.AND P5, PT, R8, 0x8, PT ;  /* 0x000000080800780c */ /* 0x000fe20003fa5270 */
[----:B------:R-:W-:-:S06]  /*0650*/  IMAD.WIDE R12, R13, 0x68, R4 ;  /* 0x000000680d0c7825 */ /* 0x000fcc00078e0204 */
[----:B------:R-:W-:Y:S06]  /*0660*/  @P6 BRA `(.L_x_8) ;  /* 0x0000000000686947 */ /* 0x000fec0003800000 */
        /* <DEDUP_REMOVED lines=26> */
.L_x_8:
[----:B------:R-:W-:Y:S05]  /*0810*/  BSYNC.RECONVERGENT B0 ;  /* 0x0000000000007941 */ /* 0x000fea0003800200 */
.L_x_7:
[----:B------:R-:W-:Y:S01]  /*0820*/  ISETP.GE.AND P6, PT, R15, R6, PT ;  /* 0x000000060f00720c */ /* 0x000fe20003fc6270 */
[----:B------:R-:W-:-:S12]  /*0830*/  BSSY.RECONVERGENT B0, `(.L_x_9) ;  /* 0x000001c000007945 */ /* 0x000fd80003800200 */
[----:B------:R-:W-:Y:S05]  /*0840*/  @P6 BRA `(.L_x_10) ;  /* 0x0000000000686947 */ /* 0x000fea0003800000 */
[----:B------:R-:W2:Y:S04]  /*0850*/  LDG.E.64 R14, desc[UR4][R10.64+0x3400] ;  /* 0x003400040a0e7981 */ /* 0x000ea8000c1e1b00 */
[----:B0-----:R-:W3:Y:S04]  /*0860*/  LDG.E.64 R16, desc[UR4][R10.64+0x3408] ;  /* 0x003408040a107981 */ /* 0x001ee8000c1e1b00 */
        /* <DEDUP_REMOVED lines=24> */
.L_x_10:
[----:B------:R-:W-:Y:S05]  /*09f0*/  BSYNC.RECONVERGENT B0 ;  /* 0x0000000000007941 */ /* 0x000fea0003800200 */
.L_x_9:
[----:B------:R-:W-:Y:S04]  /*0a00*/  BSSY.RECONVERGENT B0, `(.L_x_11) ;  /* 0x000001c000007945 */ /* 0x000fe80003800200 */
[----:B------:R-:W-:Y:S05]  /*0a10*/  @P0 BRA `(.L_x_12) ;  /* 0x0000000000680947 */ /* 0x000fea0003800000 */
[----:B-1----:R-:W2:Y:S04]  /*0a20*/  LDG.E.64 R14, desc[UR4][R10.64+0x6800] ;  /* 0x006800040a0e7981 */ /* 0x002ea8000c1e1b00 */
        /* <DEDUP_REMOVED lines=25> */
.L_x_12:
[----:B------:R-:W-:Y:S05]  /*0bc0*/  BSYNC.RECONVERGENT B0 ;  /* 0x0000000000007941 */ /* 0x000fea0003800200 */
.L_x_11:
[----:B------:R-:W-:Y:S04]  /*0bd0*/  BSSY.RECONVERGENT B0, `(.L_x_13) ;  /* 0x000001c000007945 */ /* 0x000fe80003800200 */
[----:B------:R-:W-:Y:S05]  /*0be0*/  @P1 BRA `(.L_x_14) ;  /* 0x0000000000681947 */ /* 0x000fea0003800000 */
[----:B-12---:R-:W2:Y:S04]  /*0bf0*/  LDG.E.64 R14, desc[UR4][R10.64+0x9c00] ;  /* 0x009c00040a0e7981 */ /* 0x006ea8000c1e1b00 */
        /* <DEDUP_REMOVED lines=25> */
.L_x_14:
[----:B------:R-:W-:Y:S05]  /*0d90*/  BSYNC.RECONVERGENT B0 ;  /* 0x0000000000007941 */ /* 0x000fea0003800200 */
.L_x_13:
[----:B------:R-:W-:Y:S04]  /*0da0*/  BSSY.RECONVERGENT B0, `(.L_x_15) ;  /* 0x000001c000007945 */ /* 0x000fe80003800200 */
[----:B------:R-:W-:Y:S05]  /*0db0*/  @P2 BRA `(.L_x_16) ;  /* 0x0000000000682947 */ /* 0x000fea0003800000 */
[----:B012---:R-:W2:Y:S04]  /*0dc0*/  LDG.E.64 R14, desc[UR4][R10.64+0xd000] ;  /* 0x00d000040a0e7981 */ /* 0x007ea8000c1e1b00 */
        /* <DEDUP_REMOVED lines=25> */
.L_x_16:
[----:B------:R-:W-:Y:S05]  /*0f60*/  BSYNC.RECONVERGENT B0 ;  /* 0x0000000000007941 */ /* 0x000fea0003800200 */
.L_x_15:
        /* <DEDUP_REMOVED lines=28> */
.L_x_18:
[----:B------:R-:W-:Y:S05]  /*1130*/  BSYNC.RECONVERGENT B0 ;  /* 0x0000000000007941 */ /* 0x000fea0003800200 */
.L_x_17:
        /* <DEDUP_REMOVED lines=28> */
.L_x_20:
[----:B------:R-:W-:Y:S05]  /*1300*/  BSYNC.RECONVERGENT B0 ;  /* 0x0000000000007941 */ /* 0x000fea0003800200 */
.L_x_19:
[----:B------:R-:W-:Y:S05]  /*1310*/  @!P5 BRA `(.L_x_4) ;  /* 0x000000100008d947 */ /* 0x000fea0003800000 */
[----:B------:R-:W-:-:S07]  /*1320*/  HFMA2 R0, -RZ, RZ, 0, 4.76837158203125e-07 ;  /* 0x00000008ff007431 */ /* 0x000fce00000001ff */
.L_x_37:
[----:B012---:R-:W-:Y:S01]  /*1330*/  IMAD R37, R0, 0x80, R7 ;  /* 0x0000008000257824 */ /* 0x007fe200078e0207 */
[----:B------:R-:W-:Y:S03]  /*1340*/  BSSY.RECONVERGENT B0, `(.L_x_21) ;  /* 0x000002d000007945 */ /* 0x000fe60003800200 */
[C---:B------:R-:W-:Y:S01]  /*1350*/  VIADD R15, R37.reuse, 0x100 ;  /* 0x00000100250f7836 */ /* 0x040fe20000000000 */
[CC--:B------:R-:W-:Y:S01]  /*1360*/  ISETP.GE.AND P5, PT, R37.reuse, R6.reuse, PT ;  /* 0x000000062500720c */ /* 0x0c0fe20003fa6270 */
[C---:B------:R-:W-:Y:S01]  /*1370*/  VIADD R11, R37.reuse, 0x200 ;  /* 0x00000200250b7836 */ /* 0x040fe20000000000 */
[C---:B------:R-:W-:Y:S01]  /*1380*/  IADD3 R13, PT, PT, R37.reuse, 0x180, RZ ;  /* 0x00000180250d7810 */ /* 0x040fe20007ffe0ff */
[----:B------:R-:W-:Y:S01]  /*1390*/  VIADD R41, R37, 0x80 ;  /* 0x0000008025297836 */ /* 0x000fe20000000000 */
[-C--:B------:R-:W-:Y:S01]  /*13a0*/  ISETP.GE.AND P1, PT, R15, R6.reuse, PT ;  /* 0x000000060f00720c */ /* 0x080fe20003f26270 */
[----:B------:R-:W-:Y:S01]  /*13b0*/  VIADD R15, R37, 0x280 ;  /* 0x00000280250f7836 */ /* 0x000fe20000000000 */
[----:B------:R-:W-:-:S02]  /*13c0*/  ISETP.GE.AND P0, PT, R13, R6, PT ;  /* 0x000000060d00720c */ /* 0x000fc40003f06270 */
[----:B------:R-:W-:Y:S02]  /*13d0*/  P2R R40, PR, RZ, 0x2 ;  /* 0x00000002ff287803 */ /* 0x000fe40000000000 */
[-C--:B------:R-:W-:Y:S01]  /*13e0*/  ISETP.GE.AND P1, PT, R11, R6.reuse, PT ;  /* 0x000000060b00720c */ /* 0x080fe20003f26270 */
[C---:B------:R-:W-:Y:S01]  /*13f0*/  VIADD R11, R37.reuse, 0x380 ;  /* 0x00000380250b7836 */ /* 0x040fe20000000000 */
[----:B------:R-:W-:Y:S02]  /*1400*/  IADD3 R13, PT, PT, R37, 0x300, RZ ;  /* 0x00000300250d7810 */ /* 0x000fe40007ffe0ff */
[-C--:B------:R-:W-:Y:S02]  /*1410*/  ISETP.GE.AND P2, PT, R15, R6.reuse, PT ;  /* 0x000000060f00720c */ /* 0x080fe40003f46270 */
[-C--:B------:R-:W-:Y:S02]  /*1420*/  ISETP.GE.AND P3, PT, R13, R6.reuse, PT ;  /* 0x000000060d00720c */ /* 0x080fe40003f66270 */
[----:B------:R-:W-:Y:S01]  /*1430*/  ISETP.GE.AND P4, PT, R11, R6, PT ;  /* 0x000000060b00720c */ /* 0x000fe20003f86270 */
[----:B------:R-:W-:-:S12]  /*1440*/  @P5 BRA `(.L_x_22) ;  /* 0x0000000000705947 */ /* 0x000fd80003800000 */
        /* <DEDUP_REMOVED lines=28> */
.L_x_22:
[----:B------:R-:W-:Y:S05]  /*1610*/  BSYNC.RECONVERGENT B0 ;  /* 0x0000000000007941 */ /* 0x000fea0003800200 */
.L_x_21:
[C---:B------:R-:W-:Y:S01]  /*1620*/  ISETP.GE.AND P6, PT, R41.reuse, R6, PT ;  /* 0x000000062900720c */ /* 0x040fe20003fc6270 */
[----:B------:R-:W-:Y:S01]  /*1630*/  BSSY.RECONVERGENT B0, `(.L_x_23) ;  /* 0x0000020000007945 */ /* 0x000fe20003800200 */
[----:B------:R-:W-:Y:S01]  /*1640*/  IADD3 R0, PT, PT, R0, 0x8, RZ ;  /* 0x0000000800007810 */ /* 0x000fe20007ffe0ff */
[----:B0-----:R-:W-:-:S03]  /*1650*/  IMAD.WIDE R12, R41, 0x68, R2 ;  /* 0x00000068290c7825 */ /* 0x001fc600078e0202 */
[----:B------:R-:W-:Y:S01]  /*1660*/  ISETP.NE.AND P5, PT, R0, R8, PT ;  /* 0x000000080000720c */ /* 0x000fe20003fa5270 */
        /* <DEDUP_REMOVED lines=28> */
.L_x_24:
[----:B------:R-:W-:Y:S05]  /*1830*/  BSYNC.RECONVERGENT B0 ;  /* 0x0000000000007941 */ /* 0x000fea0003800200 */
.L_x_23:
[----:B------:R-:W-:Y:S01]  /*1840*/  ISETP.NE.AND P6, PT, R40, RZ, PT ;  /* 0x000000ff2800720c */ /* 0x000fe20003fc5270 */
[----:B------:R-:W-:-:S12]  /*1850*/  BSSY.RECONVERGENT B0, `(.L_x_25) ;  /* 0x000001c000007945 */ /* 0x000fd80003800200 */
[----:B------:R-:W-:Y:S05]  /*1860*/  @P6 BRA `(.L_x_26) ;  /* 0x0000000000686947 */ /* 0x000fea0003800000 */
[----:B0-----:R-:W2:Y:S04]  /*1870*/  LDG.E.64 R14, desc[UR4][R12.64+0x3400] ;  /* 0x003400040c0e7981 */ /* 0x001ea8000c1e1b00 */
        /* <DEDUP_REMOVED lines=25> */
.L_x_26:
[----:B------:R-:W-:Y:S05]  /*1a10*/  BSYNC.RECONVERGENT B0 ;  /* 0x0000000000007941 */ /* 0x000fea0003800200 */
.L_x_25:
[----:B------:R-:W-:Y:S04]  /*1a20*/  BSSY.RECONVERGENT B0, `(.L_x_27) ;  /* 0x000001c000007945 */ /* 0x000fe80003800200 */
[----:B------:R-:W-:Y:S05]  /*1a30*/  @P0 BRA `(.L_x_28) ;  /* 0x0000000000680947 */ /* 0x000fea0003800000 */
[----:B01----:R-:W2:Y:S04]  /*1a40*/  LDG.E.64 R14, desc[UR4][R12.64+0x6800] ;  /* 0x006800040c0e7981 */ /* 0x003ea8000c1e1b00 */
        /* <DEDUP_REMOVED lines=25> */
.L_x_28:
[----:B------:R-:W-:Y:S05]  /*1be0*/  BSYNC.RECONVERGENT B0 ;  /* 0x0000000000007941 */ /* 0x000fea0003800200 */
.L_x_27:
        /* <DEDUP_REMOVED lines=28> */
.L_x_30:
[----:B------:R-:W-:Y:S05]  /*1db0*/  BSYNC.RECONVERGENT B0 ;  /* 0x0000000000007941 */ /* 0x000fea0003800200 */
.L_x_29:
        /* <DEDUP_REMOVED lines=28> */
.L_x_32:
[----:B------:R-:W-:Y:S05]  /*1f80*/  BSYNC.RECONVERGENT B0 ;  /* 0x0000000000007941 */ /* 0x000fea0003800200 */
.L_x_31:
        /* <DEDUP_REMOVED lines=28> */
.L_x_34:
[----:B------:R-:W-:Y:S05]  /*2150*/  BSYNC.RECONVERGENT B0 ;  /* 0x0000000000007941 */ /* 0x000fea0003800200 */
.L_x_33:
        /* <DEDUP_REMOVED lines=28> */
.L_x_36:
[----:B------:R-:W-:Y:S05]  /*2320*/  BSYNC.RECONVERGENT B0 ;  /* 0x0000000000007941 */ /* 0x000fea0003800200 */
.L_x_35:
[----:B------:R-:W-:Y:S05]  /*2330*/  @P5 BRA `(.L_x_37) ;  /* 0xffffffec00fc5947 */ /* 0x000fea000383ffff */
.L_x_4:
[----:B------:R-:W-:-:S13]  /*2340*/  ISETP.NE.AND P0, PT, R9, RZ, PT ;  /* 0x000000ff0900720c */ /* 0x000fda0003f05270 */
[----:B------:R-:W-:Y:S05]  /*2350*/  @!P0 EXIT ;  /* 0x000000000000894d */ /* 0x000fea0003800000 */
[----:B------:R-:W0:Y:S01]  /*2360*/  LDC R0, c[0x0][0x388] ;  /* 0x0000e200ff007b82 */ /* 0x000e220000000800 */
[----:B------:R-:W-:Y:S02]  /*2370*/  ISETP.GE.U32.AND P0, PT, R9, 0x4, PT ;  /* 0x000000040900780c */ /* 0x000fe40003f06070 */
[----:B012---:R-:W-:-:S11]  /*2380*/  LOP3.LUT R34, R0, 0x3, RZ, 0xc0, !PT ;  /* 0x0000000300227812 */ /* 0x007fd600078ec0ff */
[----:B------:R-:W-:Y:S05]  /*2390*/  @!P0 BRA `(.L_x_38) ;  /* 0x0000000800148947 */ /* 0x000fea0003800000 */
[----:B------:R-:W-:Y:S01]  /*23a0*/  IMAD R9, R8, 0x80, R7 ;  /* 0x0000008008097824 */ /* 0x000fe200078e0207 */
[----:B------:R-:W-:Y:S04]  /*23b0*/  BSSY.RECONVERGENT B0, `(.L_x_39) ;  /* 0x000001f000007945 */ /* 0x000fe80003800200 */
[----:B------:R-:W-:-:S13]  /*23c0*/  ISETP.GE.AND P0, PT, R9, R6, PT ;  /* 0x000000060900720c */ /* 0x000fda0003f06270 */
[----:B------:R-:W-:Y:S05]  /*23d0*/  @P0 BRA `(.L_x_40) ;  /* 0x0000000000700947 */ /* 0x000fea0003800000 */
[----:B------:R-:W-:-:S05]  /*23e0*/  IMAD.WIDE R36, R9, 0x68, R2 ;  /* 0x0000006809247825 */ /* 0x000fca00078e0202 */
        /* <DEDUP_REMOVED lines=13> */
[----:B------:R-:W-:-:S05]  /*24c0*/  IMAD.WIDE R38, R9, 0x68, R4 ;  /* 0x0000006809267825 */ /* 0x000fca00078e0204 */
        /* <DEDUP_REMOVED lines=13> */
.L_x_40:
[----:B------:R-:W-:Y:S05]  /*25a0*/  BSYNC.RECONVERGENT B0 ;  /* 0x0000000000007941 */ /* 0x000fea0003800200 */
.L_x_39:
[----:B0-----:R-:W-:Y:S01]  /*25b0*/  VIADD R41, R9, 0x80 ;  /* 0x0000008009297836 */ /* 0x001fe20000000000 */
        /* <DEDUP_REMOVED lines=31> */
.L_x_42:
[----:B------:R-:W-:Y:S05]  /*27b0*/  BSYNC.RECONVERGENT B0 ;  /* 0x0000000000007941 */ /* 0x000fea0003800200 */
.L_x_41:
[C---:B0-----:R-:W-:Y:S01]  /*27c0*/  IADD3 R41, PT, PT, R9.reuse, 0x100, RZ ;  /* 0x0000010009297810 */ /* 0x041fe20007ffe0ff */
[----:B------:R-:W-:Y:S01]  /*27d0*/  VIADD R9, R9, 0x180 ;  /* 0x0000018009097836 */ /* 0x000fe20000000000 */
[----:B------:R-:W-:Y:S02]  /*27e0*/  BSSY.RECONVERGENT B0, `(.L_x_43) ;  /* 0x0000020000007945 */ /* 0x000fe40003800200 */
[-C--:B------:R-:W-:Y:S02]  /*27f0*/  ISETP.GE.AND P0, PT, R41, R6.reuse, PT ;  /* 0x000000062900720c */ /* 0x080fe40003f06270 */
[----:B------:R-:W-:-:S11]  /*2800*/  ISETP.GE.AND P1, PT, R9, R6, PT ;  /* 0x000000060900720c */ /* 0x000fd60003f26270 */
        /* <DEDUP_REMOVED lines=29> */
.L_x_44:
[----:B------:R-:W-:Y:S05]  /*29e0*/  BSYNC.RECONVERGENT B0 ;  /* 0x0000000000007941 */ /* 0x000fea0003800200 */
.L_x_43:
[----:B------:R-:W-:Y:S04]  /*29f0*/  BSSY.RECONVERGENT B0, `(.L_x_45) ;  /* 0x000001e000007945 */ /* 0x000fe80003800200 */
[----:B------:R-:W-:Y:S05]  /*2a00*/  @P1 BRA `(.L_x_46) ;  /* 0x0000000000701947 */ /* 0x000fea0003800000 */
[----:B0-----:R-:W-:-:S05]  /*2a10*/  IMAD.WIDE R36, R9, 0x68, R2 ;  /* 0x0000006809247825 */ /* 0x001fca00078e0202 */
        /* <DEDUP_REMOVED lines=27> */
.L_x_46:
[----:B------:R-:W-:Y:S05]  /*2bd0*/  BSYNC.RECONVERGENT B0 ;  /* 0x0000000000007941 */ /* 0x000fea0003800200 */
.L_x_45:
[----:B------:R-:W-:-:S07]  /*2be0*/  VIADD R8, R8, 0x4 ;  /* 0x0000000408087836 */ /* 0x000fce0000000000 */
.L_x_38:
[----:B------:R-:W-:-:S13]  /*2bf0*/  ISETP.NE.AND P0, PT, R34, RZ, PT ;  /* 0x000000ff2200720c */ /* 0x000fda0003f05270 */
[----:B------:R-:W-:Y:S05]  /*2c00*/  @!P0 EXIT ;  /* 0x000000000000894d */ /* 0x000fea0003800000 */
[----:B------:R-:W-:-:S13]  /*2c10*/  ISETP.NE.AND P0, PT, R34, 0x1, PT ;  /* 0x000000012200780c */ /* 0x000fda0003f05270 */
[----:B------:R-:W-:Y:S05]  /*2c20*/  @!P0 BRA `(.L_x_47) ;  /* 0x00000004000c8947 */ /* 0x000fea0003800000 */
[----:B0-----:R-:W-:Y:S01]  /*2c30*/  LEA R37, R8, R7, 0x7 ;  /* 0x0000000708257211 */ /* 0x001fe200078e38ff */
[----:B------:R-:W-:Y:S03]  /*2c40*/  BSSY.RECONVERGENT B0, `(.L_x_48) ;  /* 0x0000021000007945 */ /* 0x000fe60003800200 */
[C---:B------:R-:W-:Y:S01]  /*2c50*/  ISETP.GE.AND P0, PT, R37.reuse, R6, PT ;  /* 0x000000062500720c */ /* 0x040fe20003f06270 */
[----:B------:R-:W-:-:S05]  /*2c60*/  VIADD R9, R37, 0x80 ;  /* 0x0000008025097836 */ /* 0x000fca0000000000 */
[----:B------:R-:W-:-:S07]  /*2c70*/  ISETP.GE.AND P1, PT, R9, R6, PT ;  /* 0x000000060900720c */ /* 0x000fce0003f26270 */
[----:B------:R-:W-:Y:S06]  /*2c80*/  @P0 BRA `(.L_x_49) ;  /* 0x0000000000700947 */ /* 0x000fec0003800000 */
[----:B------:R-:W-:-:S05]  /*2c90*/  IMAD.WIDE R34, R37, 0x68, R2 ;  /* 0x0000006825227825 */ /* 0x000fca00078e0202 */
[----:B-1----:R-:W2:Y:S04]  /*2ca0*/  LDG.E.64 R10, desc[UR4][R34.64] ;  /* 0x00000004220a7981 */ /* 0x002ea8000c1e1b00 */
        /* <DEDUP_REMOVED lines=26> */
.L_x_49:
[----:B------:R-:W-:Y:S05]  /*2e50*/  BSYNC.RECONVERGENT B0 ;  /* 0x0000000000007941 */ /* 0x000fea0003800200 */
.L_x_48:
[----:B------:R-:W-:Y:S04]  /*2e60*/  BSSY.RECONVERGENT B0, `(.L_x_50) ;  /* 0x000001e000007945 */ /* 0x000fe80003800200 */
[----:B------:R-:W-:Y:S05]  /*2e70*/  @P1 BRA `(.L_x_51) ;  /* 0x0000000000701947 */ /* 0x000fea0003800000 */
[----:B01----:R-:W-:-:S05]  /*2e80*/  IMAD.WIDE R10, R9, 0x68, R2 ;  /* 0x00000068090a7825 */ /* 0x003fca00078e0202 */
        /* <DEDUP_REMOVED lines=27> */
.L_x_51:
[----:B------:R-:W-:Y:S05]  /*3040*/  BSYNC.RECONVERGENT B0 ;  /* 0x0000000000007941 */ /* 0x000fea0003800200 */
.L_x_50:
[----:B------:R-:W-:-:S07]  /*3050*/  VIADD R8, R8, 0x2 ;  /* 0x0000000208087836 */ /* 0x000fce0000000000 */
.L_x_47:
[----:B------:R-:W-:-:S04]  /*3060*/  LOP3.LUT R0, R0, 0x1, RZ, 0xc0, !PT ;  /* 0x0000000100007812 */ /* 0x000fc800078ec0ff */
[----:B------:R-:W-:-:S13]  /*3070*/  ISETP.NE.U32.AND P0, PT, R0, 0x1, PT ;  /* 0x000000010000780c */ /* 0x000fda0003f05070 */
[----:B------:R-:W-:Y:S05]  /*3080*/  @P0 EXIT ;  /* 0x000000000000094d */ /* 0x000fea0003800000 */
[----:B012---:R-:W-:-:S04]  /*3090*/  LEA R33, R8, R7, 0x7 ;  /* 0x0000000708217211 */ /* 0x007fc800078e38ff */
[----:B------:R-:W-:-:S13]  /*30a0*/  ISETP.GE.AND P0, PT, R33, R6, PT ;  /* 0x000000062100720c */ /* 0x000fda0003f06270 */
[----:B------:R-:W-:Y:S05]  /*30b0*/  @P0 EXIT ;  /* 0x000000000000094d */ /* 0x000fea0003800000 */
        /* <DEDUP_REMOVED lines=15> */
[----:B--2---:R-:W-:Y:S04]  /*31b0*/  STG.E.64 desc[UR4][R4.64], R6 ;  /* 0x0000000604007986 */ /* 0x004fe8000c101b04 */
[----:B---3--:R-:W-:Y:S04]  /*31c0*/  STG.E.64 desc[UR4][R4.64+0x8], R8 ;  /* 0x0000080804007986 */ /* 0x008fe8000c101b04 */
[----:B----4-:R-:W-:Y:S04]  /*31d0*/  STG.E.64 desc[UR4][R4.64+0x10], R10 ;  /* 0x0000100a04007986 */ /* 0x010fe8000c101b04 */
[----:B-----5:R-:W-:Y:S04]  /*31e0*/  STG.E.64 desc[UR4][R4.64+0x18], R12 ;  /* 0x0000180c04007986 */ /* 0x020fe8000c101b04 */
[----:B------:R-:W-:Y:S04]  /*31f0*/  STG.E.64 desc[UR4][R4.64+0x20], R14 ;  /* 0x0000200e04007986 */ /* 0x000fe8000c101b04 */
[----:B------:R-:W-:Y:S04]  /*3200*/  STG.E.64 desc[UR4][R4.64+0x28], R16 ;  /* 0x0000281004007986 */ /* 0x000fe8000c101b04 */
[----:B------:R-:W-:Y:S04]  /*3210*/  STG.E.64 desc[UR4][R4.64+0x30], R18 ;  /* 0x0000301204007986 */ /* 0x000fe8000c101b04 */
[----:B------:R-:W-:Y:S04]  /*3220*/  STG.E.64 desc[UR4][R4.64+0x38], R20 ;  /* 0x0000381404007986 */ /* 0x000fe8000c101b04 */
[----:B------:R-:W-:Y:S04]  /*3230*/  STG.E.64 desc[UR4][R4.64+0x40], R22 ;  /* 0x0000401604007986 */ /* 0x000fe8000c101b04 */
[----:B------:R-:W-:Y:S04]  /*3240*/  STG.E.64 desc[UR4][R4.64+0x48], R24 ;  /* 0x0000481804007986 */ /* 0x000fe8000c101b04 */
[----:B------:R-:W-:Y:S04]  /*3250*/  STG.E.64 desc[UR4][R4.64+0x50], R26 ;  /* 0x0000501a04007986 */ /* 0x000fe8000c101b04 */
[----:B------:R-:W-:Y:S04]  /*3260*/  STG.E.64 desc[UR4][R4.64+0x58], R28 ;  /* 0x0000581c04007986 */ /* 0x000fe8000c101b04 */
[----:B------:R-:W-:Y:S01]  /*3270*/  STG.E.64 desc[UR4][R4.64+0x60], R30 ;  /* 0x0000601e04007986 */ /* 0x000fe2000c101b04 */
[----:B------:R-:W-:Y:S05]  /*3280*/  EXIT ;  /* 0x000000000000794d */ /* 0x000fea0003800000 */
.L_x_3:
[----:B------:R-:W-:-:S13]  /*3290*/  ISETP.GE.AND P0, PT, R0, 0x1, PT ;  /* 0x000000010000780c */ /* 0x000fda0003f06270 */
[----:B------:R-:W-:Y:S05]  /*32a0*/  @!P0 EXIT ;  /* 0x000000000000894d */ /* 0x000fea0003800000 */
[C---:B------:R-:W-:Y:S01]  /*32b0*/  ISETP.GE.U32.AND P0, PT, R0.reuse, 0x8, PT ;  /* 0x000000080000780c */ /* 0x040fe20003f06070 */
[----:B------:R-:W-:Y:S01]  /*32c0*/  IMAD.MOV.U32 R6, RZ, RZ, RZ ;  /* 0x000000ffff067224 */ /* 0x000fe200078e00ff */
[----:B------:R-:W-:-:S04]  /*32d0*/  LOP3.LUT R38, R0, 0x7, RZ, 0xc0, !PT ;  /* 0x0000000700267812 */ /* 0x000fc800078ec0ff */
[----:B------:R-:W-:-:S07]  /*32e0*/  ISETP.NE.AND P1, PT, R38, RZ, PT ;  /* 0x000000ff2600720c */ /* 0x000fce0003f25270 */
[----:B------:R-:W-:Y:S06]  /*32f0*/  @!P0 BRA `(.L_x_52) ;  /* 0x0000000c006c8947 */ /* 0x000fec0003800000 */
[----:B------:R-:W-:Y:S01]  /*3300*/  LOP3.LUT R6, R0, 0x7ffffff8, RZ, 0xc0, !PT ;  /* 0x7ffffff800067812 */ /* 0x000fe200078ec0ff */
[----:B------:R-:W-:-:S07]  /*3310*/  IMAD.MOV.U32 R10, RZ, RZ, RZ ;  /* 0x000000ffff0a7224 */ /* 0x000fce00078e00ff */
.L_x_53:
[----:B------:R-:W-:-:S05]  /*3320*/  LEA R11, R10, R7, 0x7 ;  /* 0x000000070a0b7211 */ /* 0x000fca00078e38ff */
[----:B------:R-:W-:-:S05]  /*3330*/  IMAD.WIDE.U32 R8, R11, 0x68, R2 ;  /* 0x000000680b087825 */ /* 0x000fca00078e0002 */
        /* <DEDUP_REMOVED lines=12> */
[----:B------:R0:W5:Y:S01]  /*3400*/  LDG.E.64 R18, desc[UR4][R8.64+0x60] ;  /* 0x0000600408127981 */ /* 0x000162000c1e1b00 */
[----:B------:R-:W-:-:S04]  /*3410*/  IMAD.WIDE.U32 R20, R11, 0x68, R4 ;  /* 0x000000680b147825 */ /* 0x000fc800078e0004 */
[----:B------:R-:W-:-:S04]  /*3420*/  VIADD R11, R11, 0x80 ;  /* 0x000000800b0b7836 */ /* 0x000fc80000000000 */
[C---:B0-----:R-:W-:Y:S01]  /*3430*/  IMAD.WIDE R8, R11.reuse, 0x68, R2 ;  /* 0x000000680b087825 */ /* 0x041fe200078e0202 */
[----:B--2---:R-:W-:Y:S04]  /*3440*/  STG.E.64 desc[UR4][R20.64], R30 ;  /* 0x0000001e14007986 */ /* 0x004fe8000c101b04 */
[----:B---3--:R-:W-:Y:S04]  /*3450*/  STG.E.64 desc[UR4][R20.64+0x8], R32 ;  /* 0x0000082014007986 */ /* 0x008fe8000c101b04 */
[----:B----4-:R-:W-:Y:S04]  /*3460*/  STG.E.64 desc[UR4][R20.64+0x10], R34 ;  /* 0x0000102214007986 */ /* 0x010fe8000c101b04 */
[----:B-----5:R-:W-:Y:S04]  /*3470*/  STG.E.64 desc[UR4][R20.64+0x18], R36 ;  /* 0x0000182414007986 */ /* 0x020fe8000c101b04 */
[----:B------:R0:W-:Y:S04]  /*3480*/  STG.E.64 desc[UR4][R20.64+0x20], R40 ;  /* 0x0000202814007986 */ /* 0x0001e8000c101b04 */
[----:B------:R-:W-:Y:S04]  /*3490*/  STG.E.64 desc[UR4][R20.64+0x28], R22 ;  /* 0x0000281614007986 */ /* 0x000fe8000c101b04 */
[----:B------:R-:W-:Y:S04]  /*34a0*/  STG.E.64 desc[UR4][R20.64+0x30], R24 ;  /* 0x0000301814007986 */ /* 0x000fe8000c101b04 */
[----:B------:R-:W-:Y:S04]  /*34b0*/  STG.E.64 desc[UR4][R20.64+0x38], R26 ;  /* 0x0000381a14007986 */ /* 0x000fe8000c101b04 */
[----:B------:R1:W-:Y:S04]  /*34c0*/  STG.E.64 desc[UR4][R20.64+0x40], R28 ;  /* 0x0000401c14007986 */ /* 0x0003e8000c101b04 */
[----:B------:R-:W-:Y:S04]  /*34d0*/  STG.E.64 desc[UR4][R20.64+0x48], R12 ;  /* 0x0000480c14007986 */ /* 0x000fe8000c101b04 */
[----:B------:R-:W-:Y:S04]  /*34e0*/  STG.E.64 desc[UR4][R20.64+0x50], R14 ;  /* 0x0000500e14007986 */ /* 0x000fe8000c101b04 */
[----:B------:R2:W-:Y:S04]  /*34f0*/  STG.E.64 desc[UR4][R20.64+0x58], R16 ;  /* 0x0000581014007986 */ /* 0x0005e8000c101b04 */
[----:B------:R3:W-:Y:S04]  /*3500*/  STG.E.64 desc[UR4][R20.64+0x60], R18 ;  /* 0x0000601214007986 */ /* 0x0007e8000c101b04 */
[----:B------:R-:W4:Y:S04]  /*3510*/  LDG.E.64 R42, desc[UR4][R8.64] ;  /* 0x00000004082a7981 */ /* 0x000f28000c1e1b00 */
[----:B0-----:R-:W5:Y:S04]  /*3520*/  LDG.E.64 R40, desc[UR4][R8.64+0x8] ;  /* 0x0000080408287981 */ /* 0x001f68000c1e1b00 */
[----:B------:R-:W5:Y:S04]  /*3530*/  LDG.E.64 R36, desc[UR4][R8.64+0x10] ;  /* 0x0000100408247981 */ /* 0x000f68000c1e1b00 */
[----:B------:R-:W5:Y:S04]  /*3540*/  LDG.E.64 R34, desc[UR4][R8.64+0x18] ;  /* 0x0000180408227981 */ /* 0x000f68000c1e1b00 */
[----:B------:R-:W5:Y:S04]  /*3550*/  LDG.E.64 R32, desc[UR4][R8.64+0x20] ;  /* 0x0000200408207981 */ /* 0x000f68000c1e1b00 */
[----:B------:R-:W5:Y:S04]  /*3560*/  LDG.E.64 R30, desc[UR4][R8.64+0x28] ;  /* 0x00002804081e7981 */ /* 0x000f68000c1e1b00 */
[----:B-1----:R-:W5:Y:S04]  /*3570*/  LDG.E.64 R28, desc[UR4][R8.64+0x30] ;  /* 0x00003004081c7981 */ /* 0x002f68000c1e1b00 */
[----:B------:R-:W5:Y:S04]  /*3580*/  LDG.E.64 R26, desc[UR4][R8.64+0x38] ;  /* 0x00003804081a7981 */ /* 0x000f68000c1e1b00 */
[----:B------:R-:W5:Y:S04]  /*3590*/  LDG.E.64 R24, desc[UR4][R8.64+0x40] ;  /* 0x0000400408187981 */ /* 0x000f68000c1e1b00 */
[----:B------:R-:W5:Y:S04]  /*35a0*/  LDG.E.64 R22, desc[UR4][R8.64+0x48] ;  /* 0x0000480408167981 */ /* 0x000f68000c1e1b00 */
[----:B--2---:R-:W2:Y:S04]  /*35b0*/  LDG.E.64 R16, desc[UR4][R8.64+0x50] ;  /* 0x0000500408107981 */ /* 0x004ea8000c1e1b00 */
[----:B------:R-:W2:Y:S04]  /*35c0*/  LDG.E.64 R14, desc[UR4][R8.64+0x58] ;  /* 0x00005804080e7981 */ /* 0x000ea8000c1e1b00 */
[----:B------:R-:W2:Y:S01]  /*35d0*/  LDG.E.64 R12, desc[UR4][R8.64+0x60] ;  /* 0x00006004080c7981 */ /* 0x000ea2000c1e1b00 */
[----:B---3--:R-:W-:-:S05]  /*35e0*/  IMAD.WIDE R18, R11, 0x68, R4 ;  /* 0x000000680b127825 */ /* 0x008fca00078e0204 */
[----:B----4-:R-:W-:Y:S04]  /*35f0*/  STG.E.64 desc[UR4][R18.64], R42 ;  /* 0x0000002a12007986 */ /* 0x010fe8000c101b04 */
[----:B-----5:R-:W-:Y:S04]  /*3600*/  STG.E.64 desc[UR4][R18.64+0x8], R40 ;  /* 0x0000082812007986 */ /* 0x020fe8000c101b04 */
[----:B------:R-:W-:Y:S04]  /*3610*/  STG.E.64 desc[UR4][R18.64+0x10], R36 ;  /* 0x0000102412007986 */ /* 0x000fe8000c101b04 */
[----:B------:R0:W-:Y:S04]  /*3620*/  STG.E.64 desc[UR4][R18.64+0x18], R34 ;  /* 0x0000182212007986 */ /* 0x0001e8000c101b04 */
[----:B------:R1:W-:Y:S04]  /*3630*/  STG.E.64 desc[UR4][R18.64+0x20], R32 ;  /* 0x0000202012007986 */ /* 0x0003e8000c101b04 */
[----:B------:R3:W-:Y:S04]  /*3640*/  STG.E.64 desc[UR4][R18.64+0x28], R30 ;  /* 0x0000281e12007986 */ /* 0x0007e8000c101b04 */
[----:B------:R4:W-:Y:S04]  /*3650*/  STG.E.64 desc[UR4][R18.64+0x30], R28 ;  /* 0x0000301c12007986 */ /* 0x0009e8000c101b04 */
[----:B------:R5:W-:Y:S04]  /*3660*/  STG.E.64 desc[UR4][R18.64+0x38], R26 ;  /* 0x0000381a12007986 */ /* 0x000be8000c101b04 */
[----:B------:R5:W-:Y:S04]  /*3670*/  STG.E.64 desc[UR4][R18.64+0x40], R24 ;  /* 0x0000401812007986 */ /* 0x000be8000c101b04 */
[----:B------:R5:W-:Y:S04]  /*3680*/  STG.E.64 desc[UR4][R18.64+0x48], R22 ;  /* 0x0000481612007986 */ /* 0x000be8000c101b04 */
[----:B--2---:R2:W-:Y:S04]  /*3690*/  STG.E.64 desc[UR4][R18.64+0x50], R16 ;  /* 0x0000501012007986 */ /* 0x0045e8000c101b04 */
[----:B------:R2:W-:Y:S04]  /*36a0*/  STG.E.64 desc[UR4][R18.64+0x58], R14 ;  /* 0x0000580e12007986 */ /* 0x0005e8000c101b04 */
[----:B------:R2:W-:Y:S04]  /*36b0*/  STG.E.64 desc[UR4][R18.64+0x60], R12 ;  /* 0x0000600c12007986 */ /* 0x0005e8000c101b04 */
[----:B------:R-:W2:Y:S04]  /*36c0*/  LDG.E.64 R20, desc[UR4][R8.64+0x3400] ;  /* 0x0034000408147981 */ /* 0x000ea8000c1e1b00 */
[----:B0-----:R-:W2:Y:S04]  /*36d0*/  LDG.E.64 R34, desc[UR4][R8.64+0x3408] ;  /* 0x0034080408227981 */ /* 0x001ea8000c1e1b00 */
[----:B-1----:R-:W2:Y:S04]  /*36e0*/  LDG.E.64 R32, desc[UR4][R8.64+0x3410] ;  /* 0x0034100408207981 */ /* 0x002ea8000c1e1b00 */
[----:B---3--:R-:W3:Y:S04]  /*36f0*/  LDG.E.64 R30, desc[UR4][R8.64+0x3418] ;  /* 0x00341804081e7981 */ /* 0x008ee8000c1e1b00 */
[----:B----4-:R-:W4:Y:S04]  /*3700*/  LDG.E.64 R28, desc[UR4][R8.64+0x3420] ;  /* 0x00342004081c7981 */ /* 0x010f28000c1e1b00 */
[----:B-----5:R-:W5:Y:S04]  /*3710*/  LDG.E.64 R26, desc[UR4][R8.64+0x3428] ;  /* 0x00342804081a7981 */ /* 0x020f68000c1e1b00 */
[----:B------:R-:W5:Y:S04]  /*3720*/  LDG.E.64 R24, desc[UR4][R8.64+0x3430] ;  /* 0x0034300408187981 */ /* 0x000f68000c1e1b00 */
[----:B------:R-:W5:Y:S04]  /*3730*/  LDG.E.64 R22, desc[UR4][R8.64+0x3438] ;  /* 0x0034380408167981 */ /* 0x000f68000c1e1b00 */
[----:B--2---:R-:W2:Y:S04]  /*3740*/  LDG.E.64 R16, desc[UR4][R8.64+0x3440] ;  /* 0x0034400408107981 */ /* 0x004ea8000c1e1b00 */
[----:B------:R-:W2:Y:S04]  /*3750*/  LDG.E.64 R14, desc[UR4][R8.64+0x3448] ;  /* 0x00344804080e7981 */ /* 0x000ea8000c1e1b00 */
[----:B------:R-:W2:Y:S04]  /*3760*/  LDG.E.64 R12, desc[UR4][R8.64+0x3450] ;  /* 0x00345004080c7981 */ /* 0x000ea8000c1e1b00 */
[----:B------:R-:W2:Y:S04]  /*3770*/  LDG.E.64 R36, desc[UR4][R8.64+0x3458] ;  /* 0x0034580408247981 */ /* 0x000ea8000c1e1b00 */
[----:B------:R-:W2:Y:S04]  /*3780*/  LDG.E.64 R40, desc[UR4][R8.64+0x3460] ;  /* 0x0034600408287981 */ /* 0x000ea8000c1e1b00 */
[----:B------:R0:W-:Y:S04]  /*3790*/  STG.E.64 desc[UR4][R18.64+0x3400], R20 ;  /* 0x0034001412007986 */ /* 0x0001e8000c101b04 */
[----:B------:R-:W-:Y:S04]  /*37a0*/  STG.E.64 desc[UR4][R18.64+0x3408], R34 ;  /* 0x0034082212007986 */ /* 0x000fe8000c101b04 */
[----:B------:R-:W-:Y:S04]  /*37b0*/  STG.E.64 desc[UR4][R18.64+0x3410], R32 ;  /* 0x0034102012007986 */ /* 0x000fe8000c101b04 */
[----:B---3--:R1:W-:Y:S04]  /*37c0*/  STG.E.64 desc[UR4][R18.64+0x3418], R30 ;  /* 0x0034181e12007986 */ /* 0x0083e8000c101b04 */
[----:B----4-:R3:W-:Y:S04]  /*37d0*/  STG.E.64 desc[UR4][R18.64+0x3420], R28 ;  /* 0x0034201c12007986 */ /* 0x0107e8000c101b04 */
[----:B-----5:R4:W-:Y:S04]  /*37e0*/  STG.E.64 desc[UR4][R18.64+0x3428], R26 ;  /* 0x0034281a12007986 */ /* 0x0209e8000c101b04 */
[----:B------:R5:W-:Y:S04]  /*37f0*/  STG.E.64 desc[UR4][R18.64+0x3430], R24 ;  /* 0x0034301812007986 */ /* 0x000be8000c101b04 */
[----:B------:R5:W-:Y:S04]  /*3800*/  STG.E.64 desc[UR4][R18.64+0x3438], R22 ;  /* 0x0034381612007986 */ /* 0x000be8000c101b04 */
[----:B--2---:R2:W-:Y:S04]  /*3810*/  STG.E.64 desc[UR4][R18.64+0x3440], R16 ;  /* 0x0034401012007986 */ /* 0x0045e8000c101b04 */
[----:B------:R2:W-:Y:S04]  /*3820*/  STG.E.64 desc[UR4][R18.64+0x3448], R14 ;  /* 0x0034480e12007986 */ /* 0x0005e8000c101b04 */
[----:B------:R2:W-:Y:S04]  /*3830*/  STG.E.64 desc[UR4][R18.64+0x3450], R12 ;  /* 0x0034500c12007986 */ /* 0x0005e8000c101b04 */
[----:B------:R2:W-:Y:S04]  /*3840*/  STG.E.64 desc[UR4][R18.64+0x3458], R36 ;  /* 0x0034582412007986 */ /* 0x0005e8000c101b04 */
[----:B------:R2:W-:Y:S04]  /*3850*/  STG.E.64 desc[UR4][R18.64+0x3460], R40 ;  /* 0x0034602812007986 */ /* 0x0005e8000c101b04 */
[----:B0-----:R-:W2:Y:S04]  /*3860*/  LDG.E.64 R20, desc[UR4][R8.64+0x6800] ;  /* 0x0068000408147981 */ /* 0x001ea8000c1e1b00 */
[----:B-1----:R-:W2:Y:S04]  /*3870*/  LDG.E.64 R30, desc[UR4][R8.64+0x6808] ;  /* 0x00680804081e7981 */ /* 0x002ea8000c1e1b00 */
[----:B---3--:R-:W3:Y:S04]  /*3880*/  LDG.E.64 R28, desc[UR4][R8.64+0x6810] ;  /* 0x00681004081c7981 */ /* 0x008ee8000c1e1b00 */
[----:B----4-:R-:W4:Y:S04]  /*3890*/  LDG.E.64 R26, desc[UR4][R8.64+0x6818] ;  /* 0x00681804081a7981 */ /* 0x010f28000c1e1b00 */
[----:B-----5:R-:W5:Y:S04]  /*38a0*/  LDG.E.64 R24, desc[UR4][R8.64+0x6820] ;  /* 0x0068200408187981 */ /* 0x020f68000c1e1b00 */
[----:B------:R-:W5:Y:S04]  /*38b0*/  LDG.E.64 R22, desc[UR4][R8.64+0x6828] ;  /* 0x0068280408167981 */ /* 0x000f68000c1e1b00 */
[----:B--2---:R-:W2:Y:S04]  /*38c0*/  LDG.E.64 R16, desc[UR4][R8.64+0x6830] ;  /* 0x0068300408107981 */ /* 0x004ea8000c1e1b00 */
[----:B------:R-:W2:Y:S04]  /*38d0*/  LDG.E.64 R14, desc[UR4][R8.64+0x6838] ;  /* 0x00683804080e7981 */ /* 0x000ea8000c1e1b00 */
[----:B------:R-:W2:Y:S04]  /*38e0*/  LDG.E.64 R12, desc[UR4][R8.64+0x6840] ;  /* 0x00684004080c7981 */ /* 0x000ea8000c1e1b00 */
[----:B------:R-:W2:Y:S04]  /*38f0*/  LDG.E.64 R32, desc[UR4][R8.64+0x6848] ;  /* 0x0068480408207981 */ /* 0x000ea8000c1e1b00 */
[----:B------:R-:W2:Y:S04]  /*3900*/  LDG.E.64 R34, desc[UR4][R8.64+0x6850] ;  /* 0x0068500408227981 */ /* 0x000ea8000c1e1b00 */
[----:B------:R-:W2:Y:S04]  /*3910*/  LDG.E.64 R36, desc[UR4][R8.64+0x6858] ;  /* 0x0068580408247981 */ /* 0x000ea8000c1e1b00 */
[----:B------:R-:W2:Y:S04]  /*3920*/  LDG.E.64 R40, desc[UR4][R8.64+0x6860] ;  /* 0x0068600408287981 */ /* 0x000ea8000c1e1b00 */
[----:B------:R0:W-:Y:S04]  /*3930*/  STG.E.64 desc[UR4][R18.64+0x6800], R20 ;  /* 0x0068001412007986 */ /* 0x0001e8000c101b04 */
[----:B------:R-:W-:Y:S04]  /*3940*/  STG.E.64 desc[UR4][R18.64+0x6808], R30 ;  /* 0x0068081e12007986 */ /* 0x000fe8000c101b04 */
[----:B---3--:R-:W-:Y:S04]  /*3950*/  STG.E.64 desc[UR4][R18.64+0x6810], R28 ;  /* 0x0068101c12007986 */ /* 0x008fe8000c101b04 */
[----:B----4-:R1:W-:Y:S04]  /*3960*/  STG.E.64 desc[UR4][R18.64+0x6818], R26 ;  /* 0x0068181a12007986 */ /* 0x0103e8000c101b04 */
[----:B-----5:R3:W-:Y:S04]  /*3970*/  STG.E.64 desc[UR4][R18.64+0x6820], R24 ;  /* 0x0068201812007986 */ /* 0x0207e8000c101b04 */
[----:B------:R4:W-:Y:S04]  /*3980*/  STG.E.64 desc[UR4][R18.64+0x6828], R22 ;  /* 0x0068281612007986 */ /* 0x0009e8000c101b04 */
[----:B--2---:R2:W-:Y:S04]  /*3990*/  STG.E.64 desc[UR4][R18.64+0x6830], R16 ;  /* 0x0068301012007986 */ /* 0x0045e8000c101b04 */
[----:B------:R5:W-:Y:S04]  /*39a0*/  STG.E.64 desc[UR4][R18.64+0x6838], R14 ;  /* 0x0068380e12007986 */ /* 0x000be8000c101b04 */
[----:B------:R5:W-:Y:S04]  /*39b0*/  STG.E.64 desc[UR4][R18.64+0x6840], R12 ;  /* 0x0068400c12007986 */ /* 0x000be8000c101b04 */
[----:B------:R5:W-:Y:S04]  /*39c0*/  STG.E.64 desc[UR4][R18.64+0x6848], R32 ;  /* 0x0068482012007986 */ /* 0x000be8000c101b04 */
[----:B------:R5:W-:Y:S04]  /*39d0*/  STG.E.64 desc[UR4][R18.64+0x6850], R34 ;  /* 0x0068502212007986 */ /* 0x000be8000c101b04 */
[----:B------:R5:W-:Y:S04]  /*39e0*/  STG.E.64 desc[UR4][R18.64+0x6858], R36 ;  /* 0x0068582412007986 */ /* 0x000be8000c101b04 */
[----:B------:R5:W-:Y:S04]  /*39f0*/  STG.E.64 desc[UR4][R18.64+0x6860], R40 ;  /* 0x0068602812007986 */ /* 0x000be8000c101b04 */
[----:B0-----:R-:W5:Y:S04]  /*3a00*/  LDG.E.64 R20, desc[UR4][R8.64+0x9c00] ;  /* 0x009c000408147981 */ /* 0x001f68000c1e1b00 */
[----:B-1----:R-:W5:Y:S04]  /*3a10*/  LDG.E.64 R26, desc[UR4][R8.64+0x9c08] ;  /* 0x009c0804081a7981 */ /* 0x002f68000c1e1b00 */
[----:B---3--:R-:W3:Y:S04]  /*3a20*/  LDG.E.64 R24, desc[UR4][R8.64+0x9c10] ;  /* 0x009c100408187981 */ /* 0x008ee8000c1e1b00 */
[----:B----4-:R-:W4:Y:S04]  /*3a30*/  LDG.E.64 R22, desc[UR4][R8.64+0x9c18] ;  /* 0x009c180408167981 */ /* 0x010f28000c1e1b00 */
[----:B--2---:R-:W2:Y:S04]  /*3a40*/  LDG.E.64 R16, desc[UR4][R8.64+0x9c20] ;  /* 0x009c200408107981 */ /* 0x004ea8000c1e1b00 */
[----:B-----5:R-:W5:Y:S04]  /*3a50*/  LDG.E.64 R14, desc[UR4][R8.64+0x9c28] ;  /* 0x009c2804080e7981 */ /* 0x020f68000c1e1b00 */
[----:B------:R-:W5:Y:S04]  /*3a60*/  LDG.E.64 R12, desc[UR4][R8.64+0x9c30] ;  /* 0x009c3004080c7981 */ /* 0x000f68000c1e1b00 */
[----:B------:R-:W5:Y:S04]  /*3a70*/  LDG.E.64 R28, desc[UR4][R8.64+0x9c38] ;  /* 0x009c3804081c7981 */ /* 0x000f68000c1e1b00 */
[----:B------:R-:W5:Y:S04]  /*3a80*/  LDG.E.64 R30, desc[UR4][R8.64+0x9c40] ;  /* 0x009c4004081e7981 */ /* 0x000f68000c1e1b00 */
[----:B------:R-:W5:Y:S04]  /*3a90*/  LDG.E.64 R32, desc[UR4][R8.64+0x9c48] ;  /* 0x009c480408207981 */ /* 0x000f68000c1e1b00 */
[----:B------:R-:W5:Y:S04]  /*3aa0*/  LDG.E.64 R34, desc[UR4][R8.64+0x9c50] ;  /* 0x009c500408227981 */ /* 0x000f68000c1e1b00 */
[----:B------:R-:W5:Y:S04]  /*3ab0*/  LDG.E.64 R36, desc[UR4][R8.64+0x9c58] ;  /* 0x009c580408247981 */ /* 0x000f68000c1e1b00 */
[----:B------:R-:W5:Y:S04]  /*3ac0*/  LDG.E.64 R40, desc[UR4][R8.64+0x9c60] ;  /* 0x009c600408287981 */ /* 0x000f68000c1e1b00 */
[----:B------:R0:W-:Y:S04]  /*3ad0*/  STG.E.64 desc[UR4][R18.64+0x9c00], R20 ;  /* 0x009c001412007986 */ /* 0x0001e8000c101b04 */
[----:B------:R-:W-:Y:S04]  /*3ae0*/  STG.E.64 desc[UR4][R18.64+0x9c08], R26 ;  /* 0x009c081a12007986 */ /* 0x000fe8000c101b04 */
[----:B---3--:R-:W-:Y:S04]  /*3af0*/  STG.E.64 desc[UR4][R18.64+0x9c10], R24 ;  /* 0x009c101812007986 */ /* 0x008fe8000c101b04 */
[----:B----4-:R1:W-:Y:S04]  /*3b00*/  STG.E.64 desc[UR4][R18.64+0x9c18], R22 ;  /* 0x009c181612007986 */ /* 0x0103e8000c101b04 */
[----:B--2---:R2:W-:Y:S04]  /*3b10*/  STG.E.64 desc[UR4][R18.64+0x9c20], R16 ;  /* 0x009c201012007986 */ /* 0x0045e8000c101b04 */
        /* <DEDUP_REMOVED lines=10> */
[----:B--2---:R-:W2:Y:S04]  /*3bc0*/  LDG.E.64 R16, desc[UR4][R8.64+0xd010] ;  /* 0x00d0100408107981 */ /* 0x004ea8000c1e1b00 */
[----:B---3--:R-:W3:Y:S04]  /*3bd0*/  LDG.E.64 R14, desc[UR4][R8.64+0xd018] ;  /* 0x00d01804080e7981 */ /* 0x008ee8000c1e1b00 */
[----:B----4-:R-:W4:Y:S04]  /*3be0*/  LDG.E.64 R12, desc[UR4][R8.64+0xd020] ;  /* 0x00d02004080c7981 */ /* 0x010f28000c1e1b00 */
[----:B------:R-:W4:Y:S04]  /*3bf0*/  LDG.E.64 R24, desc[UR4][R8.64+0xd028] ;  /* 0x00d0280408187981 */ /* 0x000f28000c1e1b00 */
[----:B------:R-:W4:Y:S04]  /*3c00*/  LDG.E.64 R26, desc[UR4][R8.64+0xd030] ;  /* 0x00d03004081a7981 */ /* 0x000f28000c1e1b00 */
[----:B-----5:R-:W5:Y:S04]  /*3c10*/  LDG.E.64 R28, desc[UR4][R8.64+0xd038] ;  /* 0x00d03804081c7981 */ /* 0x020f68000c1e1b00 */
[----:B------:R-:W5:Y:S04]  /*3c20*/  LDG.E.64 R30, desc[UR4][R8.64+0xd040] ;  /* 0x00d04004081e7981 */ /* 0x000f68000c1e1b00 */
[----:B------:R-:W5:Y:S04]  /*3c30*/  LDG.E.64 R32, desc[UR4][R8.64+0xd048] ;  /* 0x00d0480408207981 */ /* 0x000f68000c1e1b00 */
[----:B------:R-:W5:Y:S04]  /*3c40*/  LDG.E.64 R34, desc[UR4][R8.64+0xd050] ;  /* 0x00d0500408227981 */ /* 0x000f68000c1e1b00 */
[----:B------:R-:W5:Y:S04]  /*3c50*/  LDG.E.64 R36, desc[UR4][R8.64+0xd058] ;  /* 0x00d0580408247981 */ /* 0x000f68000c1e1b00 */
[----:B------:R-:W5:Y:S04]  /*3c60*/  LDG.E.64 R40, desc[UR4][R8.64+0xd060] ;  /* 0x00d0600408287981 */ /* 0x000f68000c1e1b00 */
[----:B------:R-:W-:Y:S04]  /*3c70*/  STG.E.64 desc[UR4][R18.64+0xd000], R20 ;  /* 0x00d0001412007986 */ /* 0x000fe8000c101b04 */
[----:B------:R-:W-:Y:S04]  /*3c80*/  STG.E.64 desc[UR4][R18.64+0xd008], R22 ;  /* 0x00d0081612007986 */ /* 0x000fe8000c101b04 */
[----:B--2---:R0:W-:Y:S04]  /*3c90*/  STG.E.64 desc[UR4][R18.64+0xd010], R16 ;  /* 0x00d0101012007986 */ /* 0x0041e8000c101b04 */
[----:B---3--:R1:W-:Y:S04]  /*3ca0*/  STG.E.64 desc[UR4][R18.64+0xd018], R14 ;  /* 0x00d0180e12007986 */ /* 0x0083e8000c101b04 */
[----:B----4-:R2:W-:Y:S04]  /*3cb0*/  STG.E.64 desc[UR4][R18.64+0xd020], R12 ;  /* 0x00d0200c12007986 */ /* 0x0105e8000c101b04 */
[----:B------:R3:W-:Y:S04]  /*3cc0*/  STG.E.64 desc[UR4][R18.64+0xd028], R24 ;  /* 0x00d0281812007986 */ /* 0x0007e8000c101b04 */
[----:B------:R4:W-:Y:S04]  /*3cd0*/  STG.E.64 desc[UR4][R18.64+0xd030], R26 ;  /* 0x00d0301a12007986 */ /* 0x0009e8000c101b04 */
[----:B-----5:R5:W-:Y:S04]  /*3ce0*/  STG.E.64 desc[UR4][R18.64+0xd038], R28 ;  /* 0x00d0381c12007986 */ /* 0x020be8000c101b04 */
        /* <DEDUP_REMOVED lines=8> */
[----:B------:R-:W2:Y:S04]  /*3d70*/  LDG.E.64 R20, desc[UR4][R8.64+0x10418] ;  /* 0x0104180408147981 */ /* 0x000ea8000c1e1b00 */
[----:B------:R-:W2:Y:S04]  /*3d80*/  LDG.E.64 R22, desc[UR4][R8.64+0x10420] ;  /* 0x0104200408167981 */ /* 0x000ea8000c1e1b00 */
[----:B---3--:R-:W3:Y:S04]  /*3d90*/  LDG.E.64 R24, desc[UR4][R8.64+0x10428] ;  /* 0x0104280408187981 */ /* 0x008ee8000c1e1b00 */
[----:B----4-:R-:W4:Y:S04]  /*3da0*/  LDG.E.64 R26, desc[UR4][R8.64+0x10430] ;  /* 0x01043004081a7981 */ /* 0x010f28000c1e1b00 */
        /* <DEDUP_REMOVED lines=9> */
[----:B------:R1:W-:Y:S04]  /*3e40*/  STG.E.64 desc[UR4][R18.64+0x10418], R20 ;  /* 0x0104181412007986 */ /* 0x0003e8000c101b04 */
[----:B------:R2:W-:Y:S04]  /*3e50*/  STG.E.64 desc[UR4][R18.64+0x10420], R22 ;  /* 0x0104201612007986 */ /* 0x0005e8000c101b04 */
        /* <DEDUP_REMOVED lines=8> */
[----:B0-----:R-:W5:Y:S04]  /*3ee0*/  LDG.E.64 R12, desc[UR4][R8.64+0x13800] ;  /* 0x01380004080c7981 */ /* 0x001f68000c1e1b00 */
[----:B------:R-:W5:Y:S04]  /*3ef0*/  LDG.E.64 R14, desc[UR4][R8.64+0x13808] ;  /* 0x01380804080e7981 */ /* 0x000f68000c1e1b00 */
[----:B------:R-:W5:Y:S04]  /*3f00*/  LDG.E.64 R16, desc[UR4][R8.64+0x13810] ;  /* 0x0138100408107981 */ /* 0x000f68000c1e1b00 */
[----:B-1----:R-:W5:Y:S04]  /*3f10*/  LDG.E.64 R20, desc[UR4][R8.64+0x13818] ;  /* 0x0138180408147981 */ /* 0x002f68000c1e1b00 */
[----:B--2---:R-:W2:Y:S04]  /*3f20*/  LDG.E.64 R22, desc[UR4][R8.64+0x13820] ;  /* 0x0138200408167981 */ /* 0x004ea8000c1e1b00 */
[----:B---3--:R-:W3:Y:S04]  /*3f30*/  LDG.E.64 R24, desc[UR4][R8.64+0x13828] ;  /* 0x0138280408187981 */ /* 0x008ee8000c1e1b00 */
[----:B----4-:R-:W4:Y:S04]  /*3f40*/  LDG.E.64 R26, desc[UR4][R8.64+0x13830] ;  /* 0x01383004081a7981 */ /* 0x010f28000c1e1b00 */
[----:B-----5:R-:W5:Y:S04]  /*3f50*/  LDG.E.64 R28, desc[UR4][R8.64+0x13838] ;  /* 0x01383804081c7981 */ /* 0x020f68000c1e1b00 */
[----:B------:R-:W5:Y:S04]  /*3f60*/  LDG.E.64 R30, desc[UR4][R8.64+0x13840] ;  /* 0x01384004081e7981 */ /* 0x000f68000c1e1b00 */
[----:B------:R-:W5:Y:S04]  /*3f70*/  LDG.E.64 R32, desc[UR4][R8.64+0x13848] ;  /* 0x0138480408207981 */ /* 0x000f68000c1e1b00 */
[----:B------:R-:W5:Y:S04]  /*3f80*/  LDG.E.64 R34, desc[UR4][R8.64+0x13850] ;  /* 0x0138500408227981 */ /* 0x000f68000c1e1b00 */
[----:B------:R-:W5:Y:S04]  /*3f90*/  LDG.E.64 R36, desc[UR4][R8.64+0x13858] ;  /* 0x0138580408247981 */ /* 0x000f68000c1e1b00 */
[----:B------:R-:W5:Y:S01]  /*3fa0*/  LDG.E.64 R40, desc[UR4][R8.64+0x13860] ;  /* 0x0138600408287981 */ /* 0x000f62000c1e1b00 */
[----:B------:R-:W-:-:S05]  /*3fb0*/  VIADD R10, R10, 0x8 ;  /* 0x000000080a0a7836 */ /* 0x000fca0000000000 */
[----:B------:R-:W-:Y:S01]  /*3fc0*/  ISETP.NE.AND P0, PT, R10, R6, PT ;  /* 0x000000060a00720c */ /* 0x000fe20003f05270 */
[----:B------:R0:W-:Y:S04]  /*3fd0*/  STG.E.64 desc[UR4][R18.64+0x13800], R12 ;  /* 0x0138000c12007986 */ /* 0x0001e8000c101b04 */
[----:B------:R0:W-:Y:S04]  /*3fe0*/  STG.E.64 desc[UR4][R18.64+0x13808], R14 ;  /* 0x0138080e12007986 */ /* 0x0001e8000c101b04 */
[----:B------:R0:W-:Y:S04]  /*3ff0*/  STG.E.64 desc[UR4][R18.64+0x13810], R16 ;  /* 0x0138101012007986 */ /* 0x0001e8000c101b04 */
[----:B------:R0:W-:Y:S04]  /*4000*/  STG.E.64 desc[UR4][R18.64+0x13818], R20 ;  /* 0x0138181412007986 */ /* 0x0001e8000c101b04 */
        /* <DEDUP_REMOVED lines=8> */
[----:B------:R0:W-:Y:S01]  /*4090*/  STG.E.64 desc[UR4][R18.64+0x13860], R40 ;  /* 0x0138602812007986 */ /* 0x0001e2000c101b04 */
[----:B------:R-:W-:Y:S05]  /*40a0*/  @P0 BRA `(.L_x_53) ;  /* 0xfffffff0009c0947 */ /* 0x000fea000383ffff */
.L_x_52:
[----:B------:R-:W-:Y:S05]  /*40b0*/  @!P1 EXIT ;  /* 0x000000000000994d */ /* 0x000fea0003800000 */
[----:B------:R-:W-:Y:S02]  /*40c0*/  ISETP.GE.U32.AND P0, PT, R38, 0x4, PT ;  /* 0x000000042600780c */ /* 0x000fe40003f06070 */
[----:B------:R-:W-:-:S04]  /*40d0*/  LOP3.LUT R39, R0, 0x3, RZ, 0xc0, !PT ;  /* 0x0000000300277812 */ /* 0x000fc800078ec0ff */
[----:B------:R-:W-:-:S07]  /*40e0*/  ISETP.NE.AND P1, PT, R39, RZ, PT ;  /* 0x000000ff2700720c */ /* 0x000fce0003f25270 */
[----:B------:R-:W-:Y:S06]  /*40f0*/  @!P0 BRA `(.L_x_54) ;  /* 0x0000000400b08947 */ /* 0x000fec0003800000 */
[----:B------:R-:W-:-:S05]  /*4100*/  LEA R11, R6, R7, 0x7 ;  /* 0x00000007060b7211 */ /* 0x000fca00078e38ff */
[----:B------:R-:W-:-:S05]  /*4110*/  IMAD.WIDE R8, R11, 0x68, R2 ;  /* 0x000000680b087825 */ /* 0x000fca00078e0202 */
        /* <DEDUP_REMOVED lines=91> */
[----:B------:R-:W5:Y:S01]  /*46d0*/  LDG.E.64 R36, desc[UR4][R8.64+0x9c60] ;  /* 0x009c600408247981 */ /* 0x000f62000c1e1b00 */
[----:B------:R-:W-:-:S03]  /*46e0*/  VIADD R6, R6, 0x4 ;  /* 0x0000000406067836 */ /* 0x000fc60000000000 */
        /* <DEDUP_REMOVED lines=12> */
[----:B------:R1:W-:Y:S02]  /*47b0*/  STG.E.64 desc[UR4][R10.64+0x9c60], R36 ;  /* 0x009c60240a007986 */ /* 0x0003e4000c101b04 */
.L_x_54:
[----:B------:R-:W-:Y:S05]  /*47c0*/  @!P1 EXIT ;  /* 0x000000000000994d */ /* 0x000fea0003800000 */
[----:B------:R-:W-:Y:S02]  /*47d0*/  ISETP.NE.AND P0, PT, R39, 0x1, PT ;  /* 0x000000012700780c */ /* 0x000fe40003f05270 */
[----:B------:R-:W-:-:S04]  /*47e0*/  LOP3.LUT R0, R0, 0x1, RZ, 0xc0, !PT ;  /* 0x0000000100007812 */ /* 0x000fc800078ec0ff */
[----:B------:R-:W-:-:S07]  /*47f0*/  ISETP.NE.U32.AND P1, PT, R0, 0x1, PT ;  /* 0x000000010000780c */ /* 0x000fce0003f25070 */
[----:B------:R-:W-:Y:S06]  /*4800*/  @!P0 BRA `(.L_x_55) ;  /* 0x0000000000e08947 */ /* 0x000fec0003800000 */
[----:B------:R-:W-:-:S04]  /*4810*/  IMAD R9, R6, 0x80, R7 ;  /* 0x0000008006097824 */ /* 0x000fc800078e0207 */
[----:B-1----:R-:W-:-:S05]  /*4820*/  IMAD.WIDE R10, R9, 0x68, R2 ;  /* 0x00000068090a7825 */ /* 0x002fca00078e0202 */
        /* <DEDUP_REMOVED lines=40> */
[----:B------:R-:W-:-:S03]  /*4ab0*/  IADD3 R6, PT, PT, R6, 0x2, RZ ;  /* 0x0000000206067810 */ /* 0x000fc60007ffe0ff */
        /* <DEDUP_REMOVED lines=13> */
.L_x_55:
[----:B------:R-:W-:Y:S05]  /*4b90*/  @P1 EXIT ;  /* 0x000000000000194d */ /* 0x000fea0003800000 */
[----:B------:R-:W-:-:S04]  /*4ba0*/  IMAD R7, R6, 0x80, R7 ;  /* 0x0000008006077824 */ /* 0x000fc800078e0207 */
[----:B------:R-:W-:-:S05]  /*4bb0*/  IMAD.WIDE R2, R7, 0x68, R2 ;  /* 0x0000006807027825 */ /* 0x000fca00078e0202 */
[----:B0-----:R-:W2:Y:S04]  /*4bc0*/  LDG.E.64 R8, desc[UR4][R2.64] ;  /* 0x0000000402087981 */ /* 0x001ea8000c1e1b00 */
[----:B-1----:R-:W3:Y:S04]  /*4bd0*/  LDG.E.64 R10, desc[UR4][R2.64+0x8] ;  /* 0x00000804020a7981 */ /* 0x002ee8000c1e1b00 */
        /* <DEDUP_REMOVED lines=26> */
.L_x_56:
[----:B------:R-:W-:-:S00]  /*4d80*/  BRA `(.L_x_56) ;  /* 0xfffffffc00fc7947 */ /* 0x000fc0000383ffff */
[----:B------:R-:W-:-:S00]  /*4d90*/  NOP ;  /* 0x0000000000007918 */ /* 0x000fc00000000000 */
        /* <DEDUP_REMOVED lines=14> */
.L_x_507:


//--------------------- .text._ZN3cub18CUB_300001_SM_10006detail9transform16transform_kernelINS2_10policy_hubILb1EN4cuda3std3__45tupleIJN6thrust24THRUST_300001_SM_1000_NS7pointerI11AutomobilisNSA_8cuda_cub3tagENSA_11use_defaultESF_EEEEEE10policy1000EiNS7_10__identityENSA_6detail15normal_iteratorINSA_10device_ptrISC_EEEEJPSC_EEEvT0_iT1_T2_DpNS2_10kernel_argIT3_EE --------------------------
	.section	.text._ZN3cub18CUB_300001_SM_10006detail9transform16transform_kernelINS2_10policy_hubILb1EN4cuda3std3__45tupleIJN6thrust24THRUST_300001_SM_1000_NS7pointerI11AutomobilisNSA_8cuda_cub3tagENSA_11use_defaultESF_EEEEEE10policy1000EiNS7_10__identityENSA_6detail15normal_iteratorINSA_10device_ptrISC_EEEEJPSC_EEEvT0_iT1_T2_DpNS2_10kernel_argIT3_EE,"ax",@progbits
	.align	128
        .global         _ZN3cub18CUB_300001_SM_10006detail9transform16transform_kernelINS2_10policy_hubILb1EN4cuda3std3__45tupleIJN6thrust24THRUST_300001_SM_1000_NS7pointerI11AutomobilisNSA_8cuda_cub3tagENSA_11use_defaultESF_EEEEEE10policy1000EiNS7_10__identityENSA_6detail15normal_iteratorINSA_10device_ptrISC_EEEEJPSC_EEEvT0_iT1_T2_DpNS2_10kernel_argIT3_EE
        .type           _ZN3cub18CUB_300001_SM_10006detail9transform16transform_kernelINS2_10policy_hubILb1EN4cuda3std3__45tupleIJN6thrust24THRUST_300001_SM_1000_NS7pointerI11AutomobilisNSA_8cuda_cub3tagENSA_11use_defaultESF_EEEEEE10policy1000EiNS7_10__identityENSA_6detail15normal_iteratorINSA_10device_ptrISC_EEEEJPSC_EEEvT0_iT1_T2_DpNS2_10kernel_argIT3_EE,@function
        .size           _ZN3cub18CUB_300001_SM_10006detail9transform16transform_kernelINS2_10policy_hubILb1EN4cuda3std3__45tupleIJN6thrust24THRUST_300001_SM_1000_NS7pointerI11AutomobilisNSA_8cuda_cub3tagENSA_11use_defaultESF_EEEEEE10policy1000EiNS7_10__identityENSA_6detail15normal_iteratorINSA_10device_ptrISC_EEEEJPSC_EEEvT0_iT1_T2_DpNS2_10kernel_argIT3_EE,(.L_x_508 - _ZN3cub18CUB_300001_SM_10006detail9transform16transform_kernelINS2_10policy_hubILb1EN4cuda3std3__45tupleIJN6thrust24THRUST_300001_SM_1000_NS7pointerI11AutomobilisNSA_8cuda_cub3tagENSA_11use_defaultESF_EEEEEE10policy1000EiNS7_10__identityENSA_6detail15normal_iteratorINSA_10device_ptrISC_EEEEJPSC_EEEvT0_iT1_T2_DpNS2_10kernel_argIT3_EE)
        .other          _ZN3cub18CUB_300001_SM_10006detail9transform16transform_kernelINS2_10policy_hubILb1EN4cuda3std3__45tupleIJN6thrust24THRUST_300001_SM_1000_NS7pointerI11AutomobilisNSA_8cuda_cub3tagENSA_11use_defaultESF_EEEEEE10policy1000EiNS7_10__identityENSA_6detail15normal_iteratorINSA_10device_ptrISC_EEEEJPSC_EEEvT0_iT1_T2_DpNS2_10kernel_argIT3_EE,@"STO_CUDA_ENTRY STV_DEFAULT"
_ZN3cub18CUB_300001_SM_10006detail9transform16transform_kernelINS2_10policy_hubILb1EN4cuda3std3__45tupleIJN6thrust24THRUST_300001_SM_1000_NS7pointerI11AutomobilisNSA_8cuda_cub3tagENSA_11use_defaultESF_EEEEEE10policy1000EiNS7_10__identityENSA_6detail15normal_iteratorINSA_10device_ptrISC_EEEEJPSC_EEEvT0_iT1_T2_DpNS2_10kernel_argIT3_EE:
.text._ZN3cub18CUB_300001_SM_10006detail9transform16transform_kernelINS2_10policy_hubILb1EN4cuda3std3__45tupleIJN6thrust24THRUST_300001_SM_1000_NS7pointerI11AutomobilisNSA_8cuda_cub3tagENSA_11use_defaultESF_EEEEEE10policy1000EiNS7_10__identityENSA_6detail15normal_iteratorINSA_10device_ptrISC_EEEEJPSC_EEEvT0_iT1_T2_DpNS2_10kernel_argIT3_EE:
[----:B------:R-:W-:Y:S08]  /*0000*/  LDC R1, c[0x0][0x37c] ;  /* 0x0000df00ff017b82 */ /* 0x000ff00000000800 */
[----:B------:R-:W0:Y:S01]  /*0010*/  S2UR UR4, SR_CTAID.X ;  /* 0x00000000000479c3 */ /* 0x000e220000002500 */
[----:B------:R-:W1:Y:S01]  /*0020*/  LDCU.64 UR6, c[0x0][0x380] ;  /* 0x00007000ff0677ac */ /* 0x000e620008000a00 */
[----:B------:R-:W2:Y:S01]  /*0030*/  S2R R0, SR_TID.X ;  /* 0x0000000000007919 */ /* 0x000ea20000002100 */
[----:B------:R-:W-:Y:S01]  /*0040*/  BSSY.RECONVERGENT B0, `(.L_x_57) ;  /* 0x0000019000007945 */ /* 0x000fe20003800200 */
[----:B------:R-:W3:Y:S04]  /*0050*/  LDCU.64 UR8, c[0x0][0x358] ;  /* 0x00006b00ff0877ac */ /* 0x000ee80008000a00 */
[----:B------:R-:W4:Y:S08]  /*0060*/  LDC.64 R36, c[0x0][0x398] ;  /* 0x0000e600ff247b82 */ /* 0x000f300000000a00 */
[----:B------:R-:W3:Y:S01]  /*0070*/  LDC.64 R6, c[0x0][0x390] ;  /* 0x0000e400ff067b82 */ /* 0x000ee20000000a00 */
[----:B-1----:R-:W-:Y:S01]  /*0080*/  USHF.L.U32 UR5, UR7, 0x7, URZ ;  /* 0x0000000707057899 */ /* 0x002fe200080006ff */
[----:B------:R-:W-:-:S03]  /*0090*/  MOV R3, UR6 ;  /* 0x0000000600037c02 */ /* 0x000fc60008000f00 */
[----:B0-----:R-:W-:-:S06]  /*00a0*/  UIMAD UR4, UR5, UR4, URZ ;  /* 0x00000004050472a4 */ /* 0x001fcc000f8e02ff */
[----:B------:R-:W-:Y:S02]  /*00b0*/  IADD3 R3, PT, PT, R3, -UR4, RZ ;  /* 0x8000000403037c10 */ /* 0x000fe4000fffe0ff */
[----:B------:R-:W-:Y:S02]  /*00c0*/  MOV R11, UR4 ;  /* 0x00000004000b7c02 */ /* 0x000fe40008000f00 */
[C---:B------:R-:W-:Y:S01]  /*00d0*/  VIMNMX R2, PT, PT, R3.reuse, UR5, PT ;  /* 0x0000000503027c48 */ /* 0x040fe2000bfe0100 */
[----:B--2---:R-:W-:Y:S01]  /*00e0*/  IMAD.SHL.U32 R9, R0, 0x80, RZ ;  /* 0x0000008000097824 */ /* 0x004fe200078e00ff */
[----:B------:R-:W-:-:S03]  /*00f0*/  ISETP.LT.AND P1, PT, R3, UR5, PT ;  /* 0x0000000503007c0c */ /* 0x000fc6000bf21270 */
[----:B------:R-:W-:-:S05]  /*0100*/  IMAD R8, R2, 0x68, RZ ;  /* 0x0000006802087824 */ /* 0x000fca00078e02ff */
[----:B------:R-:W-:-:S13]  /*0110*/  ISETP.GE.AND P0, PT, R9, R8, PT ;  /* 0x000000080900720c */ /* 0x000fda0003f06270 */
[----:B----4-:R-:W-:Y:S05]  /*0120*/  @P0 BRA `(.L_x_58) ;  /* 0x0000000000280947 */ /* 0x010fea0003800000 */
[----:B------:R-:W0:Y:S01]  /*0130*/  LDC.64 R4, c[0x0][0x398] ;  /* 0x0000e600ff047b82 */ /* 0x000e220000000a00 */
[----:B------:R-:W-:Y:S02]  /*0140*/  IMAD.U32 R3, RZ, RZ, UR4 ;  /* 0x00000004ff037e24 */ /* 0x000fe4000f8e00ff */
[----:B0-----:R-:W-:-:S04]  /*0150*/  IMAD.WIDE.U32 R4, R0, 0x80, R4 ;  /* 0x0000008000047825 */ /* 0x001fc800078e0004 */
[----:B------:R-:W-:-:S07]  /*0160*/  IMAD.WIDE R4, R3, 0x68, R4 ;  /* 0x0000006803047825 */ /* 0x000fce00078e0204 */
.L_x_59:
[----:B------:R-:W-:Y:S01]  /*0170*/  IADD3 R9, PT, PT, R9, 0x4000, RZ ;  /* 0x0000400009097810 */ /* 0x000fe20007ffe0ff */
[----:B------:R0:W-:Y:S03]  /*0180*/  CCTL.E.PF2 [R4] ;  /* 0x000000000400798f */ /* 0x0001e60000800100 */
[----:B------:R-:W-:Y:S02]  /*0190*/  ISETP.GE.AND P0, PT, R9, R8, PT ;  /* 0x000000080900720c */ /* 0x000fe40003f06270 */
[----:B0-----:R-:W-:-:S05]  /*01a0*/  IADD3 R4, P2, PT, R4, 0x4000, RZ ;  /* 0x0000400004047810 */ /* 0x001fca0007f5e0ff */
[----:B------:R-:W-:-:S06]  /*01b0*/  IMAD.X R5, RZ, RZ, R5, P2 ;  /* 0x000000ffff057224 */ /* 0x000fcc00010e0605 */
[----:B------:R-:W-:Y:S05]  /*01c0*/  @!P0 BRA `(.L_x_59) ;  /* 0xfffffffc00e88947 */ /* 0x000fea000383ffff */
.L_x_58:
[----:B---3--:R-:W-:Y:S05]  /*01d0*/  BSYNC.RECONVERGENT B0 ;  /* 0x0000000000007941 */ /* 0x008fea0003800200 */
.L_x_57:
[----:B------:R-:W-:-:S04]  /*01e0*/  IMAD.WIDE R36, R11, 0x68, R36 ;  /* 0x000000680b247825 */ /* 0x000fc800078e0224 */
[----:B------:R-:W-:Y:S01]  /*01f0*/  IMAD.WIDE R4, R11, 0x68, R6 ;  /* 0x000000680b047825 */ /* 0x000fe200078e0206 */
[----:B------:R-:W-:Y:S06]  /*0200*/  @P1 BRA `(.L_x_60) ;  /* 0x0000001800d81947 */ /* 0x000fec0003800000 */
[----:B------:R-:W-:-:S06]  /*0210*/  UISETP.GE.AND UP0, UPT, UR7, 0x1, UPT ;  /* 0x000000010700788c */ /* 0x000fcc000bf06270 */
[----:B------:R-:W-:-:S13]  /*0220*/  PLOP3.LUT P0, PT, PT, PT, UP0, 0x80, 0x8 ;  /* 0x000000000008781c */ /* 0x000fda0003f0f008 */
[----:B------:R-:W-:Y:S05]  /*0230*/  @!P0 EXIT ;  /* 0x000000000000894d */ /* 0x000fea0003800000 */
[----:B------:R-:W-:Y:S02]  /*0240*/  UISETP.GE.U32.AND UP0, UPT, UR7, 0x8, UPT ;  /* 0x000000080700788c */ /* 0x000fe4000bf06070 */
[----:B------:R-:W-:Y:S01]  /*0250*/  ULOP3.LUT UR6, UR7, 0x7, URZ, 0xc0, !UPT ;  /* 0x0000000707067892 */ /* 0x000fe2000f8ec0ff */
[----:B------:R-:W-:-:S06]  /*0260*/  UMOV UR4, URZ ;  /* 0x000000ff00047c82 */ /* 0x000fcc0008000000 */
[----:B------:R-:W-:Y:S05]  /*0270*/  BRA.U !UP0, `(.L_x_61) ;  /* 0x0000000d08707547 */ /* 0x000fea000b800000 */
[----:B------:R-:W-:Y:S01]  /*0280*/  ULOP3.LUT UR4, UR7, 0x7ffffff8, URZ, 0xc0, !UPT ;  /* 0x7ffffff807047892 */ /* 0x000fe2000f8ec0ff */
[----:B------:R-:W-:-:S11]  /*0290*/  UMOV UR5, URZ ;  /* 0x000000ff00057c82 */ /* 0x000fd60008000000 */
.L_x_62:
[----:B0-----:R-:W-:-:S05]  /*02a0*/  MOV R7, UR5 ;  /* 0x0000000500077c02 */ /* 0x001fca0008000f00 */
[----:B------:R-:W-:-:S04]  /*02b0*/  IMAD R7, R7, 0x80, R0 ;  /* 0x0000008007077824 */ /* 0x000fc800078e0200 */
        /* <DEDUP_REMOVED lines=14> */
[C---:B------:R-:W-:Y:S01]  /*03a0*/  IMAD.WIDE.U32 R16, R7.reuse, 0x68, R4 ;  /* 0x0000006807107825 */ /* 0x040fe200078e0004 */
[----:B------:R-:W-:-:S05]  /*03b0*/  IADD3 R7, PT, PT, R7, 0x80, RZ ;  /* 0x0000008007077810 */ /* 0x000fca0007ffe0ff */
        /* <DEDUP_REMOVED lines=9> */
[----:B------:R-:W-:Y:S04]  /*0450*/  STG.E.64 desc[UR8][R16.64+0x40], R24 ;  /* 0x0000401810007986 */ /* 0x000fe8000c101b08 */
[----:B------:R-:W-:Y:S04]  /*0460*/  STG.E.64 desc[UR8][R16.64+0x48], R8 ;  /* 0x0000480810007986 */ /* 0x000fe8000c101b08 */
[----:B------:R-:W-:Y:S04]  /*0470*/  STG.E.64 desc[UR8][R16.64+0x50], R10 ;  /* 0x0000500a10007986 */ /* 0x000fe8000c101b08 */
[----:B------:R-:W-:Y:S04]  /*0480*/  STG.E.64 desc[UR8][R16.64+0x58], R12 ;  /* 0x0000580c10007986 */ /* 0x000fe8000c101b08 */
[----:B------:R1:W-:Y:S04]  /*0490*/  STG.E.64 desc[UR8][R16.64+0x60], R14 ;  /* 0x0000600e10007986 */ /* 0x0003e8000c101b08 */
[----:B0-----:R-:W2:Y:S04]  /*04a0*/  LDG.E.64 R34, desc[UR8][R2.64+0x8] ;  /* 0x0000080802227981 */ /* 0x001ea8000c1e1b00 */
[----:B------:R-:W3:Y:S04]  /*04b0*/  LDG.E.64 R32, desc[UR8][R2.64+0x10] ;  /* 0x0000100802207981 */ /* 0x000ee8000c1e1b00 */
[----:B------:R-:W4:Y:S04]  /*04c0*/  LDG.E.64 R30, desc[UR8][R2.64+0x18] ;  /* 0x00001808021e7981 */ /* 0x000f28000c1e1b00 */
[----:B-1----:R-:W5:Y:S04]  /*04d0*/  LDG.E.64 R14, desc[UR8][R2.64] ;  /* 0x00000008020e7981 */ /* 0x002f68000c1e1b00 */
        /* <DEDUP_REMOVED lines=38> */
[----:B------:R-:W-:Y:S04]  /*0740*/  STG.E.64 desc[UR8][R6.64+0x3410], R28 ;  /* 0x0034101c06007986 */ /* 0x000fe8000c101b08 */
[----:B--2---:R-:W-:Y:S04]  /*0750*/  STG.E.64 desc[UR8][R6.64+0x3418], R26 ;  /* 0x0034181a06007986 */ /* 0x004fe8000c101b08 */
        /* <DEDUP_REMOVED lines=24> */
[----:B--2---:R-:W-:Y:S04]  /*08e0*/  STG.E.64 desc[UR8][R6.64+0x6810], R24 ;  /* 0x0068101806007986 */ /* 0x004fe8000c101b08 */
[----:B---3--:R-:W-:Y:S04]  /*08f0*/  STG.E.64 desc[UR8][R6.64+0x6818], R22 ;  /* 0x0068181606007986 */ /* 0x008fe8000c101b08 */
        /* <DEDUP_REMOVED lines=100> */
[----:B------:R-:W-:-:S04]  /*0f40*/  UIADD3 UR5, UPT, UPT, UR5, 0x8, URZ ;  /* 0x0000000805057890 */ /* 0x000fc8000fffe0ff */
[----:B------:R-:W-:Y:S01]  /*0f50*/  UISETP.NE.AND UP0, UPT, UR5, UR4, UPT ;  /* 0x000000040500728c */ /* 0x000fe2000bf05270 */
        /* <DEDUP_REMOVED lines=13> */
[----:B------:R-:W-:Y:S05]  /*1030*/  BRA.U UP0, `(.L_x_62) ;  /* 0xfffffff100987547 */ /* 0x000fea000b83ffff */
.L_x_61:
[----:B------:R-:W-:-:S13]  /*1040*/  ISETP.NE.AND P0, PT, RZ, UR6, PT ;  /* 0x00000006ff007c0c */ /* 0x000fda000bf05270 */
[----:B------:R-:W-:Y:S05]  /*1050*/  @!P0 EXIT ;  /* 0x000000000000894d */ /* 0x000fea0003800000 */
[----:B------:R-:W1:Y:S01]  /*1060*/  LDCU UR5, c[0x0][0x384] ;  /* 0x00007080ff0577ac */ /* 0x000e620008000800 */
[----:B------:R-:W-:Y:S02]  /*1070*/  UISETP.GE.U32.AND UP0, UPT, UR6, 0x4, UPT ;  /* 0x000000040600788c */ /* 0x000fe4000bf06070 */
[----:B-1----:R-:W-:-:S07]  /*1080*/  ULOP3.LUT UR6, UR5, 0x3, URZ, 0xc0, !UPT ;  /* 0x0000000305067892 */ /* 0x002fce000f8ec0ff */
[----:B------:R-:W-:Y:S05]  /*1090*/  BRA.U !UP0, `(.L_x_63) ;  /* 0x0000000508b47547 */ /* 0x000fea000b800000 */
[----:B0-----:R-:W-:-:S05]  /*10a0*/  IMAD.U32 R33, RZ, RZ, UR4 ;  /* 0x00000004ff217e24 */ /* 0x001fca000f8e00ff */
[----:B------:R-:W-:-:S05]  /*10b0*/  LEA R33, R33, R0, 0x7 ;  /* 0x0000000021217211 */ /* 0x000fca00078e38ff */
        /* <DEDUP_REMOVED lines=93> */
[----:B------:R-:W-:-:S03]  /*1690*/  UIADD3 UR4, UPT, UPT, UR4, 0x4, URZ ;  /* 0x0000000404047890 */ /* 0x000fc6000fffe0ff */
        /* <DEDUP_REMOVED lines=13> */
.L_x_63:
[----:B------:R-:W-:-:S13]  /*1770*/  ISETP.NE.AND P0, PT, RZ, UR6, PT ;  /* 0x00000006ff007c0c */ /* 0x000fda000bf05270 */
[----:B------:R-:W-:Y:S05]  /*1780*/  @!P0 EXIT ;  /* 0x000000000000894d */ /* 0x000fea0003800000 */
[----:B------:R-:W-:-:S09]  /*1790*/  UISETP.NE.AND UP0, UPT, UR6, 0x1, UPT ;  /* 0x000000010600788c */ /* 0x000fd2000bf05270 */
[----:B------:R-:W-:Y:S05]  /*17a0*/  BRA.U !UP0, `(.L_x_64) ;  /* 0x0000000108e47547 */ /* 0x000fea000b800000 */
[----:B------:R-:W-:-:S05]  /*17b0*/  IMAD.U32 R3, RZ, RZ, UR4 ;  /* 0x00000004ff037e24 */ /* 0x000fca000f8e00ff */
[----:B------:R-:W-:-:S05]  /*17c0*/  LEA R3, R3, R0, 0x7 ;  /* 0x0000000003037211 */ /* 0x000fca00078e38ff */
        /* <DEDUP_REMOVED lines=55> */
.L_x_64:
[----:B------:R-:W-:-:S04]  /*1b40*/  ULOP3.LUT UR5, UR5, 0x1, URZ, 0xc0, !UPT ;  /* 0x0000000105057892 */ /* 0x000fc8000f8ec0ff */
[----:B------:R-:W-:-:S06]  /*1b50*/  UISETP.NE.U32.AND UP0, UPT, UR5, 0x1, UPT ;  /* 0x000000010500788c */ /* 0x000fcc000bf05070 */
[----:B------:R-:W-:-:S13]  /*1b60*/  PLOP3.LUT P0, PT, PT, PT, UP0, 0x80, 0x8 ;  /* 0x000000000008781c */ /* 0x000fda0003f0f008 */
[----:B------:R-:W-:Y:S05]  /*1b70*/  @P0 EXIT ;  /* 0x000000000000094d */ /* 0x000fea0003800000 */
[----:B0-----:R-:W-:-:S05]  /*1b80*/  IMAD.U32 R3, RZ, RZ, UR4 ;  /* 0x00000004ff037e24 */ /* 0x001fca000f8e00ff */
[----:B------:R-:W-:-:S05]  /*1b90*/  LEA R3, R3, R0, 0x7 ;  /* 0x0000000003037211 */ /* 0x000fca00078e38ff */
        /* <DEDUP_REMOVED lines=29> */
.L_x_60:
        /* <DEDUP_REMOVED lines=9> */
.L_x_82:
[----:B012---:R-:W-:Y:S01]  /*1e00*/  IMAD.U32 R35, RZ, RZ, UR5 ;  /* 0x00000005ff237e24 */ /* 0x007fe2000f8e00ff */
[----:B------:R-:W-:Y:S01]  /*1e10*/  UIADD3 UR5, UPT, UPT, UR5, 0x8, URZ ;  /* 0x0000000805057890 */ /* 0x000fe2000fffe0ff */
[----:B------:R-:W-:Y:S03]  /*1e20*/  BSSY.RECONVERGENT B0, `(.L_x_66) ;  /* 0x0000032000007945 */ /* 0x000fe60003800200 */
[----:B------:R-:W-:Y:S01]  /*1e30*/  LEA R35, R35, R0, 0x7 ;  /* 0x0000000023237211 */ /* 0x000fe200078e38ff */
[----:B------:R-:W-:-:S03]  /*1e40*/  UISETP.NE.AND UP0, UPT, UR5, UR4, UPT ;  /* 0x000000040500728c */ /* 0x000fc6000bf05270 */
[C---:B------:R-:W-:Y:S01]  /*1e50*/  ISETP.GE.AND P6, PT, R35.reuse, R2, PT ;  /* 0x000000022300720c */ /* 0x040fe20003fc6270 */
[C---:B------:R-:W-:Y:S01]  /*1e60*/  VIADD R3, R35.reuse, 0x100 ;  /* 0x0000010023037836 */ /* 0x040fe20000000000 */
[C---:B------:R-:W-:Y:S01]  /*1e70*/  IADD3 R7, PT, PT, R35.reuse, 0x180, RZ ;  /* 0x0000018023077810 */ /* 0x040fe20007ffe0ff */
[----:B------:R-:W-:-:S03]  /*1e80*/  VIADD R9, R35, 0x200 ;  /* 0x0000020023097836 */ /* 0x000fc60000000000 */
[-C--:B------:R-:W-:Y:S02]  /*1e90*/  ISETP.GE.AND P0, PT, R3, R2.reuse, PT ;  /* 0x000000020300720c */ /* 0x080fe40003f06270 */
[----:B------:R-:W-:Y:S02]  /*1ea0*/  IADD3 R3, PT, PT, R35, 0x280, RZ ;  /* 0x0000028023037810 */ /* 0x000fe40007ffe0ff */
[----:B------:R-:W-:Y:S02]  /*1eb0*/  P2R R6, PR, RZ, 0x1 ;  /* 0x00000001ff067803 */ /* 0x000fe40000000000 */
[-C--:B------:R-:W-:Y:S01]  /*1ec0*/  ISETP.GE.AND P3, PT, R3, R2.reuse, PT ;  /* 0x000000020300720c */ /* 0x080fe20003f66270 */
[----:B------:R-:W-:Y:S01]  /*1ed0*/  VIADD R3, R35, 0x80 ;  /* 0x0000008023037836 */ /* 0x000fe20000000000 */
[-C--:B------:R-:W-:Y:S01]  /*1ee0*/  ISETP.GE.AND P1, PT, R7, R2.reuse, PT ;  /* 0x000000020700720c */ /* 0x080fe20003f26270 */
[----:B------:R-:W-:Y:S01]  /*1ef0*/  VIADD R7, R35, 0x300 ;  /* 0x0000030023077836 */ /* 0x000fe20000000000 */
[----:B------:R-:W-:-:S02]  /*1f00*/  ISETP.GE.AND P2, PT, R9, R2, PT ;  /* 0x000000020900720c */ /* 0x000fc40003f46270 */
[-C--:B------:R-:W-:Y:S02]  /*1f10*/  ISETP.GE.AND P0, PT, R3, R2.reuse, PT ;  /* 0x000000020300720c */ /* 0x080fe40003f06270 */
[----:B------:R-:W-:Y:S02]  /*1f20*/  IADD3 R9, PT, PT, R35, 0x380, RZ ;  /* 0x0000038023097810 */ /* 0x000fe40007ffe0ff */
[----:B------:R-:W-:Y:S02]  /*1f30*/  P2R R34, PR, RZ, 0x1 ;  /* 0x00000001ff227803 */ /* 0x000fe40000000000 */
[-C--:B------:R-:W-:Y:S02]  /*1f40*/  ISETP.GE.AND P4, PT, R7, R2.reuse, PT ;  /* 0x000000020700720c */ /* 0x080fe40003f86270 */
[----:B------:R-:W-:Y:S02]  /*1f50*/  ISETP.GE.AND P5, PT, R9, R2, PT ;  /* 0x000000020900720c */ /* 0x000fe40003fa6270 */
[----:B------:R-:W-:Y:S01]  /*1f60*/  ISETP.NE.AND P0, PT, R6, RZ, PT ;  /* 0x000000ff0600720c */ /* 0x000fe20003f05270 */
        /* <DEDUP_REMOVED lines=14> */
[----:B------:R0:W5:Y:S02]  /*2050*/  LDG.E.64 R30, desc[UR8][R32.64+0x60] ;  /* 0x00006008201e7981 */ /* 0x000164000c1e1b00 */
[----:B0-----:R-:W-:-:S05]  /*2060*/  IMAD.WIDE.U32 R32, R35, 0x68, R4 ;  /* 0x0000006823207825 */ /* 0x001fca00078e0004 */
        /* <DEDUP_REMOVED lines=13> */
.L_x_67:
[----:B------:R-:W-:Y:S05]  /*2140*/  BSYNC.RECONVERGENT B0 ;  /* 0x0000000000007941 */ /* 0x000fea0003800200 */
.L_x_66:
[----:B------:R-:W-:Y:S01]  /*2150*/  ISETP.NE.AND P6, PT, R34, RZ, PT ;  /* 0x000000ff2200720c */ /* 0x000fe20003fc5270 */
[----:B------:R-:W-:Y:S01]  /*2160*/  BSSY.RECONVERGENT B0, `(.L_x_68) ;  /* 0x000001e000007945 */ /* 0x000fe20003800200 */
[----:B0-----:R-:W-:-:S04]  /*2170*/  IMAD.WIDE R6, R3, 0x68, R36 ;  /* 0x0000006803067825 */ /* 0x001fc800078e0224 */
[----:B------:R-:W-:-:S07]  /*2180*/  IMAD.WIDE R8, R3, 0x68, R4 ;  /* 0x0000006803087825 */ /* 0x000fce00078e0204 */
[----:B------:R-:W-:Y:S05]  /*2190*/  @P6 BRA `(.L_x_69) ;  /* 0x0000000000686947 */ /* 0x000fea0003800000 */
        /* <DEDUP_REMOVED lines=26> */
.L_x_69:
[----:B------:R-:W-:Y:S05]  /*2340*/  BSYNC.RECONVERGENT B0 ;  /* 0x0000000000007941 */ /* 0x000fea0003800200 */
.L_x_68:
[----:B------:R-:W-:Y:S04]  /*2350*/  BSSY.RECONVERGENT B0, `(.L_x_70) ;  /* 0x000001c000007945 */ /* 0x000fe80003800200 */
        /* <DEDUP_REMOVED lines=27> */
.L_x_71:
[----:B------:R-:W-:Y:S05]  /*2510*/  BSYNC.RECONVERGENT B0 ;  /* 0x0000000000007941 */ /* 0x000fea0003800200 */
.L_x_70:
        /* <DEDUP_REMOVED lines=28> */
.L_x_73:
[----:B------:R-:W-:Y:S05]  /*26e0*/  BSYNC.RECONVERGENT B0 ;  /* 0x0000000000007941 */ /* 0x000fea0003800200 */
.L_x_72:
        /* <DEDUP_REMOVED lines=28> */
.L_x_75:
[----:B------:R-:W-:Y:S05]  /*28b0*/  BSYNC.RECONVERGENT B0 ;  /* 0x0000000000007941 */ /* 0x000fea0003800200 */
.L_x_74:
        /* <DEDUP_REMOVED lines=28> */
.L_x_77:
[----:B------:R-:W-:Y:S05]  /*2a80*/  BSYNC.RECONVERGENT B0 ;  /* 0x0000000000007941 */ /* 0x000fea0003800200 */
.L_x_76:
        /* <DEDUP_REMOVED lines=28> */
.L_x_79:
[----:B------:R-:W-:Y:S05]  /*2c50*/  BSYNC.RECONVERGENT B0 ;  /* 0x0000000000007941 */ /* 0x000fea0003800200 */
.L_x_78:
        /* <DEDUP_REMOVED lines=28> */
.L_x_81:
[----:B------:R-:W-:Y:S05]  /*2e20*/  BSYNC.RECONVERGENT B0 ;  /* 0x0000000000007941 */ /* 0x000fea0003800200 */
.L_x_80:
[----:B------:R-:W-:Y:S05]  /*2e30*/  BRA.U UP0, `(.L_x_82) ;  /* 0xffffffed00f07547 */ /* 0x000fea000b83ffff */
.L_x_65:
[----:B------:R-:W-:-:S13]  /*2e40*/  ISETP.NE.AND P0, PT, RZ, UR6, PT ;  /* 0x00000006ff007c0c */ /* 0x000fda000bf05270 */
[----:B------:R-:W-:Y:S05]  /*2e50*/  @!P0 EXIT ;  /* 0x000000000000894d */ /* 0x000fea0003800000 */
[----:B------:R-:W3:Y:S01]  /*2e60*/  LDCU UR5, c[0x0][0x384] ;  /* 0x00007080ff0577ac */ /* 0x000ee20008000800 */
[----:B------:R-:W-:Y:S02]  /*2e70*/  UISETP.GE.U32.AND UP0, UPT, UR6, 0x4, UPT ;  /* 0x000000040600788c */ /* 0x000fe4000bf06070 */
[----:B---3--:R-:W-:-:S07]  /*2e80*/  ULOP3.LUT UR7, UR5, 0x3, URZ, 0xc0, !UPT ;  /* 0x0000000305077892 */ /* 0x008fce000f8ec0ff */
[----:B------:R-:W-:Y:S05]  /*2e90*/  BRA.U !UP0, `(.L_x_83) ;  /* 0x0000000908187547 */ /* 0x000fea000b800000 */
[----:B------:R-:W-:Y:S01]  /*2ea0*/  MOV R3, UR4 ;  /* 0x0000000400037c02 */ /* 0x000fe20008000f00 */
[----:B------:R-:W-:Y:S04]  /*2eb0*/  BSSY.RECONVERGENT B0, `(.L_x_84) ;  /* 0x0000020000007945 */ /* 0x000fe80003800200 */
[----:B------:R-:W-:-:S05]  /*2ec0*/  IMAD R3, R3, 0x80, R0 ;  /* 0x0000008003037824 */ /* 0x000fca00078e0200 */
[----:B------:R-:W-:-:S13]  /*2ed0*/  ISETP.GE.AND P0, PT, R3, R2, PT ;  /* 0x000000020300720c */ /* 0x000fda0003f06270 */
[----:B------:R-:W-:Y:S05]  /*2ee0*/  @P0 BRA `(.L_x_85) ;  /* 0x0000000000700947 */ /* 0x000fea0003800000 */
[----:B012---:R-:W-:-:S05]  /*2ef0*/  IMAD.WIDE R34, R3, 0x68, R36 ;  /* 0x0000006803227825 */ /* 0x007fca00078e0224 */
        /* <DEDUP_REMOVED lines=27> */
.L_x_85:
[----:B------:R-:W-:Y:S05]  /*30b0*/  BSYNC.RECONVERGENT B0 ;  /* 0x0000000000007941 */ /* 0x000fea0003800200 */
.L_x_84:
[----:B012---:R-:W-:Y:S01]  /*30c0*/  IADD3 R33, PT, PT, R3, 0x80, RZ ;  /* 0x0000008003217810 */ /* 0x007fe20007ffe0ff */
[----:B------:R-:W-:Y:S03]  /*30d0*/  BSSY.RECONVERGENT B0, `(.L_x_86) ;  /* 0x000001f000007945 */ /* 0x000fe60003800200 */
        /* <DEDUP_REMOVED lines=30> */
.L_x_87:
[----:B------:R-:W-:Y:S05]  /*32c0*/  BSYNC.RECONVERGENT B0 ;  /* 0x0000000000007941 */ /* 0x000fea0003800200 */
.L_x_86:
[C---:B0-----:R-:W-:Y:S01]  /*32d0*/  VIADD R33, R3.reuse, 0x100 ;  /* 0x0000010003217836 */ /* 0x041fe20000000000 */
[----:B------:R-:W-:Y:S01]  /*32e0*/  IADD3 R3, PT, PT, R3, 0x180, RZ ;  /* 0x0000018003037810 */ /* 0x000fe20007ffe0ff */
[----:B------:R-:W-:Y:S01]  /*32f0*/  UIADD3 UR4, UPT, UPT, UR4, 0x4, URZ ;  /* 0x0000000404047890 */ /* 0x000fe2000fffe0ff */
        /* <DEDUP_REMOVED lines=32> */
.L_x_89:
[----:B------:R-:W-:Y:S05]  /*3500*/  BSYNC.RECONVERGENT B0 ;  /* 0x0000000000007941 */ /* 0x000fea0003800200 */
.L_x_88:
        /* <DEDUP_REMOVED lines=30> */
.L_x_90:
[----:B------:R-:W-:Y:S05]  /*36f0*/  BSYNC.RECONVERGENT B0 ;  /* 0x0000000000007941 */ /* 0x000fea0003800200 */
.L_x_83:
[----:B------:R-:W-:-:S13]  /*3700*/  ISETP.NE.AND P0, PT, RZ, UR7, PT ;  /* 0x00000007ff007c0c */ /* 0x000fda000bf05270 */
[----:B------:R-:W-:Y:S05]  /*3710*/  @!P0 EXIT ;  /* 0x000000000000894d */ /* 0x000fea0003800000 */
[----:B------:R-:W-:-:S09]  /*3720*/  UISETP.NE.AND UP0, UPT, UR7, 0x1, UPT ;  /* 0x000000010700788c */ /* 0x000fd2000bf05270 */
[----:B------:R-:W-:Y:S05]  /*3730*/  BRA.U !UP0, `(.L_x_91) ;  /* 0x0000000508107547 */ /* 0x000fea000b800000 */
[----:B012---:R-:W-:Y:S01]  /*3740*/  IMAD.U32 R33, RZ, RZ, UR4 ;  /* 0x00000004ff217e24 */ /* 0x007fe2000f8e00ff */
[----:B------:R-:W-:Y:S01]  /*3750*/  UIADD3 UR4, UPT, UPT, UR4, 0x2, URZ ;  /* 0x0000000204047890 */ /* 0x000fe2000fffe0ff */
[----:B------:R-:W-:Y:S03]  /*3760*/  BSSY.RECONVERGENT B0, `(.L_x_92) ;  /* 0x0000022000007945 */ /* 0x000fe60003800200 */
[----:B------:R-:W-:-:S04]  /*3770*/  LEA R33, R33, R0, 0x7 ;  /* 0x0000000021217211 */ /* 0x000fc800078e38ff */
[C---:B------:R-:W-:Y:S01]  /*3780*/  ISETP.GE.AND P0, PT, R33.reuse, R2, PT ;  /* 0x000000022100720c */ /* 0x040fe20003f06270 */
[----:B------:R-:W-:-:S05]  /*3790*/  VIADD R3, R33, 0x80 ;  /* 0x0000008021037836 */ /* 0x000fca0000000000 */
[----:B------:R-:W-:-:S07]  /*37a0*/  ISETP.GE.AND P1, PT, R3, R2, PT ;  /* 0x000000020300720c */ /* 0x000fce0003f26270 */
[----:B------:R-:W-:Y:S06]  /*37b0*/  @P0 BRA `(.L_x_93) ;  /* 0x0000000000700947 */ /* 0x000fec0003800000 */
        /* <DEDUP_REMOVED lines=28> */
.L_x_93:
[----:B------:R-:W-:Y:S05]  /*3980*/  BSYNC.RECONVERGENT B0 ;  /* 0x0000000000007941 */ /* 0x000fea0003800200 */
.L_x_92:
        /* <DEDUP_REMOVED lines=30> */
.L_x_94:
[----:B------:R-:W-:Y:S05]  /*3b70*/  BSYNC.RECONVERGENT B0 ;  /* 0x0000000000007941 */ /* 0x000fea0003800200 */
.L_x_91:
[----:B------:R-:W-:-:S04]  /*3b80*/  ULOP3.LUT UR6, UR5, 0x1, URZ, 0xc0, !UPT ;  /* 0x0000000105067892 */ /* 0x000fc8000f8ec0ff */
[----:B------:R-:W-:-:S06]  /*3b90*/  UISETP.NE.U32.AND UP0, UPT, UR6, 0x1, UPT ;  /* 0x000000010600788c */ /* 0x000fcc000bf05070 */
[----:B------:R-:W-:-:S13]  /*3ba0*/  PLOP3.LUT P0, PT, PT, PT, UP0, 0x80, 0x8 ;  /* 0x000000000008781c */ /* 0x000fda0003f0f008 */
[----:B------:R-:W-:Y:S05]  /*3bb0*/  @P0 EXIT ;  /* 0x000000000000094d */ /* 0x000fea0003800000 */
[----:B012---:R-:W-:-:S05]  /*3bc0*/  MOV R31, UR4 ;  /* 0x00000004001f7c02 */ /* 0x007fca0008000f00 */
[----:B------:R-:W-:-:S05]  /*3bd0*/  IMAD R31, R31, 0x80, R0 ;  /* 0x000000801f1f7824 */ /* 0x000fca00078e0200 */
        /* <DEDUP_REMOVED lines=31> */
.L_x_95:
        /* <DEDUP_REMOVED lines=11> */
.L_x_508:


//--------------------- .text._ZN3cub18CUB_300001_SM_10006detail9transform16transform_kernelINS2_10policy_hubILb1EN4cuda3std3__45tupleIJPK11AutomobilisEEEE10policy1000ElNS7_10__identityEN6thrust24THRUST_300001_SM_1000_NS10device_ptrIS9_EEJSB_EEEvT0_iT1_T2_DpNS2_10kernel_argIT3_EE --------------------------
	.section	.text._ZN3cub18CUB_300001_SM_10006detail9transform16transform_kernelINS2_10policy_hubILb1EN4cuda3std3__45tupleIJPK11AutomobilisEEEE10policy1000ElNS7_10__identityEN6thrust24THRUST_300001_SM_1000_NS10device_ptrIS9_EEJSB_EEEvT0_iT1_T2_DpNS2_10kernel_argIT3_EE,"ax",@progbits
	.align	128
        .global         _ZN3cub18CUB_300001_SM_10006detail9transform16transform_kernelINS2_10policy_hubILb1EN4cuda3std3__45tupleIJPK11AutomobilisEEEE10policy1000ElNS7_10__identityEN6thrust24THRUST_300001_SM_1000_NS10device_ptrIS9_EEJSB_EEEvT0_iT1_T2_DpNS2_10kernel_argIT3_EE
        .type           _ZN3cub18CUB_300001_SM_10006detail9transform16transform_kernelINS2_10policy_hubILb1EN4cuda3std3__45tupleIJPK11AutomobilisEEEE10policy1000ElNS7_10__identityEN6thrust24THRUST_300001_SM_1000_NS10device_ptrIS9_EEJSB_EEEvT0_iT1_T2_DpNS2_10kernel_argIT3_EE,@function
        .size           _ZN3cub18CUB_300001_SM_10006detail9transform16transform_kernelINS2_10policy_hubILb1EN4cuda3std3__45tupleIJPK11AutomobilisEEEE10policy1000ElNS7_10__identityEN6thrust24THRUST_300001_SM_1000_NS10device_ptrIS9_EEJSB_EEEvT0_iT1_T2_DpNS2_10kernel_argIT3_EE,(.L_x_509 - _ZN3cub18CUB_300001_SM_10006detail9transform16transform_kernelINS2_10policy_hubILb1EN4cuda3std3__45tupleIJPK11AutomobilisEEEE10policy1000ElNS7_10__identityEN6thrust24THRUST_300001_SM_1000_NS10device_ptrIS9_EEJSB_EEEvT0_iT1_T2_DpNS2_10kernel_argIT3_EE)
        .other          _ZN3cub18CUB_300001_SM_10006detail9transform16transform_kernelINS2_10policy_hubILb1EN4cuda3std3__45tupleIJPK11AutomobilisEEEE10policy1000ElNS7_10__identityEN6thrust24THRUST_300001_SM_1000_NS10device_ptrIS9_EEJSB_EEEvT0_iT1_T2_DpNS2_10kernel_argIT3_EE,@"STO_CUDA_ENTRY STV_DEFAULT"
_ZN3cub18CUB_300001_SM_10006detail9transform16transform_kernelINS2_10policy_hubILb1EN4cuda3std3__45tupleIJPK11AutomobilisEEEE10policy1000ElNS7_10__identityEN6thrust24THRUST_300001_SM_1000_NS10device_ptrIS9_EEJSB_EEEvT0_iT1_T2_DpNS2_10kernel_argIT3_EE:
.text._ZN3cub18CUB_300001_SM_10006detail9transform16transform_kernelINS2_10policy_hubILb1EN4cuda3std3__45tupleIJPK11AutomobilisEEEE10policy1000ElNS7_10__identityEN6thrust24THRUST_300001_SM_1000_NS10device_ptrIS9_EEJSB_EEEvT0_iT1_T2_DpNS2_10kernel_argIT3_EE:
        /* <DEDUP_REMOVED lines=34> */
.L_x_98:
[----:B------:R-:W-:Y:S01]  /*0220*/  VIADD R17, R17, 0x4000 ;  /* 0x0000400011117836 */ /* 0x000fe20000000000 */
[----:B------:R0:W-:Y:S04]  /*0230*/  CCTL.E.PF2 [R8] ;  /* 0x000000000800798f */ /* 0x0001e80000800100 */
[----:B------:R-:W-:Y:S02]  /*0240*/  ISETP.GE.AND P0, PT, R17, R4, PT ;  /* 0x000000041100720c */ /* 0x000fe40003f06270 */
[----:B0-----:R-:W-:-:S04]  /*0250*/  IADD3 R8, P2, PT, R8, 0x4000, RZ ;  /* 0x0000400008087810 */ /* 0x001fc80007f5e0ff */
[----:B------:R-:W-:-:S07]  /*0260*/  IADD3.X R9, PT, PT, RZ, R9, RZ, P2, !PT ;  /* 0x00000009ff097210 */ /* 0x000fce00017fe4ff */
[----:B------:R-:W-:Y:S05]  /*0270*/  @!P0 BRA `(.L_x_98) ;  /* 0xfffffffc00e88947 */ /* 0x000fea000383ffff */
.L_x_97:
[----:B------:R-:W-:Y:S05]  /*0280*/  BSYNC.RECONVERGENT B0 ;  /* 0x0000000000007941 */ /* 0x000fea0003800200 */
.L_x_96:
        /* <DEDUP_REMOVED lines=40> */
.L_x_102:
[----:B------:R-:W-:Y:S05]  /*0510*/  BSYNC.RECONVERGENT B0 ;  /* 0x0000000000007941 */ /* 0x000fea0003800200 */
.L_x_101:
        /* <DEDUP_REMOVED lines=47> */
.L_x_104:
[----:B------:R-:W-:Y:S05]  /*0810*/  BSYNC.RECONVERGENT B0 ;  /* 0x0000000000007941 */ /* 0x000fea0003800200 */
.L_x_103:
        /* <DEDUP_REMOVED lines=29> */
.L_x_106:
[----:B------:R-:W-:Y:S05]  /*09f0*/  BSYNC.RECONVERGENT B0 ;  /* 0x0000000000007941 */ /* 0x000fea0003800200 */
.L_x_105:
        /* <DEDUP_REMOVED lines=28> */
.L_x_108:
[----:B------:R-:W-:Y:S05]  /*0bc0*/  BSYNC.RECONVERGENT B0 ;  /* 0x0000000000007941 */ /* 0x000fea0003800200 */
.L_x_107:
        /* <DEDUP_REMOVED lines=28> */
.L_x_110:
[----:B------:R-:W-:Y:S05]  /*0d90*/  BSYNC.RECONVERGENT B0 ;  /* 0x0000000000007941 */ /* 0x000fea0003800200 */
.L_x_109:
        /* <DEDUP_REMOVED lines=28> */
.L_x_112:
[----:B------:R-:W-:Y:S05]  /*0f60*/  BSYNC.RECONVERGENT B0 ;  /* 0x0000000000007941 */ /* 0x000fea0003800200 */
.L_x_111:
        /* <DEDUP_REMOVED lines=28> */
.L_x_114:
[----:B------:R-:W-:Y:S05]  /*1130*/  BSYNC.RECONVERGENT B0 ;  /* 0x0000000000007941 */ /* 0x000fea0003800200 */
.L_x_113:
        /* <DEDUP_REMOVED lines=28> */
.L_x_116:
[----:B------:R-:W-:Y:S05]  /*1300*/  BSYNC.RECONVERGENT B0 ;  /* 0x0000000000007941 */ /* 0x000fea0003800200 */
.L_x_115:
[----:B------:R-:W-:Y:S05]  /*1310*/  @!P5 BRA `(.L_x_100) ;  /* 0x000000100008d947 */ /* 0x000fea0003800000 */
[----:B------:R-:W-:-:S07]  /*1320*/  HFMA2 R0, -RZ, RZ, 0, 4.76837158203125e-07 ;  /* 0x00000008ff007431 */ /* 0x000fce00000001ff */
.L_x_133:
        /* <DEDUP_REMOVED lines=46> */
.L_x_118:
[----:B------:R-:W-:Y:S05]  /*1610*/  BSYNC.RECONVERGENT B0 ;  /* 0x0000000000007941 */ /* 0x000fea0003800200 */
.L_x_117:
        /* <DEDUP_REMOVED lines=33> */
.L_x_120:
[----:B------:R-:W-:Y:S05]  /*1830*/  BSYNC.RECONVERGENT B0 ;  /* 0x0000000000007941 */ /* 0x000fea0003800200 */
.L_x_119:
        /* <DEDUP_REMOVED lines=29> */
.L_x_122:
[----:B------:R-:W-:Y:S05]  /*1a10*/  BSYNC.RECONVERGENT B0 ;  /* 0x0000000000007941 */ /* 0x000fea0003800200 */
.L_x_121:
        /* <DEDUP_REMOVED lines=28> */
.L_x_124:
[----:B------:R-:W-:Y:S05]  /*1be0*/  BSYNC.RECONVERGENT B0 ;  /* 0x0000000000007941 */ /* 0x000fea0003800200 */
.L_x_123:
        /* <DEDUP_REMOVED lines=28> */
.L_x_126:
[----:B------:R-:W-:Y:S05]  /*1db0*/  BSYNC.RECONVERGENT B0 ;  /* 0x0000000000007941 */ /* 0x000fea0003800200 */
.L_x_125:
        /* <DEDUP_REMOVED lines=28> */
.L_x_128:
[----:B------:R-:W-:Y:S05]  /*1f80*/  BSYNC.RECONVERGENT B0 ;  /* 0x0000000000007941 */ /* 0x000fea0003800200 */
.L_x_127:
        /* <DEDUP_REMOVED lines=28> */
.L_x_130:
[----:B------:R-:W-:Y:S05]  /*2150*/  BSYNC.RECONVERGENT B0 ;  /* 0x0000000000007941 */ /* 0x000fea0003800200 */
.L_x_129:
        /* <DEDUP_REMOVED lines=28> */
.L_x_132:
[----:B------:R-:W-:Y:S05]  /*2320*/  BSYNC.RECONVERGENT B0 ;  /* 0x0000000000007941 */ /* 0x000fea0003800200 */
.L_x_131:
[----:B------:R-:W-:Y:S05]  /*2330*/  @P5 BRA `(.L_x_133) ;  /* 0xffffffec00fc5947 */ /* 0x000fea000383ffff */
.L_x_100:
        /* <DEDUP_REMOVED lines=38> */
.L_x_136:
[----:B------:R-:W-:Y:S05]  /*25a0*/  BSYNC.RECONVERGENT B0 ;  /* 0x0000000000007941 */ /* 0x000fea0003800200 */
.L_x_135:
        /* <DEDUP_REMOVED lines=32> */
.L_x_138:
[----:B------:R-:W-:Y:S05]  /*27b0*/  BSYNC.RECONVERGENT B0 ;  /* 0x0000000000007941 */ /* 0x000fea0003800200 */
.L_x_137:
        /* <DEDUP_REMOVED lines=34> */
.L_x_140:
[----:B------:R-:W-:Y:S05]  /*29e0*/  BSYNC.RECONVERGENT B0 ;  /* 0x0000000000007941 */ /* 0x000fea0003800200 */
.L_x_139:
        /* <DEDUP_REMOVED lines=30> */
.L_x_142:
[----:B------:R-:W-:Y:S05]  /*2bd0*/  BSYNC.RECONVERGENT B0 ;  /* 0x0000000000007941 */ /* 0x000fea0003800200 */
.L_x_141:
[----:B------:R-:W-:-:S07]  /*2be0*/  VIADD R8, R8, 0x4 ;  /* 0x0000000408087836 */ /* 0x000fce0000000000 */
.L_x_134:
        /* <DEDUP_REMOVED lines=38> */
.L_x_145:
[----:B------:R-:W-:Y:S05]  /*2e50*/  BSYNC.RECONVERGENT B0 ;  /* 0x0000000000007941 */ /* 0x000fea0003800200 */
.L_x_144:
        /* <DEDUP_REMOVED lines=30> */
.L_x_147:
[----:B------:R-:W-:Y:S05]  /*3040*/  BSYNC.RECONVERGENT B0 ;  /* 0x0000000000007941 */ /* 0x000fea0003800200 */
.L_x_146:
[----:B------:R-:W-:-:S07]  /*3050*/  VIADD R8, R8, 0x2 ;  /* 0x0000000208087836 */ /* 0x000fce0000000000 */
.L_x_143:
        /* <DEDUP_REMOVED lines=35> */
.L_x_99:
        /* <DEDUP_REMOVED lines=9> */
.L_x_149:
        /* <DEDUP_REMOVED lines=217> */
.L_x_148:
        /* <DEDUP_REMOVED lines=113> */
.L_x_150:
        /* <DEDUP_REMOVED lines=61> */
.L_x_151:
        /* <DEDUP_REMOVED lines=31> */
.L_x_152:
        /* <DEDUP_REMOVED lines=16> */
.L_x_509:


//--------------------- .text._ZN3cub18CUB_300001_SM_10006detail9transform16transform_kernelINS2_10policy_hubILb1EN4cuda3std3__45tupleIJPK11AutomobilisEEEE10policy1000EiNS7_10__identityEN6thrust24THRUST_300001_SM_1000_NS10device_ptrIS9_EEJSB_EEEvT0_iT1_T2_DpNS2_10kernel_argIT3_EE --------------------------
	.section	.text._ZN3cub18CUB_300001_SM_10006detail9transform16transform_kernelINS2_10policy_hubILb1EN4cuda3std3__45tupleIJPK11AutomobilisEEEE10policy1000EiNS7_10__identityEN6thrust24THRUST_300001_SM_1000_NS10device_ptrIS9_EEJSB_EEEvT0_iT1_T2_DpNS2_10kernel_argIT3_EE,"ax",@progbits
	.align	128
        .global         _ZN3cub18CUB_300001_SM_10006detail9transform16transform_kernelINS2_10policy_hubILb1EN4cuda3std3__45tupleIJPK11AutomobilisEEEE10policy1000EiNS7_10__identityEN6thrust24THRUST_300001_SM_1000_NS10device_ptrIS9_EEJSB_EEEvT0_iT1_T2_DpNS2_10kernel_argIT3_EE
        .type           _ZN3cub18CUB_300001_SM_10006detail9transform16transform_kernelINS2_10policy_hubILb1EN4cuda3std3__45tupleIJPK11AutomobilisEEEE10policy1000EiNS7_10__identityEN6thrust24THRUST_300001_SM_1000_NS10device_ptrIS9_EEJSB_EEEvT0_iT1_T2_DpNS2_10kernel_argIT3_EE,@function
        .size           _ZN3cub18CUB_300001_SM_10006detail9transform16transform_kernelINS2_10policy_hubILb1EN4cuda3std3__45tupleIJPK11AutomobilisEEEE10policy1000EiNS7_10__identityEN6thrust24THRUST_300001_SM_1000_NS10device_ptrIS9_EEJSB_EEEvT0_iT1_T2_DpNS2_10kernel_argIT3_EE,(.L_x_510 - _ZN3cub18CUB_300001_SM_10006detail9transform16transform_kernelINS2_10policy_hubILb1EN4cuda3std3__45tupleIJPK11AutomobilisEEEE10policy1000EiNS7_10__identityEN6thrust24THRUST_300001_SM_1000_NS10device_ptrIS9_EEJSB_EEEvT0_iT1_T2_DpNS2_10kernel_argIT3_EE)
        .other          _ZN3cub18CUB_300001_SM_10006detail9transform16transform_kernelINS2_10policy_hubILb1EN4cuda3std3__45tupleIJPK11AutomobilisEEEE10policy1000EiNS7_10__identityEN6thrust24THRUST_300001_SM_1000_NS10device_ptrIS9_EEJSB_EEEvT0_iT1_T2_DpNS2_10kernel_argIT3_EE,@"STO_CUDA_ENTRY STV_DEFAULT"
_ZN3cub18CUB_300001_SM_10006detail9transform16transform_kernelINS2_10policy_hubILb1EN4cuda3std3__45tupleIJPK11AutomobilisEEEE10policy1000EiNS7_10__identityEN6thrust24THRUST_300001_SM_1000_NS10device_ptrIS9_EEJSB_EEEvT0_iT1_T2_DpNS2_10kernel_argIT3_EE:
.text._ZN3cub18CUB_300001_SM_10006detail9transform16transform_kernelINS2_10policy_hubILb1EN4cuda3std3__45tupleIJPK11AutomobilisEEEE10policy1000EiNS7_10__identityEN6thrust24THRUST_300001_SM_1000_NS10device_ptrIS9_EEJSB_EEEvT0_iT1_T2_DpNS2_10kernel_argIT3_EE:
        /* <DEDUP_REMOVED lines=23> */
.L_x_155:
[----:B------:R-:W-:Y:S01]  /*0170*/  IADD3 R9, PT, PT, R9, 0x4000, RZ ;  /* 0x0000400009097810 */ /* 0x000fe20007ffe0ff */
[----:B------:R0:W-:Y:S03]  /*0180*/  CCTL.E.PF2 [R4] ;  /* 0x000000000400798f */ /* 0x0001e60000800100 */
[----:B------:R-:W-:Y:S02]  /*0190*/  ISETP.GE.AND P0, PT, R9, R8, PT ;  /* 0x000000080900720c */ /* 0x000fe40003f06270 */
[----:B0-----:R-:W-:-:S05]  /*01a0*/  IADD3 R4, P2, PT, R4, 0x4000, RZ ;  /* 0x0000400004047810 */ /* 0x001fca0007f5e0ff */
[----:B------:R-:W-:-:S06]  /*01b0*/  IMAD.X R5, RZ, RZ, R5, P2 ;  /* 0x000000ffff057224 */ /* 0x000fcc00010e0605 */
[----:B------:R-:W-:Y:S05]  /*01c0*/  @!P0 BRA `(.L_x_155) ;  /* 0xfffffffc00e88947 */ /* 0x000fea000383ffff */
.L_x_154:
[----:B---3--:R-:W-:Y:S05]  /*01d0*/  BSYNC.RECONVERGENT B0 ;  /* 0x0000000000007941 */ /* 0x008fea0003800200 */
.L_x_153:
        /* <DEDUP_REMOVED lines=12> */
.L_x_158:
        /* <DEDUP_REMOVED lines=218> */
.L_x_157:
        /* <DEDUP_REMOVED lines=115> */
.L_x_159:
        /* <DEDUP_REMOVED lines=61> */
.L_x_160:
        /* <DEDUP_REMOVED lines=35> */
.L_x_156:
        /* <DEDUP_REMOVED lines=9> */
.L_x_178:
        /* <DEDUP_REMOVED lines=52> */
.L_x_163:
[----:B------:R-:W-:Y:S05]  /*2140*/  BSYNC.RECONVERGENT B0 ;  /* 0x0000000000007941 */ /* 0x000fea0003800200 */
.L_x_162:
        /* <DEDUP_REMOVED lines=31> */
.L_x_165:
[----:B------:R-:W-:Y:S05]  /*2340*/  BSYNC.RECONVERGENT B0 ;  /* 0x0000000000007941 */ /* 0x000fea0003800200 */
.L_x_164:
        /* <DEDUP_REMOVED lines=28> */
.L_x_167:
[----:B------:R-:W-:Y:S05]  /*2510*/  BSYNC.RECONVERGENT B0 ;  /* 0x0000000000007941 */ /* 0x000fea0003800200 */
.L_x_166:
        /* <DEDUP_REMOVED lines=28> */
.L_x_169:
[----:B------:R-:W-:Y:S05]  /*26e0*/  BSYNC.RECONVERGENT B0 ;  /* 0x0000000000007941 */ /* 0x000fea0003800200 */
.L_x_168:
        /* <DEDUP_REMOVED lines=28> */
.L_x_171:
[----:B------:R-:W-:Y:S05]  /*28b0*/  BSYNC.RECONVERGENT B0 ;  /* 0x0000000000007941 */ /* 0x000fea0003800200 */
.L_x_170:
        /* <DEDUP_REMOVED lines=28> */
.L_x_173:
[----:B------:R-:W-:Y:S05]  /*2a80*/  BSYNC.RECONVERGENT B0 ;  /* 0x0000000000007941 */ /* 0x000fea0003800200 */
.L_x_172:
        /* <DEDUP_REMOVED lines=28> */
.L_x_175:
[----:B------:R-:W-:Y:S05]  /*2c50*/  BSYNC.RECONVERGENT B0 ;  /* 0x0000000000007941 */ /* 0x000fea0003800200 */
.L_x_174:
        /* <DEDUP_REMOVED lines=28> */
.L_x_177:
[----:B------:R-:W-:Y:S05]  /*2e20*/  BSYNC.RECONVERGENT B0 ;  /* 0x0000000000007941 */ /* 0x000fea0003800200 */
.L_x_176:
[----:B------:R-:W-:Y:S05]  /*2e30*/  BRA.U UP0, `(.L_x_178) ;  /* 0xffffffed00f07547 */ /* 0x000fea000b83ffff */
.L_x_161:
        /* <DEDUP_REMOVED lines=39> */
.L_x_181:
[----:B------:R-:W-:Y:S05]  /*30b0*/  BSYNC.RECONVERGENT B0 ;  /* 0x0000000000007941 */ /* 0x000fea0003800200 */
.L_x_180:
        /* <DEDUP_REMOVED lines=32> */
.L_x_183:
[----:B------:R-:W-:Y:S05]  /*32c0*/  BSYNC.RECONVERGENT B0 ;  /* 0x0000000000007941 */ /* 0x000fea0003800200 */
.L_x_182:
        /* <DEDUP_REMOVED lines=35> */
.L_x_185:
[----:B------:R-:W-:Y:S05]  /*3500*/  BSYNC.RECONVERGENT B0 ;  /* 0x0000000000007941 */ /* 0x000fea0003800200 */
.L_x_184:
        /* <DEDUP_REMOVED lines=30> */
.L_x_186:
[----:B------:R-:W-:Y:S05]  /*36f0*/  BSYNC.RECONVERGENT B0 ;  /* 0x0000000000007941 */ /* 0x000fea0003800200 */
.L_x_179:
        /* <DEDUP_REMOVED lines=40> */
.L_x_189:
[----:B------:R-:W-:Y:S05]  /*3980*/  BSYNC.RECONVERGENT B0 ;  /* 0x0000000000007941 */ /* 0x000fea0003800200 */
.L_x_188:
        /* <DEDUP_REMOVED lines=30> */
.L_x_190:
[----:B------:R-:W-:Y:S05]  /*3b70*/  BSYNC.RECONVERGENT B0 ;  /* 0x0000000000007941 */ /* 0x000fea0003800200 */
.L_x_187:
        /* <DEDUP_REMOVED lines=37> */
.L_x_191:
        /* <DEDUP_REMOVED lines=11> */
.L_x_510:


//--------------------- .text._ZN3cub18CUB_300001_SM_10006detail9transform16transform_kernelINS2_10policy_hubILb1EN4cuda3std3__45tupleIJN6thrust24THRUST_300001_SM_1000_NS7pointerI11AutomobilisNSA_8cuda_cub3tagENSA_11use_defaultESF_EEEEEE10policy1000ElNS7_10__identityEPSC_JSL_EEEvT0_iT1_T2_DpNS2_10kernel_argIT3_EE --------------------------
	.section	.text._ZN3cub18CUB_300001_SM_10006detail9transform16transform_kernelINS2_10policy_hubILb1EN4cuda3std3__45tupleIJN6thrust24THRUST_300001_SM_1000_NS7pointerI11AutomobilisNSA_8cuda_cub3tagENSA_11use_defaultESF_EEEEEE10policy1000ElNS7_10__identityEPSC_JSL_EEEvT0_iT1_T2_DpNS2_10kernel_argIT3_EE,"ax",@progbits
	.align	128
        .global         _ZN3cub18CUB_300001_SM_10006detail9transform16transform_kernelINS2_10policy_hubILb1EN4cuda3std3__45tupleIJN6thrust24THRUST_300001_SM_1000_NS7pointerI11AutomobilisNSA_8cuda_cub3tagENSA_11use_defaultESF_EEEEEE10policy1000ElNS7_10__identityEPSC_JSL_EEEvT0_iT1_T2_DpNS2_10kernel_argIT3_EE
        .type           _ZN3cub18CUB_300001_SM_10006detail9transform16transform_kernelINS2_10policy_hubILb1EN4cuda3std3__45tupleIJN6thrust24THRUST_300001_SM_1000_NS7pointerI11AutomobilisNSA_8cuda_cub3tagENSA_11use_defaultESF_EEEEEE10policy1000ElNS7_10__identityEPSC_JSL_EEEvT0_iT1_T2_DpNS2_10kernel_argIT3_EE,@function
        .size           _ZN3cub18CUB_300001_SM_10006detail9transform16transform_kernelINS2_10policy_hubILb1EN4cuda3std3__45tupleIJN6thrust24THRUST_300001_SM_1000_NS7pointerI11AutomobilisNSA_8cuda_cub3tagENSA_11use_defaultESF_EEEEEE10policy1000ElNS7_10__identityEPSC_JSL_EEEvT0_iT1_T2_DpNS2_10kernel_argIT3_EE,(.L_x_511 - _ZN3cub18CUB_300001_SM_10006detail9transform16transform_kernelINS2_10policy_hubILb1EN4cuda3std3__45tupleIJN6thrust24THRUST_300001_SM_1000_NS7pointerI11AutomobilisNSA_8cuda_cub3tagENSA_11use_defaultESF_EEEEEE10policy1000ElNS7_10__identityEPSC_JSL_EEEvT0_iT1_T2_DpNS2_10kernel_argIT3_EE)
        .other          _ZN3cub18CUB_300001_SM_10006detail9transform16transform_kernelINS2_10policy_hubILb1EN4cuda3std3__45tupleIJN6thrust24THRUST_300001_SM_1000_NS7pointerI11AutomobilisNSA_8cuda_cub3tagENSA_11use_defaultESF_EEEEEE10policy1000ElNS7_10__identityEPSC_JSL_EEEvT0_iT1_T2_DpNS2_10kernel_argIT3_EE,@"STO_CUDA_ENTRY STV_DEFAULT"
_ZN3cub18CUB_300001_SM_10006detail9transform16transform_kernelINS2_10policy_hubILb1EN4cuda3std3__45tupleIJN6thrust24THRUST_300001_SM_1000_NS7pointerI11AutomobilisNSA_8cuda_cub3tagENSA_11use_defaultESF_EEEEEE10policy1000ElNS7_10__identityEPSC_JSL_EEEvT0_iT1_T2_DpNS2_10kernel_argIT3_EE:
.text._ZN3cub18CUB_300001_SM_10006detail9transform16transform_kernelINS2_10policy_hubILb1EN4cuda3std3__45tupleIJN6thrust24THRUST_300001_SM_1000_NS7pointerI11AutomobilisNSA_8cuda_cub3tagENSA_11use_defaultESF_EEEEEE10policy1000ElNS7_10__identityEPSC_JSL_EEEvT0_iT1_T2_DpNS2_10kernel_argIT3_EE:
        /* <DEDUP_REMOVED lines=34> */
.L_x_194:
[----:B------:R-:W-:Y:S01]  /*0220*/  VIADD R17, R17, 0x4000 ;  /* 0x0000400011117836 */ /* 0x000fe20000000000 */
[----:B------:R0:W-:Y:S04]  /*0230*/  CCTL.E.PF2 [R8] ;  /* 0x000000000800798f */ /* 0x0001e80000800100 */
[----:B------:R-:W-:Y:S02]  /*0240*/  ISETP.GE.AND P0, PT, R17, R4, PT ;  /* 0x000000041100720c */ /* 0x000fe40003f06270 */
[----:B0-----:R-:W-:-:S04]  /*0250*/  IADD3 R8, P2, PT, R8, 0x4000, RZ ;  /* 0x0000400008087810 */ /* 0x001fc80007f5e0ff */
[----:B------:R-:W-:-:S07]  /*0260*/  IADD3.X R9, PT, PT, RZ, R9, RZ, P2, !PT ;  /* 0x00000009ff097210 */ /* 0x000fce00017fe4ff */
[----:B------:R-:W-:Y:S05]  /*0270*/  @!P0 BRA `(.L_x_194) ;  /* 0xfffffffc00e88947 */ /* 0x000fea000383ffff */
.L_x_193:
[----:B------:R-:W-:Y:S05]  /*0280*/  BSYNC.RECONVERGENT B0 ;  /* 0x0000000000007941 */ /* 0x000fea0003800200 */
.L_x_192:
        /* <DEDUP_REMOVED lines=40> */
.L_x_198:
[----:B------:R-:W-:Y:S05]  /*0510*/  BSYNC.RECONVERGENT B0 ;  /* 0x0000000000007941 */ /* 0x000fea0003800200 */
.L_x_197:
        /* <DEDUP_REMOVED lines=47> */
.L_x_200:
[----:B------:R-:W-:Y:S05]  /*0810*/  BSYNC.RECONVERGENT B0 ;  /* 0x0000000000007941 */ /* 0x000fea0003800200 */
.L_x_199:
        /* <DEDUP_REMOVED lines=29> */
.L_x_202:
[----:B------:R-:W-:Y:S05]  /*09f0*/  BSYNC.RECONVERGENT B0 ;  /* 0x0000000000007941 */ /* 0x000fea0003800200 */
.L_x_201:
        /* <DEDUP_REMOVED lines=28> */
.L_x_204:
[----:B------:R-:W-:Y:S05]  /*0bc0*/  BSYNC.RECONVERGENT B0 ;  /* 0x0000000000007941 */ /* 0x000fea0003800200 */
.L_x_203:
        /* <DEDUP_REMOVED lines=28> */
.L_x_206:
[----:B------:R-:W-:Y:S05]  /*0d90*/  BSYNC.RECONVERGENT B0 ;  /* 0x0000000000007941 */ /* 0x000fea0003800200 */
.L_x_205:
        /* <DEDUP_REMOVED lines=28> */
.L_x_208:
[----:B------:R-:W-:Y:S05]  /*0f60*/  BSYNC.RECONVERGENT B0 ;  /* 0x0000000000007941 */ /* 0x000fea0003800200 */
.L_x_207:
        /* <DEDUP_REMOVED lines=28> */
.L_x_210:
[----:B------:R-:W-:Y:S05]  /*1130*/  BSYNC.RECONVERGENT B0 ;  /* 0x0000000000007941 */ /* 0x000fea0003800200 */
.L_x_209:
        /* <DEDUP_REMOVED lines=28> */
.L_x_212:
[----:B------:R-:W-:Y:S05]  /*1300*/  BSYNC.RECONVERGENT B0 ;  /* 0x0000000000007941 */ /* 0x000fea0003800200 */
.L_x_211:
[----:B------:R-:W-:Y:S05]  /*1310*/  @!P5 BRA `(.L_x_196) ;  /* 0x000000100008d947 */ /* 0x000fea0003800000 */
[----:B------:R-:W-:-:S07]  /*1320*/  HFMA2 R0, -RZ, RZ, 0, 4.76837158203125e-07 ;  /* 0x00000008ff007431 */ /* 0x000fce00000001ff */
.L_x_229:
        /* <DEDUP_REMOVED lines=46> */
.L_x_214:
[----:B------:R-:W-:Y:S05]  /*1610*/  BSYNC.RECONVERGENT B0 ;  /* 0x0000000000007941 */ /* 0x000fea0003800200 */
.L_x_213:
        /* <DEDUP_REMOVED lines=33> */
.L_x_216:
[----:B------:R-:W-:Y:S05]  /*1830*/  BSYNC.RECONVERGENT B0 ;  /* 0x0000000000007941 */ /* 0x000fea0003800200 */
.L_x_215:
        /* <DEDUP_REMOVED lines=29> */
.L_x_218:
[----:B------:R-:W-:Y:S05]  /*1a10*/  BSYNC.RECONVERGENT B0 ;  /* 0x0000000000007941 */ /* 0x000fea0003800200 */
.L_x_217:
        /* <DEDUP_REMOVED lines=28> */
.L_x_220:
[----:B------:R-:W-:Y:S05]  /*1be0*/  BSYNC.RECONVERGENT B0 ;  /* 0x0000000000007941 */ /* 0x000fea0003800200 */
.L_x_219:
        /* <DEDUP_REMOVED lines=28> */
.L_x_222:
[----:B------:R-:W-:Y:S05]  /*1db0*/  BSYNC.RECONVERGENT B0 ;  /* 0x0000000000007941 */ /* 0x000fea0003800200 */
.L_x_221:
        /* <DEDUP_REMOVED lines=28> */
.L_x_224:
[----:B------:R-:W-:Y:S05]  /*1f80*/  BSYNC.RECONVERGENT B0 ;  /* 0x0000000000007941 */ /* 0x000fea0003800200 */
.L_x_223:
        /* <DEDUP_REMOVED lines=28> */
.L_x_226:
[----:B------:R-:W-:Y:S05]  /*2150*/  BSYNC.RECONVERGENT B0 ;  /* 0x0000000000007941 */ /* 0x000fea0003800200 */
.L_x_225:
        /* <DEDUP_REMOVED lines=28> */
.L_x_228:
[----:B------:R-:W-:Y:S05]  /*2320*/  BSYNC.RECONVERGENT B0 ;  /* 0x0000000000007941 */ /* 0x000fea0003800200 */
.L_x_227:
[----:B------:R-:W-:Y:S05]  /*2330*/  @P5 BRA `(.L_x_229) ;  /* 0xffffffec00fc5947 */ /* 0x000fea000383ffff */
.L_x_196:
        /* <DEDUP_REMOVED lines=38> */
.L_x_232:
[----:B------:R-:W-:Y:S05]  /*25a0*/  BSYNC.RECONVERGENT B0 ;  /* 0x0000000000007941 */ /* 0x000fea0003800200 */
.L_x_231:
        /* <DEDUP_REMOVED lines=32> */
.L_x_234:
[----:B------:R-:W-:Y:S05]  /*27b0*/  BSYNC.RECONVERGENT B0 ;  /* 0x0000000000007941 */ /* 0x000fea0003800200 */
.L_x_233:
        /* <DEDUP_REMOVED lines=34> */
.L_x_236:
[----:B------:R-:W-:Y:S05]  /*29e0*/  BSYNC.RECONVERGENT B0 ;  /* 0x0000000000007941 */ /* 0x000fea0003800200 */
.L_x_235:
        /* <DEDUP_REMOVED lines=30> */
.L_x_238:
[----:B------:R-:W-:Y:S05]  /*2bd0*/  BSYNC.RECONVERGENT B0 ;  /* 0x0000000000007941 */ /* 0x000fea0003800200 */
.L_x_237:
[----:B------:R-:W-:-:S07]  /*2be0*/  VIADD R8, R8, 0x4 ;  /* 0x0000000408087836 */ /* 0x000fce0000000000 */
.L_x_230:
        /* <DEDUP_REMOVED lines=38> */
.L_x_241:
[----:B------:R-:W-:Y:S05]  /*2e50*/  BSYNC.RECONVERGENT B0 ;  /* 0x0000000000007941 */ /* 0x000fea0003800200 */
.L_x_240:
        /* <DEDUP_REMOVED lines=30> */
.L_x_243:
[----:B------:R-:W-:Y:S05]  /*3040*/  BSYNC.RECONVERGENT B0 ;  /* 0x0000000000007941 */ /* 0x000fea0003800200 */
.L_x_242:
[----:B------:R-:W-:-:S07]  /*3050*/  VIADD R8, R8, 0x2 ;  /* 0x0000000208087836 */ /* 0x000fce0000000000 */
.L_x_239:
        /* <DEDUP_REMOVED lines=35> */
.L_x_195:
        /* <DEDUP_REMOVED lines=9> */
.L_x_245:
        /* <DEDUP_REMOVED lines=217> */
.L_x_244:
        /* <DEDUP_REMOVED lines=113> */
.L_x_246:
        /* <DEDUP_REMOVED lines=61> */
.L_x_247:
        /* <DEDUP_REMOVED lines=31> */
.L_x_248:
        /* <DEDUP_REMOVED lines=16> */
.L_x_511:


//--------------------- .text._ZN3cub18CUB_300001_SM_10006detail9transform16transform_kernelINS2_10policy_hubILb1EN4cuda3std3__45tupleIJN6thrust24THRUST_300001_SM_1000_NS7pointerI11AutomobilisNSA_8cuda_cub3tagENSA_11use_defaultESF_EEEEEE10policy1000EiNS7_10__identityEPSC_JSL_EEEvT0_iT1_T2_DpNS2_10kernel_argIT3_EE --------------------------
	.section	.text._ZN3cub18CUB_300001_SM_10006detail9transform16transform_kernelINS2_10policy_hubILb1EN4cuda3std3__45tupleIJN6thrust24THRUST_300001_SM_1000_NS7pointerI11AutomobilisNSA_8cuda_cub3tagENSA_11use_defaultESF_EEEEEE10policy1000EiNS7_10__identityEPSC_JSL_EEEvT0_iT1_T2_DpNS2_10kernel_argIT3_EE,"ax",@progbits
	.align	128
        .global         _ZN3cub18CUB_300001_SM_10006detail9transform16transform_kernelINS2_10policy_hubILb1EN4cuda3std3__45tupleIJN6thrust24THRUST_300001_SM_1000_NS7pointerI11AutomobilisNSA_8cuda_cub3tagENSA_11use_defaultESF_EEEEEE10policy1000EiNS7_10__identityEPSC_JSL_EEEvT0_iT1_T2_DpNS2_10kernel_argIT3_EE
        .type           _ZN3cub18CUB_300001_SM_10006detail9transform16transform_kernelINS2_10policy_hubILb1EN4cuda3std3__45tupleIJN6thrust24THRUST_300001_SM_1000_NS7pointerI11AutomobilisNSA_8cuda_cub3tagENSA_11use_defaultESF_EEEEEE10policy1000EiNS7_10__identityEPSC_JSL_EEEvT0_iT1_T2_DpNS2_10kernel_argIT3_EE,@function
        .size           _ZN3cub18CUB_300001_SM_10006detail9transform16transform_kernelINS2_10policy_hubILb1EN4cuda3std3__45tupleIJN6thrust24THRUST_300001_SM_1000_NS7pointerI11AutomobilisNSA_8cuda_cub3tagENSA_11use_defaultESF_EEEEEE10policy1000EiNS7_10__identityEPSC_JSL_EEEvT0_iT1_T2_DpNS2_10kernel_argIT3_EE,(.L_x_512 - _ZN3cub18CUB_300001_SM_10006detail9transform16transform_kernelINS2_10policy_hubILb1EN4cuda3std3__45tupleIJN6thrust24THRUST_300001_SM_1000_NS7pointerI11AutomobilisNSA_8cuda_cub3tagENSA_11use_defaultESF_EEEEEE10policy1000EiNS7_10__identityEPSC_JSL_EEEvT0_iT1_T2_DpNS2_10kernel_argIT3_EE)
        .other          _ZN3cub18CUB_300001_SM_10006detail9transform16transform_kernelINS2_10policy_hubILb1EN4cuda3std3__45tupleIJN6thrust24THRUST_300001_SM_1000_NS7pointerI11AutomobilisNSA_8cuda_cub3tagENSA_11use_defaultESF_EEEEEE10policy1000EiNS7_10__identityEPSC_JSL_EEEvT0_iT1_T2_DpNS2_10kernel_argIT3_EE,@"STO_CUDA_ENTRY STV_DEFAULT"
_ZN3cub18CUB_300001_SM_10006detail9transform16transform_kernelINS2_10policy_hubILb1EN4cuda3std3__45tupleIJN6thrust24THRUST_300001_SM_1000_NS7pointerI11AutomobilisNSA_8cuda_cub3tagENSA_11use_defaultESF_EEEEEE10policy1000EiNS7_10__identityEPSC_JSL_EEEvT0_iT1_T2_DpNS2_10kernel_argIT3_EE:
.text._ZN3cub18CUB_300001_SM_10006detail9transform16transform_kernelINS2_10policy_hubILb1EN4cuda3std3__45tupleIJN6thrust24THRUST_300001_SM_1000_NS7pointerI11AutomobilisNSA_8cuda_cub3tagENSA_11use_defaultESF_EEEEEE10policy1000EiNS7_10__identityEPSC_JSL_EEEvT0_iT1_T2_DpNS2_10kernel_argIT3_EE:
        /* <DEDUP_REMOVED lines=23> */
.L_x_251:
[----:B------:R-:W-:Y:S01]  /*0170*/  IADD3 R9, PT, PT, R9, 0x4000, RZ ;  /* 0x0000400009097810 */ /* 0x000fe20007ffe0ff */
[----:B------:R0:W-:Y:S03]  /*0180*/  CCTL.E.PF2 [R4] ;  /* 0x000000000400798f */ /* 0x0001e60000800100 */
[----:B------:R-:W-:Y:S02]  /*0190*/  ISETP.GE.AND P0, PT, R9, R8, PT ;  /* 0x000000080900720c */ /* 0x000fe40003f06270 */
[----:B0-----:R-:W-:-:S05]  /*01a0*/  IADD3 R4, P2, PT, R4, 0x4000, RZ ;  /* 0x0000400004047810 */ /* 0x001fca0007f5e0ff */
[----:B------:R-:W-:-:S06]  /*01b0*/  IMAD.X R5, RZ, RZ, R5, P2 ;  /* 0x000000ffff057224 */ /* 0x000fcc00010e0605 */
[----:B------:R-:W-:Y:S05]  /*01c0*/  @!P0 BRA `(.L_x_251) ;  /* 0xfffffffc00e88947 */ /* 0x000fea000383ffff */
.L_x_250:
[----:B---3--:R-:W-:Y:S05]  /*01d0*/  BSYNC.RECONVERGENT B0 ;  /* 0x0000000000007941 */ /* 0x008fea0003800200 */
.L_x_249:
        /* <DEDUP_REMOVED lines=12> */
.L_x_254:
        /* <DEDUP_REMOVED lines=218> */
.L_x_253:
        /* <DEDUP_REMOVED lines=115> */
.L_x_255:
        /* <DEDUP_REMOVED lines=61> */
.L_x_256:
        /* <DEDUP_REMOVED lines=35> */
.L_x_252:
        /* <DEDUP_REMOVED lines=9> */
.L_x_274:
        /* <DEDUP_REMOVED lines=52> */
.L_x_259:
[----:B------:R-:W-:Y:S05]  /*2140*/  BSYNC.RECONVERGENT B0 ;  /* 0x0000000000007941 */ /* 0x000fea0003800200 */
.L_x_258:
        /* <DEDUP_REMOVED lines=31> */
.L_x_261:
[----:B------:R-:W-:Y:S05]  /*2340*/  BSYNC.RECONVERGENT B0 ;  /* 0x0000000000007941 */ /* 0x000fea0003800200 */
.L_x_260:
        /* <DEDUP_REMOVED lines=28> */
.L_x_263:
[----:B------:R-:W-:Y:S05]  /*2510*/  BSYNC.RECONVERGENT B0 ;  /* 0x0000000000007941 */ /* 0x000fea0003800200 */
.L_x_262:
        /* <DEDUP_REMOVED lines=28> */
.L_x_265:
[----:B------:R-:W-:Y:S05]  /*26e0*/  BSYNC.RECONVERGENT B0 ;  /* 0x0000000000007941 */ /* 0x000fea0003800200 */
.L_x_264:
        /* <DEDUP_REMOVED lines=28> */
.L_x_267:
[----:B------:R-:W-:Y:S05]  /*28b0*/  BSYNC.RECONVERGENT B0 ;  /* 0x0000000000007941 */ /* 0x000fea0003800200 */
.L_x_266:
        /* <DEDUP_REMOVED lines=28> */
.L_x_269:
[----:B------:R-:W-:Y:S05]  /*2a80*/  BSYNC.RECONVERGENT B0 ;  /* 0x0000000000007941 */ /* 0x000fea0003800200 */
.L_x_268:
        /* <DEDUP_REMOVED lines=28> */
.L_x_271:
[----:B------:R-:W-:Y:S05]  /*2c50*/  BSYNC.RECONVERGENT B0 ;  /* 0x0000000000007941 */ /* 0x000fea0003800200 */
.L_x_270:
        /* <DEDUP_REMOVED lines=28> */
.L_x_273:
[----:B------:R-:W-:Y:S05]  /*2e20*/  BSYNC.RECONVERGENT B0 ;  /* 0x0000000000007941 */ /* 0x000fea0003800200 */
.L_x_272:
[----:B------:R-:W-:Y:S05]  /*2e30*/  BRA.U UP0, `(.L_x_274) ;  /* 0xffffffed00f07547 */ /* 0x000fea000b83ffff */
.L_x_257:
        /* <DEDUP_REMOVED lines=39> */
.L_x_277:
[----:B------:R-:W-:Y:S05]  /*30b0*/  BSYNC.RECONVERGENT B0 ;  /* 0x0000000000007941 */ /* 0x000fea0003800200 */
.L_x_276:
        /* <DEDUP_REMOVED lines=32> */
.L_x_279:
[----:B------:R-:W-:Y:S05]  /*32c0*/  BSYNC.RECONVERGENT B0 ;  /* 0x0000000000007941 */ /* 0x000fea0003800200 */
.L_x_278:
        /* <DEDUP_REMOVED lines=35> */
.L_x_281:
[----:B------:R-:W-:Y:S05]  /*3500*/  BSYNC.RECONVERGENT B0 ;  /* 0x0000000000007941 */ /* 0x000fea0003800200 */
.L_x_280:
        /* <DEDUP_REMOVED lines=30> */
.L_x_282:
[----:B------:R-:W-:Y:S05]  /*36f0*/  BSYNC.RECONVERGENT B0 ;  /* 0x0000000000007941 */ /* 0x000fea0003800200 */
.L_x_275:
        /* <DEDUP_REMOVED lines=40> */
.L_x_285:
[----:B------:R-:W-:Y:S05]  /*3980*/  BSYNC.RECONVERGENT B0 ;  /* 0x0000000000007941 */ /* 0x000fea0003800200 */
.L_x_284:
        /* <DEDUP_REMOVED lines=30> */
.L_x_286:
[----:B------:R-:W-:Y:S05]  /*3b70*/  BSYNC.RECONVERGENT B0 ;  /* 0x0000000000007941 */ /* 0x000fea0003800200 */
.L_x_283:
        /* <DEDUP_REMOVED lines=37> */
.L_x_287:
        /* <DEDUP_REMOVED lines=11> */
.L_x_512:


//--------------------- .text._ZN3cub18CUB_300001_SM_10006detail9transform16transform_kernelINS2_10policy_hubILb1EN4cuda3std3__45tupleIJN6thrust24THRUST_300001_SM_1000_NS7pointerI11AutomobilisNSA_8cuda_cub3tagENSA_11use_defaultESF_EEEEEE10policy1000ElNS7_10__identityENSA_10device_ptrISC_EEJPSC_EEEvT0_iT1_T2_DpNS2_10kernel_argIT3_EE --------------------------
	.section	.text._ZN3cub18CUB_300001_SM_10006detail9transform16transform_kernelINS2_10policy_hubILb1EN4cuda3std3__45tupleIJN6thrust24THRUST_300001_SM_1000_NS7pointerI11AutomobilisNSA_8cuda_cub3tagENSA_11use_defaultESF_EEEEEE10policy1000ElNS7_10__identityENSA_10device_ptrISC_EEJPSC_EEEvT0_iT1_T2_DpNS2_10kernel_argIT3_EE,"ax",@progbits
	.align	128
        .global         _ZN3cub18CUB_300001_SM_10006detail9transform16transform_kernelINS2_10policy_hubILb1EN4cuda3std3__45tupleIJN6thrust24THRUST_300001_SM_1000_NS7pointerI11AutomobilisNSA_8cuda_cub3tagENSA_11use_defaultESF_EEEEEE10policy1000ElNS7_10__identityENSA_10device_ptrISC_EEJPSC_EEEvT0_iT1_T2_DpNS2_10kernel_argIT3_EE
        .type           _ZN3cub18CUB_300001_SM_10006detail9transform16transform_kernelINS2_10policy_hubILb1EN4cuda3std3__45tupleIJN6thrust24THRUST_300001_SM_1000_NS7pointerI11AutomobilisNSA_8cuda_cub3tagENSA_11use_defaultESF_EEEEEE10policy1000ElNS7_10__identityENSA_10device_ptrISC_EEJPSC_EEEvT0_iT1_T2_DpNS2_10kernel_argIT3_EE,@function
        .size           _ZN3cub18CUB_300001_SM_10006detail9transform16transform_kernelINS2_10policy_hubILb1EN4cuda3std3__45tupleIJN6thrust24THRUST_300001_SM_1000_NS7pointerI11AutomobilisNSA_8cuda_cub3tagENSA_11use_defaultESF_EEEEEE10policy1000ElNS7_10__identityENSA_10device_ptrISC_EEJPSC_EEEvT0_iT1_T2_DpNS2_10kernel_argIT3_EE,(.L_x_513 - _ZN3cub18CUB_300001_SM_10006detail9transform16transform_kernelINS2_10policy_hubILb1EN4cuda3std3__45tupleIJN6thrust24THRUST_300001_SM_1000_NS7pointerI11AutomobilisNSA_8cuda_cub3tagENSA_11use_defaultESF_EEEEEE10policy1000ElNS7_10__identityENSA_10device_ptrISC_EEJPSC_EEEvT0_iT1_T2_DpNS2_10kernel_argIT3_EE)
        .other          _ZN3cub18CUB_300001_SM_10006detail9transform16transform_kernelINS2_10policy_hubILb1EN4cuda3std3__45tupleIJN6thrust24THRUST_300001_SM_1000_NS7pointerI11AutomobilisNSA_8cuda_cub3tagENSA_11use_defaultESF_EEEEEE10policy1000ElNS7_10__identityENSA_10device_ptrISC_EEJPSC_EEEvT0_iT1_T2_DpNS2_10kernel_argIT3_EE,@"STO_CUDA_ENTRY STV_DEFAULT"
_ZN3cub18CUB_300001_SM_10006detail9transform16transform_kernelINS2_10policy_hubILb1EN4cuda3std3__45tupleIJN6thrust24THRUST_300001_SM_1000_NS7pointerI11AutomobilisNSA_8cuda_cub3tagENSA_11use_defaultESF_EEEEEE10policy1000ElNS7_10__identityENSA_10device_ptrISC_EEJPSC_EEEvT0_iT1_T2_DpNS2_10kernel_argIT3_EE:
.text._ZN3cub18CUB_300001_SM_10006detail9transform16transform_kernelINS2_10policy_hubILb1EN4cuda3std3__45tupleIJN6thrust24THRUST_300001_SM_1000_NS7pointerI11AutomobilisNSA_8cuda_cub3tagENSA_11use_defaultESF_EEEEEE10policy1000ElNS7_10__identityENSA_10device_ptrISC_EEJPSC_EEEvT0_iT1_T2_DpNS2_10kernel_argIT3_EE:
        /* <DEDUP_REMOVED lines=34> */
.L_x_290:
[----:B------:R-:W-:Y:S01]  /*0220*/  VIADD R17, R17, 0x4000 ;  /* 0x0000400011117836 */ /* 0x000fe20000000000 */
[----:B------:R0:W-:Y:S04]  /*0230*/  CCTL.E.PF2 [R8] ;  /* 0x000000000800798f */ /* 0x0001e80000800100 */
[----:B------:R-:W-:Y:S02]  /*0240*/  ISETP.GE.AND P0, PT, R17, R4, PT ;  /* 0x000000041100720c */ /* 0x000fe40003f06270 */
[----:B0-----:R-:W-:-:S04]  /*0250*/  IADD3 R8, P2, PT, R8, 0x4000, RZ ;  /* 0x0000400008087810 */ /* 0x001fc80007f5e0ff */
[----:B------:R-:W-:-:S07]  /*0260*/  IADD3.X R9, PT, PT, RZ, R9, RZ, P2, !PT ;  /* 0x00000009ff097210 */ /* 0x000fce00017fe4ff */
[----:B------:R-:W-:Y:S05]  /*0270*/  @!P0 BRA `(.L_x_290) ;  /* 0xfffffffc00e88947 */ /* 0x000fea000383ffff */
.L_x_289:
[----:B------:R-:W-:Y:S05]  /*0280*/  BSYNC.RECONVERGENT B0 ;  /* 0x0000000000007941 */ /* 0x000fea0003800200 */
.L_x_288:
        /* <DEDUP_REMOVED lines=40> */
.L_x_294:
[----:B------:R-:W-:Y:S05]  /*0510*/  BSYNC.RECONVERGENT B0 ;  /* 0x0000000000007941 */ /* 0x000fea0003800200 */
.L_x_293:
        /* <DEDUP_REMOVED lines=47> */
.L_x_296:
[----:B------:R-:W-:Y:S05]  /*0810*/  BSYNC.RECONVERGENT B0 ;  /* 0x0000000000007941 */ /* 0x000fea0003800200 */
.L_x_295:
        /* <DEDUP_REMOVED lines=29> */
.L_x_298:
[----:B------:R-:W-:Y:S05]  /*09f0*/  BSYNC.RECONVERGENT B0 ;  /* 0x0000000000007941 */ /* 0x000fea0003800200 */
.L_x_297:
        /* <DEDUP_REMOVED lines=28> */
.L_x_300:
[----:B------:R-:W-:Y:S05]  /*0bc0*/  BSYNC.RECONVERGENT B0 ;  /* 0x0000000000007941 */ /* 0x000fea0003800200 */
.L_x_299:
        /* <DEDUP_REMOVED lines=28> */
.L_x_302:
[----:B------:R-:W-:Y:S05]  /*0d90*/  BSYNC.RECONVERGENT B0 ;  /* 0x0000000000007941 */ /* 0x000fea0003800200 */
.L_x_301:
        /* <DEDUP_REMOVED lines=28> */
.L_x_304:
[----:B------:R-:W-:Y:S05]  /*0f60*/  BSYNC.RECONVERGENT B0 ;  /* 0x0000000000007941 */ /* 0x000fea0003800200 */
.L_x_303:
        /* <DEDUP_REMOVED lines=28> */
.L_x_306:
[----:B------:R-:W-:Y:S05]  /*1130*/  BSYNC.RECONVERGENT B0 ;  /* 0x0000000000007941 */ /* 0x000fea0003800200 */
.L_x_305:
        /* <DEDUP_REMOVED lines=28> */
.L_x_308:
[----:B------:R-:W-:Y:S05]  /*1300*/  BSYNC.RECONVERGENT B0 ;  /* 0x0000000000007941 */ /* 0x000fea0003800200 */
.L_x_307:
[----:B------:R-:W-:Y:S05]  /*1310*/  @!P5 BRA `(.L_x_292) ;  /* 0x000000100008d947 */ /* 0x000fea0003800000 */
[----:B------:R-:W-:-:S07]  /*1320*/  HFMA2 R0, -RZ, RZ, 0, 4.76837158203125e-07 ;  /* 0x00000008ff007431 */ /* 0x000fce00000001ff */
.L_x_325:
        /* <DEDUP_REMOVED lines=46> */
.L_x_310:
[----:B------:R-:W-:Y:S05]  /*1610*/  BSYNC.RECONVERGENT B0 ;  /* 0x0000000000007941 */ /* 0x000fea0003800200 */
.L_x_309:
        /* <DEDUP_REMOVED lines=33> */
.L_x_312:
[----:B------:R-:W-:Y:S05]  /*1830*/  BSYNC.RECONVERGENT B0 ;  /* 0x0000000000007941 */ /* 0x000fea0003800200 */
.L_x_311:
        /* <DEDUP_REMOVED lines=29> */
.L_x_314:
[----:B------:R-:W-:Y:S05]  /*1a10*/  BSYNC.RECONVERGENT B0 ;  /* 0x0000000000007941 */ /* 0x000fea0003800200 */
.L_x_313:
        /* <DEDUP_REMOVED lines=28> */
.L_x_316:
[----:B------:R-:W-:Y:S05]  /*1be0*/  BSYNC.RECONVERGENT B0 ;  /* 0x0000000000007941 */ /* 0x000fea0003800200 */
.L_x_315:
        /* <DEDUP_REMOVED lines=28> */
.L_x_318:
[----:B------:R-:W-:Y:S05]  /*1db0*/  BSYNC.RECONVERGENT B0 ;  /* 0x0000000000007941 */ /* 0x000fea0003800200 */
.L_x_317:
        /* <DEDUP_REMOVED lines=28> */
.L_x_320:
[----:B------:R-:W-:Y:S05]  /*1f80*/  BSYNC.RECONVERGENT B0 ;  /* 0x0000000000007941 */ /* 0x000fea0003800200 */
.L_x_319:
        /* <DEDUP_REMOVED lines=28> */
.L_x_322:
[----:B------:R-:W-:Y:S05]  /*2150*/  BSYNC.RECONVERGENT B0 ;  /* 0x0000000000007941 */ /* 0x000fea0003800200 */
.L_x_321:
        /* <DEDUP_REMOVED lines=28> */
.L_x_324:
[----:B------:R-:W-:Y:S05]  /*2320*/  BSYNC.RECONVERGENT B0 ;  /* 0x0000000000007941 */ /* 0x000fea0003800200 */
.L_x_323:
[----:B------:R-:W-:Y:S05]  /*2330*/  @P5 BRA `(.L_x_325) ;  /* 0xffffffec00fc5947 */ /* 0x000fea000383ffff */
.L_x_292:
        /* <DEDUP_REMOVED lines=38> */
.L_x_328:
[----:B------:R-:W-:Y:S05]  /*25a0*/  BSYNC.RECONVERGENT B0 ;  /* 0x0000000000007941 */ /* 0x000fea0003800200 */
.L_x_327:
        /* <DEDUP_REMOVED lines=32> */
.L_x_330:
[----:B------:R-:W-:Y:S05]  /*27b0*/  BSYNC.RECONVERGENT B0 ;  /* 0x0000000000007941 */ /* 0x000fea0003800200 */
.L_x_329:
        /* <DEDUP_REMOVED lines=34> */
.L_x_332:
[----:B------:R-:W-:Y:S05]  /*29e0*/  BSYNC.RECONVERGENT B0 ;  /* 0x0000000000007941 */ /* 0x000fea0003800200 */
.L_x_331:
        /* <DEDUP_REMOVED lines=30> */
.L_x_334:
[----:B------:R-:W-:Y:S05]  /*2bd0*/  BSYNC.RECONVERGENT B0 ;  /* 0x0000000000007941 */ /* 0x000fea0003800200 */
.L_x_333:
[----:B------:R-:W-:-:S07]  /*2be0*/  VIADD R8, R8, 0x4 ;  /* 0x0000000408087836 */ /* 0x000fce0000000000 */
.L_x_326:
        /* <DEDUP_REMOVED lines=38> */
.L_x_337:
[----:B------:R-:W-:Y:S05]  /*2e50*/  BSYNC.RECONVERGENT B0 ;  /* 0x0000000000007941 */ /* 0x000fea0003800200 */
.L_x_336:
        /* <DEDUP_REMOVED lines=30> */
.L_x_339:
[----:B------:R-:W-:Y:S05]  /*3040*/  BSYNC.RECONVERGENT B0 ;  /* 0x0000000000007941 */ /* 0x000fea0003800200 */
.L_x_338:
[----:B------:R-:W-:-:S07]  /*3050*/  VIADD R8, R8, 0x2 ;  /* 0x0000000208087836 */ /* 0x000fce0000000000 */
.L_x_335:
        /* <DEDUP_REMOVED lines=35> */
.L_x_291:
        /* <DEDUP_REMOVED lines=9> */
.L_x_341:
        /* <DEDUP_REMOVED lines=217> */
.L_x_340:
        /* <DEDUP_REMOVED lines=113> */
.L_x_342:
        /* <DEDUP_REMOVED lines=61> */
.L_x_343:
        /* <DEDUP_REMOVED lines=31> */
.L_x_344:
        /* <DEDUP_REMOVED lines=16> */
.L_x_513:


//--------------------- .text._ZN3cub18CUB_300001_SM_10006detail9transform16transform_kernelINS2_10policy_hubILb1EN4cuda3std3__45tupleIJN6thrust24THRUST_300001_SM_1000_NS7pointerI11AutomobilisNSA_8cuda_cub3tagENSA_11use_defaultESF_EEEEEE10policy1000EiNS7_10__identityENSA_10device_ptrISC_EEJPSC_EEEvT0_iT1_T2_DpNS2_10kernel_argIT3_EE --------------------------
	.section	.text._ZN3cub18CUB_300001_SM_10006detail9transform16transform_kernelINS2_10policy_hubILb1EN4cuda3std3__45tupleIJN6thrust24THRUST_300001_SM_1000_NS7pointerI11AutomobilisNSA_8cuda_cub3tagENSA_11use_defaultESF_EEEEEE10policy1000EiNS7_10__identityENSA_10device_ptrISC_EEJPSC_EEEvT0_iT1_T2_DpNS2_10kernel_argIT3_EE,"ax",@progbits
	.align	128
        .global         _ZN3cub18CUB_300001_SM_10006detail9transform16transform_kernelINS2_10policy_hubILb1EN4cuda3std3__45tupleIJN6thrust24THRUST_300001_SM_1000_NS7pointerI11AutomobilisNSA_8cuda_cub3tagENSA_11use_defaultESF_EEEEEE10policy1000EiNS7_10__identityENSA_10device_ptrISC_EEJPSC_EEEvT0_iT1_T2_DpNS2_10kernel_argIT3_EE
        .type           _ZN3cub18CUB_300001_SM_10006detail9transform16transform_kernelINS2_10policy_hubILb1EN4cuda3std3__45tupleIJN6thrust24THRUST_300001_SM_1000_NS7pointerI11AutomobilisNSA_8cuda_cub3tagENSA_11use_defaultESF_EEEEEE10policy1000EiNS7_10__identityENSA_10device_ptrISC_EEJPSC_EEEvT0_iT1_T2_DpNS2_10kernel_argIT3_EE,@function
        .size           _ZN3cub18CUB_300001_SM_10006detail9transform16transform_kernelINS2_10policy_hubILb1EN4cuda3std3__45tupleIJN6thrust24THRUST_300001_SM_1000_NS7pointerI11AutomobilisNSA_8cuda_cub3tagENSA_11use_defaultESF_EEEEEE10policy1000EiNS7_10__identityENSA_10device_ptrISC_EEJPSC_EEEvT0_iT1_T2_DpNS2_10kernel_argIT3_EE,(.L_x_514 - _ZN3cub18CUB_300001_SM_10006detail9transform16transform_kernelINS2_10policy_hubILb1EN4cuda3std3__45tupleIJN6thrust24THRUST_300001_SM_1000_NS7pointerI11AutomobilisNSA_8cuda_cub3tagENSA_11use_defaultESF_EEEEEE10policy1000EiNS7_10__identityENSA_10device_ptrISC_EEJPSC_EEEvT0_iT1_T2_DpNS2_10kernel_argIT3_EE)
        .other          _ZN3cub18CUB_300001_SM_10006detail9transform16transform_kernelINS2_10policy_hubILb1EN4cuda3std3__45tupleIJN6thrust24THRUST_300001_SM_1000_NS7pointerI11AutomobilisNSA_8cuda_cub3tagENSA_11use_defaultESF_EEEEEE10policy1000EiNS7_10__identityENSA_10device_ptrISC_EEJPSC_EEEvT0_iT1_T2_DpNS2_10kernel_argIT3_EE,@"STO_CUDA_ENTRY STV_DEFAULT"
_ZN3cub18CUB_300001_SM_10006detail9transform16transform_kernelINS2_10policy_hubILb1EN4cuda3std3__45tupleIJN6thrust24THRUST_300001_SM_1000_NS7pointerI11AutomobilisNSA_8cuda_cub3tagENSA_11use_defaultESF_EEEEEE10policy1000EiNS7_10__identityENSA_10device_ptrISC_EEJPSC_EEEvT0_iT1_T2_DpNS2_10kernel_argIT3_EE:
.text._ZN3cub18CUB_300001_SM_10006detail9transform16transform_kernelINS2_10policy_hubILb1EN4cuda3std3__45tupleIJN6thrust24THRUST_300001_SM_1000_NS7pointerI11AutomobilisNSA_8cuda_cub3tagENSA_11use_defaultESF_EEEEEE10policy1000EiNS7_10__identityENSA_10device_ptrISC_EEJPSC_EEEvT0_iT1_T2_DpNS2_10kernel_argIT3_EE:
        /* <DEDUP_REMOVED lines=23> */
.L_x_347:
[----:B------:R-:W-:Y:S01]  /*0170*/  IADD3 R9, PT, PT, R9, 0x4000, RZ ;  /* 0x0000400009097810 */ /* 0x000fe20007ffe0ff */
[----:B------:R0:W-:Y:S03]  /*0180*/  CCTL.E.PF2 [R4] ;  /* 0x000000000400798f */ /* 0x0001e60000800100 */
[----:B------:R-:W-:Y:S02]  /*0190*/  ISETP.GE.AND P0, PT, R9, R8, PT ;  /* 0x000000080900720c */ /* 0x000fe40003f06270 */
[----:B0-----:R-:W-:-:S05]  /*01a0*/  IADD3 R4, P2, PT, R4, 0x4000, RZ ;  /* 0x0000400004047810 */ /* 0x001fca0007f5e0ff */
[----:B------:R-:W-:-:S06]  /*01b0*/  IMAD.X R5, RZ, RZ, R5, P2 ;  /* 0x000000ffff057224 */ /* 0x000fcc00010e0605 */
[----:B------:R-:W-:Y:S05]  /*01c0*/  @!P0 BRA `(.L_x_347) ;  /* 0xfffffffc00e88947 */ /* 0x000fea000383ffff */
.L_x_346:
[----:B---3--:R-:W-:Y:S05]  /*01d0*/  BSYNC.RECONVERGENT B0 ;  /* 0x0000000000007941 */ /* 0x008fea0003800200 */
.L_x_345:
        /* <DEDUP_REMOVED lines=12> */
.L_x_350:
        /* <DEDUP_REMOVED lines=218> */
.L_x_349:
        /* <DEDUP_REMOVED lines=115> */
.L_x_351:
        /* <DEDUP_REMOVED lines=61> */
.L_x_352:
        /* <DEDUP_REMOVED lines=35> */
.L_x_348:
        /* <DEDUP_REMOVED lines=9> */
.L_x_370:
        /* <DEDUP_REMOVED lines=52> */
.L_x_355:
[----:B------:R-:W-:Y:S05]  /*2140*/  BSYNC.RECONVERGENT B0 ;  /* 0x0000000000007941 */ /* 0x000fea0003800200 */
.L_x_354:
        /* <DEDUP_REMOVED lines=31> */
.L_x_357:
[----:B------:R-:W-:Y:S05]  /*2340*/  BSYNC.RECONVERGENT B0 ;  /* 0x0000000000007941 */ /* 0x000fea0003800200 */
.L_x_356:
        /* <DEDUP_REMOVED lines=28> */
.L_x_359:
[----:B------:R-:W-:Y:S05]  /*2510*/  BSYNC.RECONVERGENT B0 ;  /* 0x0000000000007941 */ /* 0x000fea0003800200 */
.L_x_358:
        /* <DEDUP_REMOVED lines=28> */
.L_x_361:
[----:B------:R-:W-:Y:S05]  /*26e0*/  BSYNC.RECONVERGENT B0 ;  /* 0x0000000000007941 */ /* 0x000fea0003800200 */
.L_x_360:
        /* <DEDUP_REMOVED lines=28> */
.L_x_363:
[----:B------:R-:W-:Y:S05]  /*28b0*/  BSYNC.RECONVERGENT B0 ;  /* 0x0000000000007941 */ /* 0x000fea0003800200 */
.L_x_362:
        /* <DEDUP_REMOVED lines=28> */
.L_x_365:
[----:B------:R-:W-:Y:S05]  /*2a80*/  BSYNC.RECONVERGENT B0 ;  /* 0x0000000000007941 */ /* 0x000fea0003800200 */
.L_x_364:
        /* <DEDUP_REMOVED lines=28> */
.L_x_367:
[----:B------:R-:W-:Y:S05]  /*2c50*/  BSYNC.RECONVERGENT B0 ;  /* 0x0000000000007941 */ /* 0x000fea0003800200 */
.L_x_366:
        /* <DEDUP_REMOVED lines=28> */
.L_x_369:
[----:B------:R-:W-:Y:S05]  /*2e20*/  BSYNC.RECONVERGENT B0 ;  /* 0x0000000000007941 */ /* 0x000fea0003800200 */
.L_x_368:
[----:B------:R-:W-:Y:S05]  /*2e30*/  BRA.U UP0, `(.L_x_370) ;  /* 0xffffffed00f07547 */ /* 0x000fea000b83ffff */
.L_x_353:
        /* <DEDUP_REMOVED lines=39> */
.L_x_373:
[----:B------:R-:W-:Y:S05]  /*30b0*/  BSYNC.RECONVERGENT B0 ;  /* 0x0000000000007941 */ /* 0x000fea0003800200 */
.L_x_372:
        /* <DEDUP_REMOVED lines=32> */
.L_x_375:
[----:B------:R-:W-:Y:S05]  /*32c0*/  BSYNC.RECONVERGENT B0 ;  /* 0x0000000000007941 */ /* 0x000fea0003800200 */
.L_x_374:
        /* <DEDUP_REMOVED lines=35> */
.L_x_377:
[----:B------:R-:W-:Y:S05]  /*3500*/  BSYNC.RECONVERGENT B0 ;  /* 0x0000000000007941 */ /* 0x000fea0003800200 */
.L_x_376:
        /* <DEDUP_REMOVED lines=30> */
.L_x_378:
[----:B------:R-:W-:Y:S05]  /*36f0*/  BSYNC.RECONVERGENT B0 ;  /* 0x0000000000007941 */ /* 0x000fea0003800200 */
.L_x_371:
        /* <DEDUP_REMOVED lines=40> */
.L_x_381:
[----:B------:R-:W-:Y:S05]  /*3980*/  BSYNC.RECONVERGENT B0 ;  /* 0x0000000000007941 */ /* 0x000fea0003800200 */
.L_x_380:
        /* <DEDUP_REMOVED lines=30> */
.L_x_382:
[----:B------:R-:W-:Y:S05]  /*3b70*/  BSYNC.RECONVERGENT B0 ;  /* 0x0000000000007941 */ /* 0x000fea0003800200 */
.L_x_379:
        /* <DEDUP_REMOVED lines=37> */
.L_x_383:
        /* <DEDUP_REMOVED lines=11> */
.L_x_514:


//--------------------- .text._ZN3cub18CUB_300001_SM_10006detail9transform16transform_kernelINS2_10policy_hubILb1EN4cuda3std3__45tupleIJN6thrust24THRUST_300001_SM_1000_NS10device_ptrI11AutomobilisEEEEEE10policy1000ElNS7_10__identityEPSC_JSI_EEEvT0_iT1_T2_DpNS2_10kernel_argIT3_EE --------------------------
	.section	.text._ZN3cub18CUB_300001_SM_10006detail9transform16transform_kernelINS2_10policy_hubILb1EN4cuda3std3__45tupleIJN6thrust24THRUST_300001_SM_1000_NS10device_ptrI11AutomobilisEEEEEE10policy1000ElNS7_10__identityEPSC_JSI_EEEvT0_iT1_T2_DpNS2_10kernel_argIT3_EE,"ax",@progbits
	.align	128
        .global         _ZN3cub18CUB_300001_SM_10006detail9transform16transform_kernelINS2_10policy_hubILb1EN4cuda3std3__45tupleIJN6thrust24THRUST_300001_SM_1000_NS10device_ptrI11AutomobilisEEEEEE10policy1000ElNS7_10__identityEPSC_JSI_EEEvT0_iT1_T2_DpNS2_10kernel_argIT3_EE
        .type           _ZN3cub18CUB_300001_SM_10006detail9transform16transform_kernelINS2_10policy_hubILb1EN4cuda3std3__45tupleIJN6thrust24THRUST_300001_SM_1000_NS10device_ptrI11AutomobilisEEEEEE10policy1000ElNS7_10__identityEPSC_JSI_EEEvT0_iT1_T2_DpNS2_10kernel_argIT3_EE,@function
        .size           _ZN3cub18CUB_300001_SM_10006detail9transform16transform_kernelINS2_10policy_hubILb1EN4cuda3std3__45tupleIJN6thrust24THRUST_300001_SM_1000_NS10device_ptrI11AutomobilisEEEEEE10policy1000ElNS7_10__identityEPSC_JSI_EEEvT0_iT1_T2_DpNS2_10kernel_argIT3_EE,(.L_x_515 - _ZN3cub18CUB_300001_SM_10006detail9transform16transform_kernelINS2_10policy_hubILb1EN4cuda3std3__45tupleIJN6thrust24THRUST_300001_SM_1000_NS10device_ptrI11AutomobilisEEEEEE10policy1000ElNS7_10__identityEPSC_JSI_EEEvT0_iT1_T2_DpNS2_10kernel_argIT3_EE)
        .other          _ZN3cub18CUB_300001_SM_10006detail9transform16transform_kernelINS2_10policy_hubILb1EN4cuda3std3__45tupleIJN6thrust24THRUST_300001_SM_1000_NS10device_ptrI11AutomobilisEEEEEE10policy1000ElNS7_10__identityEPSC_JSI_EEEvT0_iT1_T2_DpNS2_10kernel_argIT3_EE,@"STO_CUDA_ENTRY STV_DEFAULT"
_ZN3cub18CUB_300001_SM_10006detail9transform16transform_kernelINS2_10policy_hubILb1EN4cuda3std3__45tupleIJN6thrust24THRUST_300001_SM_1000_NS10device_ptrI11AutomobilisEEEEEE10policy1000ElNS7_10__identityEPSC_JSI_EEEvT0_iT1_T2_DpNS2_10kernel_argIT3_EE:
.text._ZN3cub18CUB_300001_SM_10006detail9transform16transform_kernelINS2_10policy_hubILb1EN4cuda3std3__45tupleIJN6thrust24THRUST_300001_SM_1000_NS10device_ptrI11AutomobilisEEEEEE10policy1000ElNS7_10__identityEPSC_JSI_EEEvT0_iT1_T2_DpNS2_10kernel_argIT3_EE:
        /* <DEDUP_REMOVED lines=34> */
.L_x_386:
[----:B------:R-:W-:Y:S01]  /*0220*/  VIADD R17, R17, 0x4000 ;  /* 0x0000400011117836 */ /* 0x000fe20000000000 */
[----:B------:R0:W-:Y:S04]  /*0230*/  CCTL.E.PF2 [R8] ;  /* 0x000000000800798f */ /* 0x0001e80000800100 */
[----:B------:R-:W-:Y:S02]  /*0240*/  ISETP.GE.AND P0, PT, R17, R4, PT ;  /* 0x000000041100720c */ /* 0x000fe40003f06270 */
[----:B0-----:R-:W-:-:S04]  /*0250*/  IADD3 R8, P2, PT, R8, 0x4000, RZ ;  /* 0x0000400008087810 */ /* 0x001fc80007f5e0ff */
[----:B------:R-:W-:-:S07]  /*0260*/  IADD3.X R9, PT, PT, RZ, R9, RZ, P2, !PT ;  /* 0x00000009ff097210 */ /* 0x000fce00017fe4ff */
[----:B------:R-:W-:Y:S05]  /*0270*/  @!P0 BRA `(.L_x_386) ;  /* 0xfffffffc00e88947 */ /* 0x000fea000383ffff */
.L_x_385:
[----:B------:R-:W-:Y:S05]  /*0280*/  BSYNC.RECONVERGENT B0 ;  /* 0x0000000000007941 */ /* 0x000fea0003800200 */
.L_x_384:
        /* <DEDUP_REMOVED lines=40> */
.L_x_390:
[----:B------:R-:W-:Y:S05]  /*0510*/  BSYNC.RECONVERGENT B0 ;  /* 0x0000000000007941 */ /* 0x000fea0003800200 */
.L_x_389:
        /* <DEDUP_REMOVED lines=47> */
.L_x_392:
[----:B------:R-:W-:Y:S05]  /*0810*/  BSYNC.RECONVERGENT B0 ;  /* 0x0000000000007941 */ /* 0x000fea0003800200 */
.L_x_391:
        /* <DEDUP_REMOVED lines=29> */
.L_x_394:
[----:B------:R-:W-:Y:S05]  /*09f0*/  BSYNC.RECONVERGENT B0 ;  /* 0x0000000000007941 */ /* 0x000fea0003800200 */
.L_x_393:
        /* <DEDUP_REMOVED lines=28> */
.L_x_396:
[----:B------:R-:W-:Y:S05]  /*0bc0*/  BSYNC.RECONVERGENT B0 ;  /* 0x0000000000007941 */ /* 0x000fea0003800200 */
.L_x_395:
        /* <DEDUP_REMOVED lines=28> */
.L_x_398:
[----:B------:R-:W-:Y:S05]  /*0d90*/  BSYNC.RECONVERGENT B0 ;  /* 0x0000000000007941 */ /* 0x000fea0003800200 */
.L_x_397:
        /* <DEDUP_REMOVED lines=28> */
.L_x_400:
[----:B------:R-:W-:Y:S05]  /*0f60*/  BSYNC.RECONVERGENT B0 ;  /* 0x0000000000007941 */ /* 0x000fea0003800200 */
.L_x_399:
        /* <DEDUP_REMOVED lines=28> */
.L_x_402:
[----:B------:R-:W-:Y:S05]  /*1130*/  BSYNC.RECONVERGENT B0 ;  /* 0x0000000000007941 */ /* 0x000fea0003800200 */
.L_x_401:
        /* <DEDUP_REMOVED lines=28> */
.L_x_404:
[----:B------:R-:W-:Y:S05]  /*1300*/  BSYNC.RECONVERGENT B0 ;  /* 0x0000000000007941 */ /* 0x000fea0003800200 */
.L_x_403:
[----:B------:R-:W-:Y:S05]  /*1310*/  @!P5 BRA `(.L_x_388) ;  /* 0x000000100008d947 */ /* 0x000fea0003800000 */
[----:B------:R-:W-:-:S07]  /*1320*/  HFMA2 R0, -RZ, RZ, 0, 4.76837158203125e-07 ;  /* 0x00000008ff007431 */ /* 0x000fce00000001ff */
.L_x_421:
        /* <DEDUP_REMOVED lines=46> */
.L_x_406:
[----:B------:R-:W-:Y:S05]  /*1610*/  BSYNC.RECONVERGENT B0 ;  /* 0x0000000000007941 */ /* 0x000fea0003800200 */
.L_x_405:
        /* <DEDUP_REMOVED lines=33> */
.L_x_408:
[----:B------:R-:W-:Y:S05]  /*1830*/  BSYNC.RECONVERGENT B0 ;  /* 0x0000000000007941 */ /* 0x000fea0003800200 */
.L_x_407:
        /* <DEDUP_REMOVED lines=29> */
.L_x_410:
[----:B------:R-:W-:Y:S05]  /*1a10*/  BSYNC.RECONVERGENT B0 ;  /* 0x0000000000007941 */ /* 0x000fea0003800200 */
.L_x_409:
        /* <DEDUP_REMOVED lines=28> */
.L_x_412:
[----:B------:R-:W-:Y:S05]  /*1be0*/  BSYNC.RECONVERGENT B0 ;  /* 0x0000000000007941 */ /* 0x000fea0003800200 */
.L_x_411:
        /* <DEDUP_REMOVED lines=28> */
.L_x_414:
[----:B------:R-:W-:Y:S05]  /*1db0*/  BSYNC.RECONVERGENT B0 ;  /* 0x0000000000007941 */ /* 0x000fea0003800200 */
.L_x_413:
        /* <DEDUP_REMOVED lines=28> */
.L_x_416:
[----:B------:R-:W-:Y:S05]  /*1f80*/  BSYNC.RECONVERGENT B0 ;  /* 0x0000000000007941 */ /* 0x000fea0003800200 */
.L_x_415:
        /* <DEDUP_REMOVED lines=28> */
.L_x_418:
[----:B------:R-:W-:Y:S05]  /*2150*/  BSYNC.RECONVERGENT B0 ;  /* 0x0000000000007941 */ /* 0x000fea0003800200 */
.L_x_417:
        /* <DEDUP_REMOVED lines=28> */
.L_x_420:
[----:B------:R-:W-:Y:S05]  /*2320*/  BSYNC.RECONVERGENT B0 ;  /* 0x0000000000007941 */ /* 0x000fea0003800200 */
.L_x_419:
[----:B------:R-:W-:Y:S05]  /*2330*/  @P5 BRA `(.L_x_421) ;  /* 0xffffffec00fc5947 */ /* 0x000fea000383ffff */
.L_x_388:
        /* <DEDUP_REMOVED lines=38> */
.L_x_424:
[----:B------:R-:W-:Y:S05]  /*25a0*/  BSYNC.RECONVERGENT B0 ;  /* 0x0000000000007941 */ /* 0x000fea0003800200 */
.L_x_423:
        /* <DEDUP_REMOVED lines=32> */
.L_x_426:
[----:B------:R-:W-:Y:S05]  /*27b0*/  BSYNC.RECONVERGENT B0 ;  /* 0x0000000000007941 */ /* 0x000fea0003800200 */
.L_x_425:
        /* <DEDUP_REMOVED lines=34> */
.L_x_428:
[----:B------:R-:W-:Y:S05]  /*29e0*/  BSYNC.RECONVERGENT B0 ;  /* 0x0000000000007941 */ /* 0x000fea0003800200 */
.L_x_427:
        /* <DEDUP_REMOVED lines=30> */
.L_x_430:
[----:B------:R-:W-:Y:S05]  /*2bd0*/  BSYNC.RECONVERGENT B0 ;  /* 0x0000000000007941 */ /* 0x000fea0003800200 */
.L_x_429:
[----:B------:R-:W-:-:S07]  /*2be0*/  VIADD R8, R8, 0x4 ;  /* 0x0000000408087836 */ /* 0x000fce0000000000 */
.L_x_422:
        /* <DEDUP_REMOVED lines=38> */
.L_x_433:
[----:B------:R-:W-:Y:S05]  /*2e50*/  BSYNC.RECONVERGENT B0 ;  /* 0x0000000000007941 */ /* 0x000fea0003800200 */
.L_x_432:
        /* <DEDUP_REMOVED lines=30> */
.L_x_435:
[----:B------:R-:W-:Y:S05]  /*3040*/  BSYNC.RECONVERGENT B0 ;  /* 0x0000000000007941 */ /* 0x000fea0003800200 */
.L_x_434:
[----:B------:R-:W-:-:S07]  /*3050*/  VIADD R8, R8, 0x2 ;  /* 0x0000000208087836 */ /* 0x000fce0000000000 */
.L_x_431:
        /* <DEDUP_REMOVED lines=35> */
.L_x_387:
        /* <DEDUP_REMOVED lines=9> */
.L_x_437:
        /* <DEDUP_REMOVED lines=217> */
.L_x_436:
        /* <DEDUP_REMOVED lines=113> */
.L_x_438:
        /* <DEDUP_REMOVED lines=61> */
.L_x_439:
        /* <DEDUP_REMOVED lines=31> */
.L_x_440:
        /* <DEDUP_REMOVED lines=16> */
.L_x_515:


//--------------------- .text._ZN3cub18CUB_300001_SM_10006detail9transform16transform_kernelINS2_10policy_hubILb1EN4cuda3std3__45tupleIJN6thrust24THRUST_300001_SM_1000_NS10device_ptrI11AutomobilisEEEEEE10policy1000EiNS7_10__identityEPSC_JSI_EEEvT0_iT1_T2_DpNS2_10kernel_argIT3_EE --------------------------
	.section	.text._ZN3cub18CUB_300001_SM_10006detail9transform16transform_kernelINS2_10policy_hubILb1EN4cuda3std3__45tupleIJN6thrust24THRUST_300001_SM_1000_NS10device_ptrI11AutomobilisEEEEEE10policy1000EiNS7_10__identityEPSC_JSI_EEEvT0_iT1_T2_DpNS2_10kernel_argIT3_EE,"ax",@progbits
	.align	128
        .global         _ZN3cub18CUB_300001_SM_10006detail9transform16transform_kernelINS2_10policy_hubILb1EN4cuda3std3__45tupleIJN6thrust24THRUST_300001_SM_1000_NS10device_ptrI11AutomobilisEEEEEE10policy1000EiNS7_10__identityEPSC_JSI_EEEvT0_iT1_T2_DpNS2_10kernel_argIT3_EE
        .type           _ZN3cub18CUB_300001_SM_10006detail9transform16transform_kernelINS2_10policy_hubILb1EN4cuda3std3__45tupleIJN6thrust24THRUST_300001_SM_1000_NS10device_ptrI11AutomobilisEEEEEE10policy1000EiNS7_10__identityEPSC_JSI_EEEvT0_iT1_T2_DpNS2_10kernel_argIT3_EE,@function
        .size           _ZN3cub18CUB_300001_SM_10006detail9transform16transform_kernelINS2_10policy_hubILb1EN4cuda3std3__45tupleIJN6thrust24THRUST_300001_SM_1000_NS10device_ptrI11AutomobilisEEEEEE10policy1000EiNS7_10__identityEPSC_JSI_EEEvT0_iT1_T2_DpNS2_10kernel_argIT3_EE,(.L_x_516 - _ZN3cub18CUB_300001_SM_10006detail9transform16transform_kernelINS2_10policy_hubILb1EN4cuda3std3__45tupleIJN6thrust24THRUST_300001_SM_1000_NS10device_ptrI11AutomobilisEEEEEE10policy1000EiNS7_10__identityEPSC_JSI_EEEvT0_iT1_T2_DpNS2_10kernel_argIT3_EE)
        .other          _ZN3cub18CUB_300001_SM_10006detail9transform16transform_kernelINS2_10policy_hubILb1EN4cuda3std3__45tupleIJN6thrust24THRUST_300001_SM_1000_NS10device_ptrI11AutomobilisEEEEEE10policy1000EiNS7_10__identityEPSC_JSI_EEEvT0_iT1_T2_DpNS2_10kernel_argIT3_EE,@"STO_CUDA_ENTRY STV_DEFAULT"
_ZN3cub18CUB_300001_SM_10006detail9transform16transform_kernelINS2_10policy_hubILb1EN4cuda3std3__45tupleIJN6thrust24THRUST_300001_SM_1000_NS10device_ptrI11AutomobilisEEEEEE10policy1000EiNS7_10__identityEPSC_JSI_EEEvT0_iT1_T2_DpNS2_10kernel_argIT3_EE:
.text._ZN3cub18CUB_300001_SM_10006detail9transform16transform_kernelINS2_10policy_hubILb1EN4cuda3std3__45tupleIJN6thrust24THRUST_300001_SM_1000_NS10device_ptrI11AutomobilisEEEEEE10policy1000EiNS7_10__identityEPSC_JSI_EEEvT0_iT1_T2_DpNS2_10kernel_argIT3_EE:
        /* <DEDUP_REMOVED lines=23> */
.L_x_443:
[----:B------:R-:W-:Y:S01]  /*0170*/  IADD3 R9, PT, PT, R9, 0x4000, RZ ;  /* 0x0000400009097810 */ /* 0x000fe20007ffe0ff */
[----:B------:R0:W-:Y:S03]  /*0180*/  CCTL.E.PF2 [R4] ;  /* 0x000000000400798f */ /* 0x0001e60000800100 */
[----:B------:R-:W-:Y:S02]  /*0190*/  ISETP.GE.AND P0, PT, R9, R8, PT ;  /* 0x000000080900720c */ /* 0x000fe40003f06270 */
[----:B0-----:R-:W-:-:S05]  /*01a0*/  IADD3 R4, P2, PT, R4, 0x4000, RZ ;  /* 0x0000400004047810 */ /* 0x001fca0007f5e0ff */
[----:B------:R-:W-:-:S06]  /*01b0*/  IMAD.X R5, RZ, RZ, R5, P2 ;  /* 0x000000ffff057224 */ /* 0x000fcc00010e0605 */
[----:B------:R-:W-:Y:S05]  /*01c0*/  @!P0 BRA `(.L_x_443) ;  /* 0xfffffffc00e88947 */ /* 0x000fea000383ffff */
.L_x_442:
[----:B---3--:R-:W-:Y:S05]  /*01d0*/  BSYNC.RECONVERGENT B0 ;  /* 0x0000000000007941 */ /* 0x008fea0003800200 */
.L_x_441:
        /* <DEDUP_REMOVED lines=12> */
.L_x_446:
        /* <DEDUP_REMOVED lines=218> */
.L_x_445:
        /* <DEDUP_REMOVED lines=115> */
.L_x_447:
        /* <DEDUP_REMOVED lines=61> */
.L_x_448:
        /* <DEDUP_REMOVED lines=35> */
.L_x_444:
        /* <DEDUP_REMOVED lines=9> */
.L_x_466:
        /* <DEDUP_REMOVED lines=52> */
.L_x_451:
[----:B------:R-:W-:Y:S05]  /*2140*/  BSYNC.RECONVERGENT B0 ;  /* 0x0000000000007941 */ /* 0x000fea0003800200 */
.L_x_450:
        /* <DEDUP_REMOVED lines=31> */
.L_x_453:
[----:B------:R-:W-:Y:S05]  /*2340*/  BSYNC.RECONVERGENT B0 ;  /* 0x0000000000007941 */ /* 0x000fea0003800200 */
.L_x_452:
        /* <DEDUP_REMOVED lines=28> */
.L_x_455:
[----:B------:R-:W-:Y:S05]  /*2510*/  BSYNC.RECONVERGENT B0 ;  /* 0x0000000000007941 */ /* 0x000fea0003800200 */
.L_x_454:
        /* <DEDUP_REMOVED lines=28> */
.L_x_457:
[----:B------:R-:W-:Y:S05]  /*26e0*/  BSYNC.RECONVERGENT B0 ;  /* 0x0000000000007941 */ /* 0x000fea0003800200 */
.L_x_456:
        /* <DEDUP_REMOVED lines=28> */
.L_x_459:
[----:B------:R-:W-:Y:S05]  /*28b0*/  BSYNC.RECONVERGENT B0 ;  /* 0x0000000000007941 */ /* 0x000fea0003800200 */
.L_x_458:
        /* <DEDUP_REMOVED lines=28> */
.L_x_461:
[----:B------:R-:W-:Y:S05]  /*2a80*/  BSYNC.RECONVERGENT B0 ;  /* 0x0000000000007941 */ /* 0x000fea0003800200 */
.L_x_460:
        /* <DEDUP_REMOVED lines=28> */
.L_x_463:
[----:B------:R-:W-:Y:S05]  /*2c50*/  BSYNC.RECONVERGENT B0 ;  /* 0x0000000000007941 */ /* 0x000fea0003800200 */
.L_x_462:
        /* <DEDUP_REMOVED lines=28> */
.L_x_465:
[----:B------:R-:W-:Y:S05]  /*2e20*/  BSYNC.RECONVERGENT B0 ;  /* 0x0000000000007941 */ /* 0x000fea0003800200 */
.L_x_464:
[----:B------:R-:W-:Y:S05]  /*2e30*/  BRA.U UP0, `(.L_x_466) ;  /* 0xffffffed00f07547 */ /* 0x000fea000b83ffff */
.L_x_449:
        /* <DEDUP_REMOVED lines=39> */
.L_x_469:
[----:B------:R-:W-:Y:S05]  /*30b0*/  BSYNC.RECONVERGENT B0 ;  /* 0x0000000000007941 */ /* 0x000fea0003800200 */
.L_x_468:
        /* <DEDUP_REMOVED lines=32> */
.L_x_471:
[----:B------:R-:W-:Y:S05]  /*32c0*/  BSYNC.RECONVERGENT B0 ;  /* 0x0000000000007941 */ /* 0x000fea0003800200 */
.L_x_470:
        /* <DEDUP_REMOVED lines=35> */
.L_x_473:
[----:B------:R-:W-:Y:S05]  /*3500*/  BSYNC.RECONVERGENT B0 ;  /* 0x0000000000007941 */ /* 0x000fea0003800200 */
.L_x_472:
        /* <DEDUP_REMOVED lines=30> */
.L_x_474:
[----:B------:R-:W-:Y:S05]  /*36f0*/  BSYNC.RECONVERGENT B0 ;  /* 0x0000000000007941 */ /* 0x000fea0003800200 */
.L_x_467:
        /* <DEDUP_REMOVED lines=40> */
.L_x_477:
[----:B------:R-:W-:Y:S05]  /*3980*/  BSYNC.RECONVERGENT B0 ;  /* 0x0000000000007941 */ /* 0x000fea0003800200 */
.L_x_476:
        /* <DEDUP_REMOVED lines=30> */
.L_x_478:
[----:B------:R-:W-:Y:S05]  /*3b70*/  BSYNC.RECONVERGENT B0 ;  /* 0x0000000000007941 */ /* 0x000fea0003800200 */
.L_x_475:
        /* <DEDUP_REMOVED lines=37> */
.L_x_479:
        /* <DEDUP_REMOVED lines=11> */
.L_x_516:


//--------------------- .text._ZN3cub18CUB_300001_SM_10006detail8for_each13static_kernelINS2_12policy_hub_t12policy_500_tElN6thrust24THRUST_300001_SM_1000_NS8cuda_cub20__uninitialized_copy7functorINS7_6detail15normal_iteratorINS7_10device_ptrIK11AutomobilisEEEENS7_7pointerISE_NS8_3tagENS7_11use_defaultESK_EEEEEEvT0_T1_ --------------------------
	.section	.text._ZN3cub18CUB_300001_SM_10006detail8for_each13static_kernelINS2_12policy_hub_t12policy_500_tElN6thrust24THRUST_300001_SM_1000_NS8cuda_cub20__uninitialized_copy7functorINS7_6detail15normal_iteratorINS7_10device_ptrIK11AutomobilisEEEENS7_7pointerISE_NS8_3tagENS7_11use_defaultESK_EEEEEEvT0_T1_,"ax",@progbits
	.align	128
        .global         _ZN3cub18CUB_300001_SM_10006detail8for_each13static_kernelINS2_12policy_hub_t12policy_500_tElN6thrust24THRUST_300001_SM_1000_NS8cuda_cub20__uninitialized_copy7functorINS7_6detail15normal_iteratorINS7_10device_ptrIK11AutomobilisEEEENS7_7pointerISE_NS8_3tagENS7_11use_defaultESK_EEEEEEvT0_T1_
        .type           _ZN3cub18CUB_300001_SM_10006detail8for_each13static_kernelINS2_12policy_hub_t12policy_500_tElN6thrust24THRUST_300001_SM_1000_NS8cuda_cub20__uninitialized_copy7functorINS7_6detail15normal_iteratorINS7_10device_ptrIK11AutomobilisEEEENS7_7pointerISE_NS8_3tagENS7_11use_defaultESK_EEEEEEvT0_T1_,@function
        .size           _ZN3cub18CUB_300001_SM_10006detail8for_each13static_kernelINS2_12policy_hub_t12policy_500_tElN6thrust24THRUST_300001_SM_1000_NS8cuda_cub20__uninitialized_copy7functorINS7_6detail15normal_iteratorINS7_10device_ptrIK11AutomobilisEEEENS7_7pointerISE_NS8_3tagENS7_11use_defaultESK_EEEEEEvT0_T1_,(.L_x_517 - _ZN3cub18CUB_300001_SM_10006detail8for_each13static_kernelINS2_12policy_hub_t12policy_500_tElN6thrust24THRUST_300001_SM_1000_NS8cuda_cub20__uninitialized_copy7functorINS7_6detail15normal_iteratorINS7_10device_ptrIK11AutomobilisEEEENS7_7pointerISE_NS8_3tagENS7_11use_defaultESK_EEEEEEvT0_T1_)
        .other          _ZN3cub18CUB_300001_SM_10006detail8for_each13static_kernelINS2_12policy_hub_t12policy_500_tElN6thrust24THRUST_300001_SM_1000_NS8cuda_cub20__uninitialized_copy7functorINS7_6detail15normal_iteratorINS7_10device_ptrIK11AutomobilisEEEENS7_7pointerISE_NS8_3tagENS7_11use_defaultESK_EEEEEEvT0_T1_,@"STO_CUDA_ENTRY STV_DEFAULT"
_ZN3cub18CUB_300001_SM_10006detail8for_each13static_kernelINS2_12policy_hub_t12policy_500_tElN6thrust24THRUST_300001_SM_1000_NS8cuda_cub20__uninitialized_copy7functorINS7_6detail15normal_iteratorINS7_10device_ptrIK11AutomobilisEEEENS7_7pointerISE_NS8_3tagENS7_11use_defaultESK_EEEEEEvT0_T1_:
.text._ZN3cub18CUB_300001_SM_10006detail8for_each13static_kernelINS2_12policy_hub_t12policy_500_tElN6thrust24THRUST_300001_SM_1000_NS8cuda_cub20__uninitialized_copy7functorINS7_6detail15normal_iteratorINS7_10device_ptrIK11AutomobilisEEEENS7_7pointerISE_NS8_3tagENS7_11use_defaultESK_EEEEEEvT0_T1_:
[----:B------:R-:W-:Y:S08]  /*0000*/  LDC R1, c[0x0][0x37c] ;  /* 0x0000df00ff017b82 */ /* 0x000ff00000000800 */
[----:B------:R-:W0:Y:S01]  /*0010*/  S2UR UR10, SR_CTAID.X ;  /* 0x00000000000a79c3 */ /* 0x000e220000002500 */
[----:B------:R-:W1:Y:S01]  /*0020*/  LDCU.64 UR4, c[0x0][0x380] ;  /* 0x00007000ff0477ac */ /* 0x000e620008000a00 */
[----:B------:R-:W2:Y:S01]  /*0030*/  LDCU.64 UR8, c[0x0][0x358] ;  /* 0x00006b00ff0877ac */ /* 0x000ea20008000a00 */
[----:B0-----:R-:W-:-:S04]  /*0040*/  UIMAD.WIDE.U32 UR6, UR10, 0x200, URZ ;  /* 0x000002000a0678a5 */ /* 0x001fc8000f8e00ff */
[----:B-1----:R-:W-:-:S04]  /*0050*/  UIADD3 UR4, UP0, UPT, -UR6, UR4, URZ ;  /* 0x0000000406047290 */ /* 0x002fc8000ff1e1ff */
[----:B------:R-:W-:Y:S02]  /*0060*/  UIADD3.X UR5, UPT, UPT, ~UR7, UR5, URZ, UP0, !UPT ;  /* 0x0000000507057290 */ /* 0x000fe400087fe5ff */
[----:B------:R-:W-:-:S04]  /*0070*/  UISETP.GE.U32.AND UP0, UPT, UR4, 0x200, UPT ;  /* 0x000002000400788c */ /* 0x000fc8000bf06070 */
[----:B------:R-:W-:-:S09]  /*0080*/  UISETP.GE.AND.EX UP0, UPT, UR5, URZ, UPT, UP0 ;  /* 0x000000ff0500728c */ /* 0x000fd2000bf06300 */
[----:B--2---:R-:W-:Y:S05]  /*0090*/  BRA.U !UP0, `(.L_x_480) ;  /* 0x0000000108fc7547 */ /* 0x004fea000b800000 */
[----:B------:R-:W0:Y:S01]  /*00a0*/  S2R R0, SR_TID.X ;  /* 0x0000000000007919 */ /* 0x000e220000002100 */
[----:B------:R-:W1:Y:S08]  /*00b0*/  LDC.64 R2, c[0x0][0x388] ;  /* 0x0000e200ff027b82 */ /* 0x000e700000000a00 */
[----:B------:R-:W2:Y:S01]  /*00c0*/  LDC.64 R4, c[0x0][0x390] ;  /* 0x0000e400ff047b82 */ /* 0x000ea20000000a00 */
[----:B0-----:R-:W-:-:S04]  /*00d0*/  IADD3 R33, P0, PT, R0, UR6, RZ ;  /* 0x0000000600217c10 */ /* 0x001fc8000ff1e0ff */
[----:B------:R-:W-:Y:S01]  /*00e0*/  IADD3.X R0, PT, PT, RZ, UR7, RZ, P0, !PT ;  /* 0x00000007ff007c10 */ /* 0x000fe200087fe4ff */
[----:B-1----:R-:W-:-:S04]  /*00f0*/  IMAD.WIDE.U32 R2, R33, 0x68, R2 ;  /* 0x0000006821027825 */ /* 0x002fc800078e0002 */
[----:B------:R-:W-:-:S04]  /*0100*/  IMAD R35, R0, 0x68, RZ ;  /* 0x0000006800237824 */ /* 0x000fc800078e02ff */
[----:B------:R-:W-:-:S05]  /*0110*/  IMAD.IADD R3, R3, 0x1, R35 ;  /* 0x0000000103037824 */ /* 0x000fca00078e0223 */
        /* <DEDUP_REMOVED lines=13> */
[----:B--2---:R-:W-:-:S05]  /*01f0*/  IMAD.WIDE.U32 R4, R33, 0x68, R4 ;  /* 0x0000006821047825 */ /* 0x004fca00078e0004 */
[----:B------:R-:W-:-:S05]  /*0200*/  IADD3 R5, PT, PT, R35, R5, RZ ;  /* 0x0000000523057210 */ /* 0x000fca0007ffe0ff */
        /* <DEDUP_REMOVED lines=26> */
[----:B------:R-:W-:Y:S04]  /*03b0*/  STG.E.64 desc[UR8][R4.64+0x6800], R6 ;  /* 0x0068000604007986 */ /* 0x000fe8000c101b08 */
[----:B------:R-:W-:Y:S04]  /*03c0*/  STG.E.64 desc[UR8][R4.64+0x6808], R8 ;  /* 0x0068080804007986 */ /* 0x000fe8000c101b08 */
        /* <DEDUP_REMOVED lines=12> */
.L_x_480:
[----:B------:R-:W0:Y:S01]  /*0490*/  S2R R0, SR_TID.X ;  /* 0x0000000000007919 */ /* 0x000e220000002100 */
[----:B------:R-:W-:Y:S01]  /*04a0*/  USHF.R.S32.HI UR5, URZ, 0x1f, UR4 ;  /* 0x0000001fff057899 */ /* 0x000fe20008011404 */
[----:B------:R-:W-:Y:S05]  /*04b0*/  BSSY.RECONVERGENT B0, `(.L_x_481) ;  /* 0x000002d000007945 */ /* 0x000fea0003800200 */
[----:B------:R-:W-:Y:S02]  /*04c0*/  MOV R3, UR5 ;  /* 0x0000000500037c02 */ /* 0x000fe40008000f00 */
[C---:B0-----:R-:W-:Y:S01]  /*04d0*/  ISETP.LT.U32.AND P0, PT, R0.reuse, UR4, PT ;  /* 0x0000000400007c0c */ /* 0x041fe2000bf01070 */
[----:B------:R-:W-:-:S03]  /*04e0*/  VIADD R2, R0, 0x100 ;  /* 0x0000010000027836 */ /* 0x000fc60000000000 */
[----:B------:R-:W-:Y:S02]  /*04f0*/  ISETP.GT.AND.EX P0, PT, R3, RZ, PT, P0 ;  /* 0x000000ff0300720c */ /* 0x000fe40003f04300 */
[----:B------:R-:W-:Y:S01]  /*0500*/  ISETP.LT.U32.AND P1, PT, R2, UR4, PT ;  /* 0x0000000402007c0c */ /* 0x000fe2000bf21070 */
[----:B------:R-:W-:-:S05]  /*0510*/  IMAD.U32 R2, RZ, RZ, UR5 ;  /* 0x00000005ff027e24 */ /* 0x000fca000f8e00ff */
[----:B------:R-:W-:-:S05]  /*0520*/  ISETP.GT.AND.EX P1, PT, R2, RZ, PT, P1 ;  /* 0x000000ff0200720c */ /* 0x000fca0003f24310 */
[----:B------:R-:W-:Y:S08]  /*0530*/  @!P0 BRA `(.L_x_482) ;  /* 0x0000000000908947 */ /* 0x000ff00003800000 */
[----:B------:R-:W0:Y:S01]  /*0540*/  LDC.64 R2, c[0x0][0x388] ;  /* 0x0000e200ff027b82 */ /* 0x000e220000000a00 */
[----:B------:R-:W-:-:S04]  /*0550*/  IADD3 R26, P0, PT, R0, UR6, RZ ;  /* 0x00000006001a7c10 */ /* 0x000fc8000ff1e0ff */
[----:B------:R-:W-:-:S03]  /*0560*/  IADD3.X R4, PT, PT, RZ, UR7, RZ, P0, !PT ;  /* 0x00000007ff047c10 */ /* 0x000fc600087fe4ff */
[----:B------:R-:W1:Y:S02]  /*0570*/  LDC.64 R32, c[0x0][0x390] ;  /* 0x0000e400ff207b82 */ /* 0x000e640000000a00 */
[----:B------:R-:W-:Y:S02]  /*0580*/  IMAD R27, R4, 0x68, RZ ;  /* 0x00000068041b7824 */ /* 0x000fe400078e02ff */
[----:B0-----:R-:W-:-:S04]  /*0590*/  IMAD.WIDE.U32 R2, R26, 0x68, R2 ;  /* 0x000000681a027825 */ /* 0x001fc800078e0002 */
[----:B------:R-:W-:Y:S01]  /*05a0*/  IMAD.IADD R31, R3, 0x1, R27 ;  /* 0x00000001031f7824 */ /* 0x000fe200078e021b */
[----:B------:R-:W-:-:S05]  /*05b0*/  MOV R30, R2 ;  /* 0x00000002001e7202 */ /* 0x000fca0000000f00 */
        /* <DEDUP_REMOVED lines=13> */
[----:B-1----:R-:W-:-:S04]  /*0690*/  IMAD.WIDE.U32 R32, R26, 0x68, R32 ;  /* 0x000000681a207825 */ /* 0x002fc800078e0020 */
[----:B------:R-:W-:-:S05]  /*06a0*/  IMAD.IADD R33, R27, 0x1, R33 ;  /* 0x000000011b217824 */ /* 0x000fca00078e0221 */
        /* <DEDUP_REMOVED lines=13> */
.L_x_482:
[----:B------:R-:W-:Y:S05]  /*0780*/  BSYNC.RECONVERGENT B0 ;  /* 0x0000000000007941 */ /* 0x000fea0003800200 */
.L_x_481:
[----:B------:R-:W-:Y:S05]  /*0790*/  @!P1 EXIT ;  /* 0x000000000000994d */ /* 0x000fea0003800000 */
[----:B0-----:R-:W0:Y:S01]  /*07a0*/  LDC.64 R2, c[0x0][0x388] ;  /* 0x0000e200ff027b82 */ /* 0x001e220000000a00 */
[----:B------:R-:W-:-:S06]  /*07b0*/  UIMAD.WIDE.U32 UR4, UR10, 0x200, URZ ;  /* 0x000002000a0478a5 */ /* 0x000fcc000f8e00ff */
[----:B------:R-:W-:Y:S01]  /*07c0*/  IADD3 R33, P0, PT, R0, UR4, RZ ;  /* 0x0000000400217c10 */ /* 0x000fe2000ff1e0ff */
[----:B------:R-:W1:Y:S03]  /*07d0*/  LDC.64 R28, c[0x0][0x390] ;  /* 0x0000e400ff1c7b82 */ /* 0x000e660000000a00 */
[----:B------:R-:W-:-:S05]  /*07e0*/  IADD3.X R0, PT, PT, RZ, UR5, RZ, P0, !PT ;  /* 0x00000005ff007c10 */ /* 0x000fca00087fe4ff */
        /* <DEDUP_REMOVED lines=17> */
[----:B-1----:R-:W-:-:S05]  /*0900*/  IMAD.WIDE.U32 R28, R33, 0x68, R28 ;  /* 0x00000068211c7825 */ /* 0x002fca00078e001c */
[----:B------:R-:W-:-:S05]  /*0910*/  IADD3 R29, PT, PT, R35, R29, RZ ;  /* 0x0000001d231d7210 */ /* 0x000fca0007ffe0ff */
        /* <DEDUP_REMOVED lines=14> */
.L_x_483:
        /* <DEDUP_REMOVED lines=16> */
.L_x_517:


//--------------------- .text._ZN3cub18CUB_300001_SM_10006detail8for_each13static_kernelINS2_12policy_hub_t12policy_500_tEmNS2_12op_wrapper_tImN6thrust24THRUST_300001_SM_1000_NS6detail23allocator_traits_detail24construct1_via_allocatorINS8_16device_allocatorI11AutomobilisEEEENS8_10device_ptrISD_EEEEEEvT0_T1_ --------------------------
	.section	.text._ZN3cub18CUB_300001_SM_10006detail8for_each13static_kernelINS2_12policy_hub_t12policy_500_tEmNS2_12op_wrapper_tImN6thrust24THRUST_300001_SM_1000_NS6detail23allocator_traits_detail24construct1_via_allocatorINS8_16device_allocatorI11AutomobilisEEEENS8_10device_ptrISD_EEEEEEvT0_T1_,"ax",@progbits
	.align	128
        .global         _ZN3cub18CUB_300001_SM_10006detail8for_each13static_kernelINS2_12policy_hub_t12policy_500_tEmNS2_12op_wrapper_tImN6thrust24THRUST_300001_SM_1000_NS6detail23allocator_traits_detail24construct1_via_allocatorINS8_16device_allocatorI11AutomobilisEEEENS8_10device_ptrISD_EEEEEEvT0_T1_
        .type           _ZN3cub18CUB_300001_SM_10006detail8for_each13static_kernelINS2_12policy_hub_t12policy_500_tEmNS2_12op_wrapper_tImN6thrust24THRUST_300001_SM_1000_NS6detail23allocator_traits_detail24construct1_via_allocatorINS8_16device_allocatorI11AutomobilisEEEENS8_10device_ptrISD_EEEEEEvT0_T1_,@function
        .size           _ZN3cub18CUB_300001_SM_10006detail8for_each13static_kernelINS2_12policy_hub_t12policy_500_tEmNS2_12op_wrapper_tImN6thrust24THRUST_300001_SM_1000_NS6detail23allocator_traits_detail24construct1_via_allocatorINS8_16device_allocatorI11AutomobilisEEEENS8_10device_ptrISD_EEEEEEvT0_T1_,(.L_x_518 - _ZN3cub18CUB_300001_SM_10006detail8for_each13static_kernelINS2_12policy_hub_t12policy_500_tEmNS2_12op_wrapper_tImN6thrust24THRUST_300001_SM_1000_NS6detail23allocator_traits_detail24construct1_via_allocatorINS8_16device_allocatorI11AutomobilisEEEENS8_10device_ptrISD_EEEEEEvT0_T1_)
        .other          _ZN3cub18CUB_300001_SM_10006detail8for_each13static_kernelINS2_12policy_hub_t12policy_500_tEmNS2_12op_wrapper_tImN6thrust24THRUST_300001_SM_1000_NS6detail23allocator_traits_detail24construct1_via_allocatorINS8_16device_allocatorI11AutomobilisEEEENS8_10device_ptrISD_EEEEEEvT0_T1_,@"STO_CUDA_ENTRY STV_DEFAULT"
_ZN3cub18CUB_300001_SM_10006detail8for_each13static_kernelINS2_12policy_hub_t12policy_500_tEmNS2_12op_wrapper_tImN6thrust24THRUST_300001_SM_1000_NS6detail23allocator_traits_detail24construct1_via_allocatorINS8_16device_allocatorI11AutomobilisEEEENS8_10device_ptrISD_EEEEEEvT0_T1_:
.text._ZN3cub18CUB_300001_SM_10006detail8for_each13static_kernelINS2_12policy_hub_t12policy_500_tEmNS2_12op_wrapper_tImN6thrust24THRUST_300001_SM_1000_NS6detail23allocator_traits_detail24construct1_via_allocatorINS8_16device_allocatorI11AutomobilisEEEENS8_10device_ptrISD_EEEEEEvT0_T1_:
        /* <DEDUP_REMOVED lines=8> */
[----:B------:R-:W-:-:S09]  /*0080*/  UISETP.GE.U32.AND.EX UP0, UPT, UR7, URZ, UPT, UP0 ;  /* 0x000000ff0700728c */ /* 0x000fd2000bf06100 */
[----:B--2---:R-:W-:Y:S05]  /*0090*/  BRA.U !UP0, `(.L_x_484) ;  /* 0x0000000508d47547 */ /* 0x004fea000b800000 */
[----:B------:R-:W0:Y:S01]  /*00a0*/  S2R R0, SR_TID.X ;  /* 0x0000000000007919 */ /* 0x000e220000002100 */
[----:B------:R-:W1:Y:S01]  /*00b0*/  LDC.64 R4, c[0x0][0x388] ;  /* 0x0000e200ff047b82 */ /* 0x000e620000000a00 */
[----:B0-----:R-:W-:Y:S01]  /*00c0*/  IADD3 R3, P0, PT, R0, UR4, RZ ;  /* 0x0000000400037c10 */ /* 0x001fe2000ff1e0ff */
[----:B------:R-:W-:-:S04]  /*00d0*/  UMOV UR4, URZ ;  /* 0x000000ff00047c82 */ /* 0x000fc80008000000 */
[----:B------:R-:W-:Y:S01]  /*00e0*/  IMAD.X R0, RZ, RZ, UR5, P0 ;  /* 0x00000005ff007e24 */ /* 0x000fe200080e06ff */
[----:B------:R-:W-:Y:S01]  /*00f0*/  UMOV UR5, 0x6800 ;  /* 0x0000680000057882 */ /* 0x000fe20000000000 */
[----:B-1----:R-:W-:-:S04]  /*0100*/  IMAD.WIDE.U32 R4, R3, 0x68, R4 ;  /* 0x0000006803047825 */ /* 0x002fc800078e0004 */
[----:B------:R-:W-:Y:S01]  /*0110*/  IMAD R3, R0, 0x68, RZ ;  /* 0x0000006800037824 */ /* 0x000fe200078e02ff */
[----:B------:R-:W-:Y:S01]  /*0120*/  MOV R2, R4 ;  /* 0x0000000400027202 */ /* 0x000fe20000000f00 */
[----:B------:R-:W-:Y:S02]  /*0130*/  IMAD.MOV.U32 R0, RZ, RZ, 0x20 ;  /* 0x00000020ff007424 */ /* 0x000fe400078e00ff */
[----:B------:R-:W-:-:S05]  /*0140*/  IMAD.IADD R3, R5, 0x1, R3 ;  /* 0x0000000105037824 */ /* 0x000fca00078e0203 */
[----:B------:R0:W-:Y:S04]  /*0150*/  STG.E desc[UR8][R2.64+0x5c], RZ ;  /* 0x00005cff02007986 */ /* 0x0001e8000c101908 */
[----:B------:R0:W-:Y:S04]  /*0160*/  STG.E.64 desc[UR8][R2.64+0x60], RZ ;  /* 0x000060ff02007986 */ /* 0x0001e8000c101b08 */
[----:B------:R0:W-:Y:S04]  /*0170*/  STG.E.U8 desc[UR8][R2.64], R0 ;  /* 0x0000000002007986 */ /* 0x0001e8000c101108 */
        /* <DEDUP_REMOVED lines=88> */
[----:B------:R0:W-:Y:S04]  /*0700*/  STG.E.U8 desc[UR8][R2.64+0x5a], RZ ;  /* 0x00005aff02007986 */ /* 0x0001e8000c101108 */
[----:B------:R0:W-:Y:S04]  /*0710*/  STG.E desc[UR8][R2.64+0x685c], RZ ;  /* 0x00685cff02007986 */ /* 0x0001e8000c101908 */
[----:B------:R0:W-:Y:S02]  /*0720*/  STG.E.64 desc[UR8][R2.64+0x6860], RZ ;  /* 0x006860ff02007986 */ /* 0x0001e4000c101b08 */
.L_x_485:
[----:B------:R-:W-:Y:S01]  /*0730*/  IADD3 R6, P0, PT, R4, UR5, RZ ;  /* 0x0000000504067c10 */ /* 0x000fe2000ff1e0ff */
[----:B------:R-:W-:Y:S02]  /*0740*/  UIADD3 UR6, UP0, UPT, UR5, -0x6800, URZ ;  /* 0xffff980005067890 */ /* 0x000fe4000ff1e0ff */
[----:B------:R-:W-:Y:S01]  /*0750*/  UIADD3 UR5, UP1, UPT, UR5, 0x1, URZ ;  /* 0x0000000105057890 */ /* 0x000fe2000ff3e0ff */
[----:B------:R-:W-:Y:S01]  /*0760*/  IADD3.X R7, PT, PT, R3, UR4, RZ, P0, !PT ;  /* 0x0000000403077c10 */ /* 0x000fe200087fe4ff */
[----:B------:R-:W-:Y:S02]  /*0770*/  UIADD3.X UR7, UPT, UPT, UR4, -0x1, URZ, UP0, !UPT ;  /* 0xffffffff04077890 */ /* 0x000fe400087fe4ff */
[----:B------:R-:W-:Y:S02]  /*0780*/  UISETP.GE.U32.AND UP0, UPT, UR6, 0x58, UPT ;  /* 0x000000580600788c */ /* 0x000fe4000bf06070 */
[----:B------:R1:W-:Y:S01]  /*0790*/  STG.E.U8 desc[UR8][R6.64], R0 ;  /* 0x0000000006007986 */ /* 0x0003e2000c101108 */
[----:B------:R-:W-:-:S02]  /*07a0*/  UIADD3.X UR4, UPT, UPT, URZ, UR4, URZ, UP1, !UPT ;  /* 0x00000004ff047290 */ /* 0x000fc40008ffe4ff */
[----:B------:R-:W-:-:S09]  /*07b0*/  UISETP.GE.U32.AND.EX UP0, UPT, UR7, URZ, UPT, UP0 ;  /* 0x000000ff0700728c */ /* 0x000fd2000bf06100 */
[----:B-1----:R-:W-:Y:S05]  /*07c0*/  BRA.U !UP0, `(.L_x_485) ;  /* 0xfffffffd08d87547 */ /* 0x002fea000b83ffff */
[----:B------:R-:W-:Y:S01]  /*07d0*/  STG.E.U8 desc[UR8][R2.64+0x685a], RZ ;  /* 0x00685aff02007986 */ /* 0x000fe2000c101108 */
[----:B------:R-:W-:Y:S05]  /*07e0*/  EXIT ;  /* 0x000000000000794d */ /* 0x000fea0003800000 */
.L_x_484:
[----:B------:R-:W0:Y:S01]  /*07f0*/  S2R R0, SR_TID.X ;  /* 0x0000000000007919 */ /* 0x000e220000002100 */
[----:B------:R-:W1:Y:S01]  /*0800*/  LDC.64 R2, c[0x0][0x388] ;  /* 0x0000e200ff027b82 */ /* 0x000e620000000a00 */
[----:B------:R-:W-:Y:S01]  /*0810*/  BSSY.RECONVERGENT B0, `(.L_x_486) ;  /* 0x000006c000007945 */ /* 0x000fe20003800200 */
[C---:B0-----:R-:W-:Y:S01]  /*0820*/  IADD3 R5, P0, PT, R0.reuse, UR4, RZ ;  /* 0x0000000400057c10 */ /* 0x041fe2000ff1e0ff */
[C---:B------:R-:W-:Y:S01]  /*0830*/  VIADD R4, R0.reuse, 0x100 ;  /* 0x0000010000047836 */ /* 0x040fe20000000000 */
[----:B------:R-:W-:-:S03]  /*0840*/  ISETP.LT.U32.AND P1, PT, R0, UR6, PT ;  /* 0x0000000600007c0c */ /* 0x000fc6000bf21070 */
[----:B------:R-:W-:Y:S01]  /*0850*/  IMAD.X R0, RZ, RZ, UR5, P0 ;  /* 0x00000005ff007e24 */ /* 0x000fe200080e06ff */
[----:B------:R-:W-:Y:S01]  /*0860*/  ISETP.LT.U32.AND P0, PT, R4, UR6, PT ;  /* 0x0000000604007c0c */ /* 0x000fe2000bf01070 */
[----:B-1----:R-:W-:Y:S01]  /*0870*/  IMAD.WIDE.U32 R4, R5, 0x68, R2 ;  /* 0x0000006805047825 */ /* 0x002fe200078e0002 */
[----:B------:R-:W-:-:S03]  /*0880*/  MOV R2, UR7 ;  /* 0x0000000700027c02 */ /* 0x000fc60008000f00 */
[----:B------:R-:W-:Y:S01]  /*0890*/  IMAD.U32 R3, RZ, RZ, UR7 ;  /* 0x00000007ff037e24 */ /* 0x000fe2000f8e00ff */
[----:B------:R-:W-:Y:S01]  /*08a0*/  ISETP.GT.U32.AND.EX P1, PT, R2, RZ, PT, P1 ;  /* 0x000000ff0200720c */ /* 0x000fe20003f24110 */
[----:B------:R-:W-:Y:S01]  /*08b0*/  IMAD R7, R0, 0x68, RZ ;  /* 0x0000006800077824 */ /* 0x000fe200078e02ff */
[----:B------:R-:W-:Y:S02]  /*08c0*/  MOV R6, R4 ;  /* 0x0000000400067202 */ /* 0x000fe40000000f00 */
[----:B------:R-:W-:Y:S01]  /*08d0*/  ISETP.GT.U32.AND.EX P0, PT, R3, RZ, PT, P0 ;  /* 0x000000ff0300720c */ /* 0x000fe20003f04100 */
[----:B------:R-:W-:-:S08]  /*08e0*/  IMAD.IADD R7, R5, 0x1, R7 ;  /* 0x0000000105077824 */ /* 0x000fd000078e0207 */
[----:B------:R-:W-:Y:S05]  /*08f0*/  @!P1 BRA `(.L_x_487) ;  /* 0x0000000400749947 */ /* 0x000fea0003800000 */
[----:B------:R-:W-:Y:S01]  /*0900*/  IMAD.MOV.U32 R3, RZ, RZ, 0x20 ;  /* 0x00000020ff037424 */ /* 0x000fe200078e00ff */
[----:B------:R0:W-:Y:S04]  /*0910*/  STG.E desc[UR8][R6.64+0x5c], RZ ;  /* 0x00005cff06007986 */ /* 0x0001e8000c101908 */
        /* <DEDUP_REMOVED lines=89> */
[----:B------:R0:W-:Y:S04]  /*0eb0*/  STG.E.64 desc[UR8][R6.64+0x60], RZ ;  /* 0x000060ff06007986 */ /* 0x0001e8000c101b08 */
[----:B------:R0:W-:Y:S02]  /*0ec0*/  STG.E.U8 desc[UR8][R6.64+0x5a], RZ ;  /* 0x00005aff06007986 */ /* 0x0001e4000c101108 */
.L_x_487:
[----:B------:R-:W-:Y:S05]  /*0ed0*/  BSYNC.RECONVERGENT B0 ;  /* 0x0000000000007941 */ /* 0x000fea0003800200 */
.L_x_486:
[----:B------:R-:W-:Y:S05]  /*0ee0*/  @!P0 EXIT ;  /* 0x000000000000894d */ /* 0x000fea0003800000 */
[----:B------:R1:W-:Y:S01]  /*0ef0*/  STG.E desc[UR8][R6.64+0x685c], RZ ;  /* 0x00685cff06007986 */ /* 0x0003e2000c101908 */
[----:B------:R-:W-:Y:S01]  /*0f00*/  HFMA2 R0, -RZ, RZ, 0, 1.9073486328125e-06 ;  /* 0x00000020ff007431 */ /* 0x000fe200000001ff */
[----:B------:R-:W-:Y:S01]  /*0f10*/  UMOV UR5, 0x6800 ;  /* 0x0000680000057882 */ /* 0x000fe20000000000 */
[----:B------:R-:W-:Y:S01]  /*0f20*/  UMOV UR4, URZ ;  /* 0x000000ff00047c82 */ /* 0x000fe20008000000 */
[----:B------:R1:W-:Y:S04]  /*0f30*/  STG.E.64 desc[UR8][R6.64+0x6860], RZ ;  /* 0x006860ff06007986 */ /* 0x0003e8000c101b08 */
.L_x_488:
[----:B------:R-:W-:Y:S01]  /*0f40*/  IADD3 R2, P0, PT, R4, UR5, RZ ;  /* 0x0000000504027c10 */ /* 0x000fe2000ff1e0ff */
[----:B------:R-:W-:Y:S02]  /*0f50*/  UIADD3 UR6, UP0, UPT, UR5, -0x6800, URZ ;  /* 0xffff980005067890 */ /* 0x000fe4000ff1e0ff */
[----:B------:R-:W-:Y:S01]  /*0f60*/  UIADD3 UR5, UP1, UPT, UR5, 0x1, URZ ;  /* 0x0000000105057890 */ /* 0x000fe2000ff3e0ff */
[----:B0-----:R-:W-:Y:S01]  /*0f70*/  IADD3.X R3, PT, PT, R7, UR4, RZ, P0, !PT ;  /* 0x0000000407037c10 */ /* 0x001fe200087fe4ff */
[----:B------:R-:W-:Y:S02]  /*0f80*/  UIADD3.X UR7, UPT, UPT, UR4, -0x1, URZ, UP0, !UPT ;  /* 0xffffffff04077890 */ /* 0x000fe400087fe4ff */
[----:B------:R-:W-:Y:S02]  /*0f90*/  UISETP.GE.U32.AND UP0, UPT, UR6, 0x58, UPT ;  /* 0x000000580600788c */ /* 0x000fe4000bf06070 */
[----:B------:R2:W-:Y:S01]  /*0fa0*/  STG.E.U8 desc[UR8][R2.64], R0 ;  /* 0x0000000002007986 */ /* 0x0005e2000c101108 */
[----:B------:R-:W-:-:S02]  /*0fb0*/  UIADD3.X UR4, UPT, UPT, URZ, UR4, URZ, UP1, !UPT ;  /* 0x00000004ff047290 */ /* 0x000fc40008ffe4ff */
[----:B------:R-:W-:-:S09]  /*0fc0*/  UISETP.GE.U32.AND.EX UP0, UPT, UR7, URZ, UPT, UP0 ;  /* 0x000000ff0700728c */ /* 0x000fd2000bf06100 */
[----:B--2---:R-:W-:Y:S05]  /*0fd0*/  BRA.U !UP0, `(.L_x_488) ;  /* 0xfffffffd08d87547 */ /* 0x004fea000b83ffff */
[----:B------:R-:W-:Y:S01]  /*0fe0*/  STG.E.U8 desc[UR8][R6.64+0x685a], RZ ;  /* 0x00685aff06007986 */ /* 0x000fe2000c101108 */
[----:B------:R-:W-:Y:S05]  /*0ff0*/  EXIT ;  /* 0x000000000000794d */ /* 0x000fea0003800000 */
.L_x_489:
        /* <DEDUP_REMOVED lines=16> */
.L_x_518:


//--------------------- .text._ZN3cub18CUB_300001_SM_10006detail8for_each13static_kernelINS2_12policy_hub_t12policy_500_tElNS2_12op_wrapper_tIlN6thrust24THRUST_300001_SM_1000_NS6detail23allocator_traits_detail5gozerENS8_10device_ptrI11AutomobilisEEEEEEvT0_T1_ --------------------------
	.section	.text._ZN3cub18CUB_300001_SM_10006detail8for_each13static_kernelINS2_12policy_hub_t12policy_500_tElNS2_12op_wrapper_tIlN6thrust24THRUST_300001_SM_1000_NS6detail23allocator_traits_detail5gozerENS8_10device_ptrI11AutomobilisEEEEEEvT0_T1_,"ax",@progbits
	.align	128
        .global         _ZN3cub18CUB_300001_SM_10006detail8for_each13static_kernelINS2_12policy_hub_t12policy_500_tElNS2_12op_wrapper_tIlN6thrust24THRUST_300001_SM_1000_NS6detail23allocator_traits_detail5gozerENS8_10device_ptrI11AutomobilisEEEEEEvT0_T1_
        .type           _ZN3cub18CUB_300001_SM_10006detail8for_each13static_kernelINS2_12policy_hub_t12policy_500_tElNS2_12op_wrapper_tIlN6thrust24THRUST_300001_SM_1000_NS6detail23allocator_traits_detail5gozerENS8_10device_ptrI11AutomobilisEEEEEEvT0_T1_,@function
        .size           _ZN3cub18CUB_300001_SM_10006detail8for_each13static_kernelINS2_12policy_hub_t12policy_500_tElNS2_12op_wrapper_tIlN6thrust24THRUST_300001_SM_1000_NS6detail23allocator_traits_detail5gozerENS8_10device_ptrI11AutomobilisEEEEEEvT0_T1_,(.L_x_519 - _ZN3cub18CUB_300001_SM_10006detail8for_each13static_kernelINS2_12policy_hub_t12policy_500_tElNS2_12op_wrapper_tIlN6thrust24THRUST_300001_SM_1000_NS6detail23allocator_traits_detail5gozerENS8_10device_ptrI11AutomobilisEEEEEEvT0_T1_)
        .other          _ZN3cub18CUB_300001_SM_10006detail8for_each13static_kernelINS2_12policy_hub_t12policy_500_tElNS2_12op_wrapper_tIlN6thrust24THRUST_300001_SM_1000_NS6detail23allocator_traits_detail5gozerENS8_10device_ptrI11AutomobilisEEEEEEvT0_T1_,@"STO_CUDA_ENTRY STV_DEFAULT"
_ZN3cub18CUB_300001_SM_10006detail8for_each13static_kernelINS2_12policy_hub_t12policy_500_tElNS2_12op_wrapper_tIlN6thrust24THRUST_300001_SM_1000_NS6detail23allocator_traits_detail5gozerENS8_10device_ptrI11AutomobilisEEEEEEvT0_T1_:
.text._ZN3cub18CUB_300001_SM_10006detail8for_each13static_kernelINS2_12policy_hub_t12policy_500_tElNS2_12op_wrapper_tIlN6thrust24THRUST_300001_SM_1000_NS6detail23allocator_traits_detail5gozerENS8_10device_ptrI11AutomobilisEEEEEEvT0_T1_:
[----:B------:R-:W-:Y:S01]  /*0000*/  LDC R1, c[0x0][0x37c] ;  /* 0x0000df00ff017b82 */ /* 0x000fe20000000800 */
[----:B------:R-:W-:Y:S05]  /*0010*/  EXIT ;  /* 0x000000000000794d */ /* 0x000fea0003800000 */
.L_x_490:
        /* <DEDUP_REMOVED lines=14> */
.L_x_519:


//--------------------- .text._ZN3cub18CUB_300001_SM_10006detail8for_each13static_kernelINS2_12policy_hub_t12policy_500_tElN6thrust24THRUST_300001_SM_1000_NS8cuda_cub20__uninitialized_copy7functorINS7_7pointerI11AutomobilisNS8_3tagENS7_11use_defaultESE_EESF_EEEEvT0_T1_ --------------------------
	.section	.text._ZN3cub18CUB_300001_SM_10006detail8for_each13static_kernelINS2_12policy_hub_t12policy_500_tElN6thrust24THRUST_300001_SM_1000_NS8cuda_cub20__uninitialized_copy7functorINS7_7pointerI11AutomobilisNS8_3tagENS7_11use_defaultESE_EESF_EEEEvT0_T1_,"ax",@progbits
	.align	128
        .global         _ZN3cub18CUB_300001_SM_10006detail8for_each13static_kernelINS2_12policy_hub_t12policy_500_tElN6thrust24THRUST_300001_SM_1000_NS8cuda_cub20__uninitialized_copy7functorINS7_7pointerI11AutomobilisNS8_3tagENS7_11use_defaultESE_EESF_EEEEvT0_T1_
        .type           _ZN3cub18CUB_300001_SM_10006detail8for_each13static_kernelINS2_12policy_hub_t12policy_500_tElN6thrust24THRUST_300001_SM_1000_NS8cuda_cub20__uninitialized_copy7functorINS7_7pointerI11AutomobilisNS8_3tagENS7_11use_defaultESE_EESF_EEEEvT0_T1_,@function
        .size           _ZN3cub18CUB_300001_SM_10006detail8for_each13static_kernelINS2_12policy_hub_t12policy_500_tElN6thrust24THRUST_300001_SM_1000_NS8cuda_cub20__uninitialized_copy7functorINS7_7pointerI11AutomobilisNS8_3tagENS7_11use_defaultESE_EESF_EEEEvT0_T1_,(.L_x_520 - _ZN3cub18CUB_300001_SM_10006detail8for_each13static_kernelINS2_12policy_hub_t12policy_500_tElN6thrust24THRUST_300001_SM_1000_NS8cuda_cub20__uninitialized_copy7functorINS7_7pointerI11AutomobilisNS8_3tagENS7_11use_defaultESE_EESF_EEEEvT0_T1_)
        .other          _ZN3cub18CUB_300001_SM_10006detail8for_each13static_kernelINS2_12policy_hub_t12policy_500_tElN6thrust24THRUST_300001_SM_1000_NS8cuda_cub20__uninitialized_copy7functorINS7_7pointerI11AutomobilisNS8_3tagENS7_11use_defaultESE_EESF_EEEEvT0_T1_,@"STO_CUDA_ENTRY STV_DEFAULT"
_ZN3cub18CUB_300001_SM_10006detail8for_each13static_kernelINS2_12policy_hub_t12policy_500_tElN6thrust24THRUST_300001_SM_1000_NS8cuda_cub20__uninitialized_copy7functorINS7_7pointerI11AutomobilisNS8_3tagENS7_11use_defaultESE_EESF_EEEEvT0_T1_:
.text._ZN3cub18CUB_300001_SM_10006detail8for_each13static_kernelINS2_12policy_hub_t12policy_500_tElN6thrust24THRUST_300001_SM_1000_NS8cuda_cub20__uninitialized_copy7functorINS7_7pointerI11AutomobilisNS8_3tagENS7_11use_defaultESE_EESF_EEEEvT0_T1_:
        /* <DEDUP_REMOVED lines=73> */
.L_x_491:
        /* <DEDUP_REMOVED lines=47> */
.L_x_493:
[----:B------:R-:W-:Y:S05]  /*0780*/  BSYNC.RECONVERGENT B0 ;  /* 0x0000000000007941 */ /* 0x000fea0003800200 */
.L_x_492:
        /* <DEDUP_REMOVED lines=39> */
.L_x_494:
        /* <DEDUP_REMOVED lines=16> */
.L_x_520:


//--------------------- .text._ZN3cub18CUB_300001_SM_10006detail8for_each13static_kernelINS2_12policy_hub_t12policy_500_tElN6thrust24THRUST_300001_SM_1000_NS8cuda_cub20__uninitialized_copy7functorINS7_10device_ptrI11AutomobilisEENS7_7pointerISC_NS8_3tagENS7_11use_defaultESG_EEEEEEvT0_T1_ --------------------------
	.section	.text._ZN3cub18CUB_300001_SM_10006detail8for_each13static_kernelINS2_12policy_hub_t12policy_500_tElN6thrust24THRUST_300001_SM_1000_NS8cuda_cub20__uninitialized_copy7functorINS7_10device_ptrI11AutomobilisEENS7_7pointerISC_NS8_3tagENS7_11use_defaultESG_EEEEEEvT0_T1_,"ax",@progbits
	.align	128
        .global         _ZN3cub18CUB_300001_SM_10006detail8for_each13static_kernelINS2_12policy_hub_t12policy_500_tElN6thrust24THRUST_300001_SM_1000_NS8cuda_cub20__uninitialized_copy7functorINS7_10device_ptrI11AutomobilisEENS7_7pointerISC_NS8_3tagENS7_11use_defaultESG_EEEEEEvT0_T1_
        .type           _ZN3cub18CUB_300001_SM_10006detail8for_each13static_kernelINS2_12policy_hub_t12policy_500_tElN6thrust24THRUST_300001_SM_1000_NS8cuda_cub20__uninitialized_copy7functorINS7_10device_ptrI11AutomobilisEENS7_7pointerISC_NS8_3tagENS7_11use_defaultESG_EEEEEEvT0_T1_,@function
        .size           _ZN3cub18CUB_300001_SM_10006detail8for_each13static_kernelINS2_12policy_hub_t12policy_500_tElN6thrust24THRUST_300001_SM_1000_NS8cuda_cub20__uninitialized_copy7functorINS7_10device_ptrI11AutomobilisEENS7_7pointerISC_NS8_3tagENS7_11use_defaultESG_EEEEEEvT0_T1_,(.L_x_521 - _ZN3cub18CUB_300001_SM_10006detail8for_each13static_kernelINS2_12policy_hub_t12policy_500_tElN6thrust24THRUST_300001_SM_1000_NS8cuda_cub20__uninitialized_copy7functorINS7_10device_ptrI11AutomobilisEENS7_7pointerISC_NS8_3tagENS7_11use_defaultESG_EEEEEEvT0_T1_)
        .other          _ZN3cub18CUB_300001_SM_10006detail8for_each13static_kernelINS2_12policy_hub_t12policy_500_tElN6thrust24THRUST_300001_SM_1000_NS8cuda_cub20__uninitialized_copy7functorINS7_10device_ptrI11AutomobilisEENS7_7pointerISC_NS8_3tagENS7_11use_defaultESG_EEEEEEvT0_T1_,@"STO_CUDA_ENTRY STV_DEFAULT"
_ZN3cub18CUB_300001_SM_10006detail8for_each13static_kernelINS2_12policy_hub_t12policy_500_tElN6thrust24THRUST_300001_SM_1000_NS8cuda_cub20__uninitialized_copy7functorINS7_10device_ptrI11AutomobilisEENS7_7pointerISC_NS8_3tagENS7_11use_defaultESG_EEEEEEvT0_T1_:
.text._ZN3cub18CUB_300001_SM_10006detail8for_each13static_kernelINS2_12policy_hub_t12policy_500_tElN6thrust24THRUST_300001_SM_1000_NS8cuda_cub20__uninitialized_copy7functorINS7_10device_ptrI11AutomobilisEENS7_7pointerISC_NS8_3tagENS7_11use_defaultESG_EEEEEEvT0_T1_:
        /* <DEDUP_REMOVED lines=73> */
.L_x_495:
        /* <DEDUP_REMOVED lines=47> */
.L_x_497:
[----:B------:R-:W-:Y:S05]  /*0780*/  BSYNC.RECONVERGENT B0 ;  /* 0x0000000000007941 */ /* 0x000fea0003800200 */
.L_x_496:
        /* <DEDUP_REMOVED lines=39> */
.L_x_498:
        /* <DEDUP_REMOVED lines=16> */
.L_x_521:


//--------------------- .text._ZN3cub18CUB_300001_SM_10006detail8for_each13static_kernelINS2_12policy_hub_t12policy_500_tElNS2_12op_wrapper_tIlN6thrust24THRUST_300001_SM_1000_NS6detail23allocator_traits_detail5gozerENS8_7pointerI11AutomobilisNS8_8cuda_cub3tagENS8_11use_defaultESG_EEEEEEvT0_T1_ --------------------------
	.section	.text._ZN3cub18CUB_300001_SM_10006detail8for_each13static_kernelINS2_12policy_hub_t12policy_500_tElNS2_12op_wrapper_tIlN6thrust24THRUST_300001_SM_1000_NS6detail23allocator_traits_detail5gozerENS8_7pointerI11AutomobilisNS8_8cuda_cub3tagENS8_11use_defaultESG_EEEEEEvT0_T1_,"ax",@progbits
	.align	128
        .global         _ZN3cub18CUB_300001_SM_10006detail8for_each13static_kernelINS2_12policy_hub_t12policy_500_tElNS2_12op_wrapper_tIlN6thrust24THRUST_300001_SM_1000_NS6detail23allocator_traits_detail5gozerENS8_7pointerI11AutomobilisNS8_8cuda_cub3tagENS8_11use_defaultESG_EEEEEEvT0_T1_
        .type           _ZN3cub18CUB_300001_SM_10006detail8for_each13static_kernelINS2_12policy_hub_t12policy_500_tElNS2_12op_wrapper_tIlN6thrust24THRUST_300001_SM_1000_NS6detail23allocator_traits_detail5gozerENS8_7pointerI11AutomobilisNS8_8cuda_cub3tagENS8_11use_defaultESG_EEEEEEvT0_T1_,@function
        .size           _ZN3cub18CUB_300001_SM_10006detail8for_each13static_kernelINS2_12policy_hub_t12policy_500_tElNS2_12op_wrapper_tIlN6thrust24THRUST_300001_SM_1000_NS6detail23allocator_traits_detail5gozerENS8_7pointerI11AutomobilisNS8_8cuda_cub3tagENS8_11use_defaultESG_EEEEEEvT0_T1_,(.L_x_522 - _ZN3cub18CUB_300001_SM_10006detail8for_each13static_kernelINS2_12policy_hub_t12policy_500_tElNS2_12op_wrapper_tIlN6thrust24THRUST_300001_SM_1000_NS6detail23allocator_traits_detail5gozerENS8_7pointerI11AutomobilisNS8_8cuda_cub3tagENS8_11use_defaultESG_EEEEEEvT0_T1_)
        .other          _ZN3cub18CUB_300001_SM_10006detail8for_each13static_kernelINS2_12policy_hub_t12policy_500_tElNS2_12op_wrapper_tIlN6thrust24THRUST_300001_SM_1000_NS6detail23allocator_traits_detail5gozerENS8_7pointerI11AutomobilisNS8_8cuda_cub3tagENS8_11use_defaultESG_EEEEEEvT0_T1_,@"STO_CUDA_ENTRY STV_DEFAULT"
_ZN3cub18CUB_300001_SM_10006detail8for_each13static_kernelINS2_12policy_hub_t12policy_500_tElNS2_12op_wrapper_tIlN6thrust24THRUST_300001_SM_1000_NS6detail23allocator_traits_detail5gozerENS8_7pointerI11AutomobilisNS8_8cuda_cub3tagENS8_11use_defaultESG_EEEEEEvT0_T1_:
.text._ZN3cub18CUB_300001_SM_10006detail8for_each13static_kernelINS2_12policy_hub_t12policy_500_tElNS2_12op_wrapper_tIlN6thrust24THRUST_300001_SM_1000_NS6detail23allocator_traits_detail5gozerENS8_7pointerI11AutomobilisNS8_8cuda_cub3tagENS8_11use_defaultESG_EEEEEEvT0_T1_:
[----:B------:R-:W-:Y:S01]  /*0000*/  LDC R1, c[0x0][0x37c] ;  /* 0x0000df00ff017b82 */ /* 0x000fe20000000800 */
[----:B------:R-:W-:Y:S05]  /*0010*/  EXIT ;  /* 0x000000000000794d */ /* 0x000fea0003800000 */
.L_x_499:
        /* <DEDUP_REMOVED lines=14> */
.L_x_522:


//--------------------- .text._ZN3cub18CUB_300001_SM_10006detail8for_each13static_kernelINS2_12policy_hub_t12policy_500_tEmNS2_12op_wrapper_tImN6thrust24THRUST_300001_SM_1000_NS6detail23allocator_traits_detail24construct1_via_allocatorINS9_18no_throw_allocatorINS9_19temporary_allocatorI11AutomobilisNS8_8cuda_cub3tagEEEEEEENS8_7pointerISE_SG_NS8_11use_defaultESL_EEEEEEvT0_T1_ --------------------------
	.section	.text._ZN3cub18CUB_300001_SM_10006detail8for_each13static_kernelINS2_12policy_hub_t12policy_500_tEmNS2_12op_wrapper_tImN6thrust24THRUST_300001_SM_1000_NS6detail23allocator_traits_detail24construct1_via_allocatorINS9_18no_throw_allocatorINS9_19temporary_allocatorI11AutomobilisNS8_8cuda_cub3tagEEEEEEENS8_7pointerISE_SG_NS8_11use_defaultESL_EEEEEEvT0_T1_,"ax",@progbits
	.align	128
        .global         _ZN3cub18CUB_300001_SM_10006detail8for_each13static_kernelINS2_12policy_hub_t12policy_500_tEmNS2_12op_wrapper_tImN6thrust24THRUST_300001_SM_1000_NS6detail23allocator_traits_detail24construct1_via_allocatorINS9_18no_throw_allocatorINS9_19temporary_allocatorI11AutomobilisNS8_8cuda_cub3tagEEEEEEENS8_7pointerISE_SG_NS8_11use_defaultESL_EEEEEEvT0_T1_
        .type           _ZN3cub18CUB_300001_SM_10006detail8for_each13static_kernelINS2_12policy_hub_t12policy_500_tEmNS2_12op_wrapper_tImN6thrust24THRUST_300001_SM_1000_NS6detail23allocator_traits_detail24construct1_via_allocatorINS9_18no_throw_allocatorINS9_19temporary_allocatorI11AutomobilisNS8_8cuda_cub3tagEEEEEEENS8_7pointerISE_SG_NS8_11use_defaultESL_EEEEEEvT0_T1_,@function
        .size           _ZN3cub18CUB_300001_SM_10006detail8for_each13static_kernelINS2_12policy_hub_t12policy_500_tEmNS2_12op_wrapper_tImN6thrust24THRUST_300001_SM_1000_NS6detail23allocator_traits_detail24construct1_via_allocatorINS9_18no_throw_allocatorINS9_19temporary_allocatorI11AutomobilisNS8_8cuda_cub3tagEEEEEEENS8_7pointerISE_SG_NS8_11use_defaultESL_EEEEEEvT0_T1_,(.L_x_523 - _ZN3cub18CUB_300001_SM_10006detail8for_each13static_kernelINS2_12policy_hub_t12policy_500_tEmNS2_12op_wrapper_tImN6thrust24THRUST_300001_SM_1000_NS6detail23allocator_traits_detail24construct1_via_allocatorINS9_18no_throw_allocatorINS9_19temporary_allocatorI11AutomobilisNS8_8cuda_cub3tagEEEEEEENS8_7pointerISE_SG_NS8_11use_defaultESL_EEEEEEvT0_T1_)
        .other          _ZN3cub18CUB_300001_SM_10006detail8for_each13static_kernelINS2_12policy_hub_t12policy_500_tEmNS2_12op_wrapper_tImN6thrust24THRUST_300001_SM_1000_NS6detail23allocator_traits_detail24construct1_via_allocatorINS9_18no_throw_allocatorINS9_19temporary_allocatorI11AutomobilisNS8_8cuda_cub3tagEEEEEEENS8_7pointerISE_SG_NS8_11use_defaultESL_EEEEEEvT0_T1_,@"STO_CUDA_ENTRY STV_DEFAULT"
_ZN3cub18CUB_300001_SM_10006detail8for_each13static_kernelINS2_12policy_hub_t12policy_500_tEmNS2_12op_wrapper_tImN6thrust24THRUST_300001_SM_1000_NS6detail23allocator_traits_detail24construct1_via_allocatorINS9_18no_throw_allocatorINS9_19temporary_allocatorI11AutomobilisNS8_8cuda_cub3tagEEEEEEENS8_7pointerISE_SG_NS8_11use_defaultESL_EEEEEEvT0_T1_:
.text._ZN3cub18CUB_300001_SM_10006detail8for_each13static_kernelINS2_12policy_hub_t12policy_500_tEmNS2_12op_wrapper_tImN6thrust24THRUST_300001_SM_1000_NS6detail23allocator_traits_detail24construct1_via_allocatorINS9_18no_throw_allocatorINS9_19temporary_allocatorI11AutomobilisNS8_8cuda_cub3tagEEEEEEENS8_7pointerISE_SG_NS8_11use_defaultESL_EEEEEEvT0_T1_:
        /* <DEDUP_REMOVED lines=115> */
.L_x_501:
        /* <DEDUP_REMOVED lines=12> */
.L_x_500:
        /* <DEDUP_REMOVED lines=110> */
.L_x_503:
[----:B------:R-:W-:Y:S05]  /*0ed0*/  BSYNC.RECONVERGENT B0 ;  /* 0x0000000000007941 */ /* 0x000fea0003800200 */
.L_x_502:
[----:B------:R-:W-:Y:S05]  /*0ee0*/  @!P0 EXIT ;  /* 0x000000000000894d */ /* 0x000fea0003800000 */
[----:B------:R1:W-:Y:S01]  /*0ef0*/  STG.E desc[UR8][R6.64+0x685c], RZ ;  /* 0x00685cff06007986 */ /* 0x0003e2000c101908 */
[----:B------:R-:W-:Y:S01]  /*0f00*/  HFMA2 R0, -RZ, RZ, 0, 1.9073486328125e-06 ;  /* 0x00000020ff007431 */ /* 0x000fe200000001ff */
[----:B------:R-:W-:Y:S01]  /*0f10*/  UMOV UR5, 0x6800 ;  /* 0x0000680000057882 */ /* 0x000fe20000000000 */
[----:B------:R-:W-:Y:S01]  /*0f20*/  UMOV UR4, URZ ;  /* 0x000000ff00047c82 */ /* 0x000fe20008000000 */
[----:B------:R1:W-:Y:S04]  /*0f30*/  STG.E.64 desc[UR8][R6.64+0x6860], RZ ;  /* 0x006860ff06007986 */ /* 0x0003e8000c101b08 */
.L_x_504:
        /* <DEDUP_REMOVED lines=12> */
.L_x_505:
        /* <DEDUP_REMOVED lines=16> */
.L_x_523:


//--------------------- .text._ZN3cub18CUB_300001_SM_10006detail11EmptyKernelIvEEvv --------------------------
	.section	.text._ZN3cub18CUB_300001_SM_10006detail11EmptyKernelIvEEvv,"ax",@progbits
	.align	128
        .global         _ZN3cub18CUB_300001_SM_10006detail11EmptyKernelIvEEvv
        .type           _ZN3cub18CUB_300001_SM_10006detail11EmptyKernelIvEEvv,@function
        .size           _ZN3cub18CUB_300001_SM_10006detail11EmptyKernelIvEEvv,(.L_x_524 - _ZN3cub18CUB_300001_SM_10006detail11EmptyKernelIvEEvv)
        .other          _ZN3cub18CUB_300001_SM_10006detail11EmptyKernelIvEEvv,@"STO_CUDA_ENTRY STV_DEFAULT"
_ZN3cub18CUB_300001_SM_10006detail11EmptyKernelIvEEvv:
.text._ZN3cub18CUB_300001_SM_10006detail11EmptyKernelIvEEvv:
[----:B------:R-:W-:Y:S01]  /*0000*/  LDC R1, c[0x0][0x37c] ;  /* 0x0000df00ff017b82 */ /* 0x000fe20000000800 */
[----:B------:R-:W-:Y:S05]  /*0010*/  EXIT ;  /* 0x000000000000794d */ /* 0x000fea0003800000 */
.L_x_506:
        /* <DEDUP_REMOVED lines=14> */
.L_x_524:


//--------------------- .nv.shared.reserved.0     --------------------------
	.section	.nv.shared.reserved.0,"aw",@nobits
	.weak		__nv_reservedSMEM_offset_0_alias
	.size		__nv_reservedSMEM_offset_0_alias, 0, 64
	.other		__nv_reservedSMEM_offset_0_alias,@"STO_CUDA_RESERVED_SHARED STV_DEFAULT"
__nv_reservedSMEM_offset_0_alias:
	.zero		0
	.zero		64


//--------------------- .nv.global                --------------------------
	.section	.nv.global,"aw",@nobits
.nv.global:
	.type		_ZN30_INTERNAL_2af2c870_4_k_cu_main6thrust24THRUST_300001_SM_1000_NS3seqE,@object
	.size		_ZN30_INTERNAL_2af2c870_4_k_cu_main6thrust24THRUST_300001_SM_1000_NS3seqE,(_ZN30_INTERNAL_2af2c870_4_k_cu_main4cuda3std3__48in_placeE - _ZN30_INTERNAL_2af2c870_4_k_cu_main6thrust24THRUST_300001_SM_1000_NS3seqE)
_ZN30_INTERNAL_2af2c870_4_k_cu_main6thrust24THRUST_300001_SM_1000_NS3seqE:
	.zero		1
	.type		_ZN30_INTERNAL_2af2c870_4_k_cu_main4cuda3std3__48in_placeE,@object
	.size		_ZN30_INTERNAL_2af2c870_4_k_cu_main4cuda3std3__48in_placeE,(_ZN30_INTERNAL_2af2c870_4_k_cu_main4cuda3std6ranges3__45__cpo4sizeE - _ZN30_INTERNAL_2af2c870_4_k_cu_main4cuda3std3__48in_placeE)
_ZN30_INTERNAL_2af2c870_4_k_cu_main4cuda3std3__48in_placeE:
	.zero		1
	.type		_ZN30_INTERNAL_2af2c870_4_k_cu_main4cuda3std6ranges3__45__cpo4sizeE,@object
	.size		_ZN30_INTERNAL_2af2c870_4_k_cu_main4cuda3std6ranges3__45__cpo4sizeE,(_ZN30_INTERNAL_2af2c870_4_k_cu_main6thrust24THRUST_300001_SM_1000_NS12placeholders2_3E - _ZN30_INTERNAL_2af2c870_4_k_cu_main4cuda3std6ranges3__45__cpo4sizeE)
_ZN30_INTERNAL_2af2c870_4_k_cu_main4cuda3std6ranges3__45__cpo4sizeE:
	.zero		1
	.type		_ZN30_INTERNAL_2af2c870_4_k_cu_main6thrust24THRUST_300001_SM_1000_NS12placeholders2_3E,@object
	.size		_ZN30_INTERNAL_2af2c870_4_k_cu_main6thrust24THRUST_300001_SM_1000_NS12placeholders2_3E,(_ZN30_INTERNAL_2af2c870_4_k_cu_main4cuda3std3__45__cpo6cbeginE - _ZN30_INTERNAL_2af2c870_4_k_cu_main6thrust24THRUST_300001_SM_1000_NS12placeholders2_3E)
_ZN30_INTERNAL_2af2c870_4_k_cu_main6thrust24THRUST_300001_SM_1000_NS12placeholders2_3E:
	.zero		1
	.type		_ZN30_INTERNAL_2af2c870_4_k_cu_main4cuda3std3__45__cpo6cbeginE,@object
	.size		_ZN30_INTERNAL_2af2c870_4_k_cu_main4cuda3std3__45__cpo6cbeginE,(_ZN30_INTERNAL_2af2c870_4_k_cu_main4cuda3std6ranges3__45__cpo6cbeginE - _ZN30_INTERNAL_2af2c870_4_k_cu_main4cuda3std3__45__cpo6cbeginE)
_ZN30_INTERNAL_2af2c870_4_k_cu_main4cuda3std3__45__cpo6cbeginE:
	.zero		1
	.type		_ZN30_INTERNAL_2af2c870_4_k_cu_main4cuda3std6ranges3__45__cpo6cbeginE,@object
	.size		_ZN30_INTERNAL_2af2c870_4_k_cu_main4cuda3std6ranges3__45__cpo6cbeginE,(_ZN30_INTERNAL_2af2c870_4_k_cu_main6thrust24THRUST_300001_SM_1000_NS12placeholders2_7E - _ZN30_INTERNAL_2af2c870_4_k_cu_main4cuda3std6ranges3__45__cpo6cbeginE)
_ZN30_INTERNAL_2af2c870_4_k_cu_main4cuda3std6ranges3__45__cpo6cbeginE:
	.zero		1
	.type		_ZN30_INTERNAL_2af2c870_4_k_cu_main6thrust24THRUST_300001_SM_1000_NS12placeholders2_7E,@object
	.size		_ZN30_INTERNAL_2af2c870_4_k_cu_main6thrust24THRUST_300001_SM_1000_NS12placeholders2_7E,(_ZN30_INTERNAL_2af2c870_4_k_cu_main4cuda3std3__45__cpo7crbeginE - _ZN30_INTERNAL_2af2c870_4_k_cu_main6thrust24THRUST_300001_SM_1000_NS12placeholders2_7E)
_ZN30_INTERNAL_2af2c870_4_k_cu_main6thrust24THRUST_300001_SM_1000_NS12placeholders2_7E:
	.zero		1
	.type		_ZN30_INTERNAL_2af2c870_4_k_cu_main4cuda3std3__45__cpo7crbeginE,@object
	.size		_ZN30_INTERNAL_2af2c870_4_k_cu_main4cuda3std3__45__cpo7crbeginE,(_ZN30_INTERNAL_2af2c870_4_k_cu_main4cuda3std6ranges3__45__cpo4nextE - _ZN30_INTERNAL_2af2c870_4_k_cu_main4cuda3std3__45__cpo7crbeginE)
_ZN30_INTERNAL_2af2c870_4_k_cu_main4cuda3std3__45__cpo7crbeginE:
	.zero		1
	.type		_ZN30_INTERNAL_2af2c870_4_k_cu_main4cuda3std6ranges3__45__cpo4nextE,@object
	.size		_ZN30_INTERNAL_2af2c870_4_k_cu_main4cuda3std6ranges3__45__cpo4nextE,(_ZN30_INTERNAL_2af2c870_4_k_cu_main4cuda3std6ranges3__45__cpo4swapE - _ZN30_INTERNAL_2af2c870_4_k_cu_main4cuda3std6ranges3__45__cpo4nextE)
_ZN30_INTERNAL_2af2c870_4_k_cu_main4cuda3std6ranges3__45__cpo4nextE:
	.zero		1
	.type		_ZN30_INTERNAL_2af2c870_4_k_cu_main4cuda3std6ranges3__45__cpo4swapE,@object
	.size		_ZN30_INTERNAL_2af2c870_4_k_cu_main4cuda3std6ranges3__45__cpo4swapE,(_ZN30_INTERNAL_2af2c870_4_k_cu_main6thrust24THRUST_300001_SM_1000_NS8cuda_cub10par_nosyncE - _ZN30_INTERNAL_2af2c870_4_k_cu_main4cuda3std6ranges3__45__cpo4swapE)
_ZN30_INTERNAL_2af2c870_4_k_cu_main4cuda3std6ranges3__45__cpo4swapE:
	.zero		1
	.type		_ZN30_INTERNAL_2af2c870_4_k_cu_main6thrust24THRUST_300001_SM_1000_NS8cuda_cub10par_nosyncE,@object
	.size		_ZN30_INTERNAL_2af2c870_4_k_cu_main6thrust24THRUST_300001_SM_1000_NS8cuda_cub10par_nosyncE,(_ZN30_INTERNAL_2af2c870_4_k_cu_main6thrust24THRUST_300001_SM_1000_NS12placeholders2_9E - _ZN30_INTERNAL_2af2c870_4_k_cu_main6thrust24THRUST_300001_SM_1000_NS8cuda_cub10par_nosyncE)
_ZN30_INTERNAL_2af2c870_4_k_cu_main6thrust24THRUST_300001_SM_1000_NS8cuda_cub10par_nosyncE:
	.zero		1
	.type		_ZN30_INTERNAL_2af2c870_4_k_cu_main6thrust24THRUST_300001_SM_1000_NS12placeholders2_9E,@object
	.size		_ZN30_INTERNAL_2af2c870_4_k_cu_main6thrust24THRUST_300001_SM_1000_NS12placeholders2_9E,(_ZN30_INTERNAL_2af2c870_4_k_cu_main4cuda3std3__432_GLOBAL__N__2af2c870_4_k_cu_main6ignoreE - _ZN30_INTERNAL_2af2c870_4_k_cu_main6thrust24THRUST_300001_SM_1000_NS12placeholders2_9E)
_ZN30_INTERNAL_2af2c870_4_k_cu_main6thrust24THRUST_300001_SM_1000_NS12placeholders2_9E:
	.zero		1
	.type		_ZN30_INTERNAL_2af2c870_4_k_cu_main4cuda3std3__432_GLOBAL__N__2af2c870_4_k_cu_main6ignoreE,@object
	.size		_ZN30_INTERNAL_2af2c870_4_k_cu_main4cuda3std3__432_GLOBAL__N__2af2c870_4_k_cu_main6ignoreE,(_ZN30_INTERNAL_2af2c870_4_k_cu_main4cuda3std6ranges3__45__cpo4dataE - _ZN30_INTERNAL_2af2c870_4_k_cu_main4cuda3std3__432_GLOBAL__N__2af2c870_4_k_cu_main6ignoreE)
_ZN30_INTERNAL_2af2c870_4_k_cu_main4cuda3std3__432_GLOBAL__N__2af2c870_4_k_cu_main6ignoreE:
	.zero		1
	.type		_ZN30_INTERNAL_2af2c870_4_k_cu_main4cuda3std6ranges3__45__cpo4dataE,@object
	.size		_ZN30_INTERNAL_2af2c870_4_k_cu_main4cuda3std6ranges3__45__cpo4dataE,(_ZN30_INTERNAL_2af2c870_4_k_cu_main6thrust24THRUST_300001_SM_1000_NS12placeholders2_1E - _ZN30_INTERNAL_2af2c870_4_k_cu_main4cuda3std6ranges3__45__cpo4dataE)
_ZN30_INTERNAL_2af2c870_4_k_cu_main4cuda3std6ranges3__45__cpo4dataE:
	.zero		1
	.type		_ZN30_INTERNAL_2af2c870_4_k_cu_main6thrust24THRUST_300001_SM_1000_NS12placeholders2_1E,@object
	.size		_ZN30_INTERNAL_2af2c870_4_k_cu_main6thrust24THRUST_300001_SM_1000_NS12placeholders2_1E,(_ZN30_INTERNAL_2af2c870_4_k_cu_main4cuda3std3__45__cpo5beginE - _ZN30_INTERNAL_2af2c870_4_k_cu_main6thrust24THRUST_300001_SM_1000_NS12placeholders2_1E)
_ZN30_INTERNAL_2af2c870_4_k_cu_main6thrust24THRUST_300001_SM_1000_NS12placeholders2_1E:
	.zero		1
	.type		_ZN30_INTERNAL_2af2c870_4_k_cu_main4cuda3std3__45__cpo5beginE,@object
	.size		_ZN30_INTERNAL_2af2c870_4_k_cu_main4cuda3std3__45__cpo5beginE,(_ZN30_INTERNAL_2af2c870_4_k_cu_main4cuda3std6ranges3__45__cpo5beginE - _ZN30_INTERNAL_2af2c870_4_k_cu_main4cuda3std3__45__cpo5beginE)
_ZN30_INTERNAL_2af2c870_4_k_cu_main4cuda3std3__45__cpo5beginE:
	.zero		1
	.type		_ZN30_INTERNAL_2af2c870_4_k_cu_main4cuda3std6ranges3__45__cpo5beginE,@object
	.size		_ZN30_INTERNAL_2af2c870_4_k_cu_main4cuda3std6ranges3__45__cpo5beginE,(_ZN30_INTERNAL_2af2c870_4_k_cu_main6thrust24THRUST_300001_SM_1000_NS12placeholders2_5E - _ZN30_INTERNAL_2af2c870_4_k_cu_main4cuda3std6ranges3__45__cpo5beginE)
_ZN30_INTERNAL_2af2c870_4_k_cu_main4cuda3std6ranges3__45__cpo5beginE:
	.zero		1
	.type		_ZN30_INTERNAL_2af2c870_4_k_cu_main6thrust24THRUST_300001_SM_1000_NS12placeholders2_5E,@object
	.size		_ZN30_INTERNAL_2af2c870_4_k_cu_main6thrust24THRUST_300001_SM_1000_NS12placeholders2_5E,(_ZN30_INTERNAL_2af2c870_4_k_cu_main4cuda3std3__45__cpo6rbeginE - _ZN30_INTERNAL_2af2c870_4_k_cu_main6thrust24THRUST_300001_SM_1000_NS12placeholders2_5E)
_ZN30_INTERNAL_2af2c870_4_k_cu_main6thrust24THRUST_300001_SM_1000_NS12placeholders2_5E:
	.zero		1
	.type		_ZN30_INTERNAL_2af2c870_4_k_cu_main4cuda3std3__45__cpo6rbeginE,@object
	.size		_ZN30_INTERNAL_2af2c870_4_k_cu_main4cuda3std3__45__cpo6rbeginE,(_ZN30_INTERNAL_2af2c870_4_k_cu_main4cuda3std6ranges3__45__cpo7advanceE - _ZN30_INTERNAL_2af2c870_4_k_cu_main4cuda3std3__45__cpo6rbeginE)
_ZN30_INTERNAL_2af2c870_4_k_cu_main4cuda3std3__45__cpo6rbeginE:
	.zero		1
	.type		_ZN30_INTERNAL_2af2c870_4_k_cu_main4cuda3std6ranges3__45__cpo7advanceE,@object
	.size		_ZN30_INTERNAL_2af2c870_4_k_cu_main4cuda3std6ranges3__45__cpo7advanceE,(_ZN30_INTERNAL_2af2c870_4_k_cu_main4cuda3std3__47nulloptE - _ZN30_INTERNAL_2af2c870_4_k_cu_main4cuda3std6ranges3__45__cpo7advanceE)
_ZN30_INTERNAL_2af2c870_4_k_cu_main4cuda3std6ranges3__45__cpo7advanceE:
	.zero		1
	.type		_ZN30_INTERNAL_2af2c870_4_k_cu_main4cuda3std3__47nulloptE,@object
	.size		_ZN30_INTERNAL_2af2c870_4_k_cu_main4cuda3std3__47nulloptE,(_ZN30_INTERNAL_2af2c870_4_k_cu_main4cuda3std6ranges3__45__cpo8distanceE - _ZN30_INTERNAL_2af2c870_4_k_cu_main4cuda3std3__47nulloptE)
_ZN30_INTERNAL_2af2c870_4_k_cu_main4cuda3std3__47nulloptE:
	.zero		1
	.type		_ZN30_INTERNAL_2af2c870_4_k_cu_main4cuda3std6ranges3__45__cpo8distanceE,@object
	.size		_ZN30_INTERNAL_2af2c870_4_k_cu_main4cuda3std6ranges3__45__cpo8distanceE,(_ZN30_INTERNAL_2af2c870_4_k_cu_main6thrust24THRUST_300001_SM_1000_NS12placeholders3_10E - _ZN30_INTERNAL_2af2c870_4_k_cu_main4cuda3std6ranges3__45__cpo8distanceE)
_ZN30_INTERNAL_2af2c870_4_k_cu_main4cuda3std6ranges3__45__cpo8distanceE:
	.zero		1
	.type		_ZN30_INTERNAL_2af2c870_4_k_cu_main6thrust24THRUST_300001_SM_1000_NS12placeholders3_10E,@object
	.size		_ZN30_INTERNAL_2af2c870_4_k_cu_main6thrust24THRUST_300001_SM_1000_NS12placeholders3_10E,(_ZN30_INTERNAL_2af2c870_4_k_cu_main4cuda3std3__419piecewise_constructE - _ZN30_INTERNAL_2af2c870_4_k_cu_main6thrust24THRUST_300001_SM_1000_NS12placeholders3_10E)
_ZN30_INTERNAL_2af2c870_4_k_cu_main6thrust24THRUST_300001_SM_1000_NS12placeholders3_10E:
	.zero		1
	.type		_ZN30_INTERNAL_2af2c870_4_k_cu_main4cuda3std3__419piecewise_constructE,@object
	.size		_ZN30_INTERNAL_2af2c870_4_k_cu_main4cuda3std3__419piecewise_constructE,(_ZN30_INTERNAL_2af2c870_4_k_cu_main4cuda3std6ranges3__45__cpo5cdataE - _ZN30_INTERNAL_2af2c870_4_k_cu_main4cuda3std3__419piecewise_constructE)
_ZN30_INTERNAL_2af2c870_4_k_cu_main4cuda3std3__419piecewise_constructE:
	.zero		1
	.type		_ZN30_INTERNAL_2af2c870_4_k_cu_main4cuda3std6ranges3__45__cpo5cdataE,@object
	.size		_ZN30_INTERNAL_2af2c870_4_k_cu_main4cuda3std6ranges3__45__cpo5cdataE,(_ZN30_INTERNAL_2af2c870_4_k_cu_main6thrust24THRUST_300001_SM_1000_NS12placeholders2_2E - _ZN30_INTERNAL_2af2c870_4_k_cu_main4cuda3std6ranges3__45__cpo5cdataE)
_ZN30_INTERNAL_2af2c870_4_k_cu_main4cuda3std6ranges3__45__cpo5cdataE:
	.zero		1
	.type		_ZN30_INTERNAL_2af2c870_4_k_cu_main6thrust24THRUST_300001_SM_1000_NS12placeholders2_2E,@object
	.size		_ZN30_INTERNAL_2af2c870_4_k_cu_main6thrust24THRUST_300001_SM_1000_NS12placeholders2_2E,(_ZN30_INTERNAL_2af2c870_4_k_cu_main4cuda3std3__45__cpo3endE - _ZN30_INTERNAL_2af2c870_4_k_cu_main6thrust24THRUST_300001_SM_1000_NS12placeholders2_2E)
_ZN30_INTERNAL_2af2c870_4_k_cu_main6thrust24THRUST_300001_SM_1000_NS12placeholders2_2E:
	.zero		1
	.type		_ZN30_INTERNAL_2af2c870_4_k_cu_main4cuda3std3__45__cpo3endE,@object
	.size		_ZN30_INTERNAL_2af2c870_4_k_cu_main4cuda3std3__45__cpo3endE,(_ZN30_INTERNAL_2af2c870_4_k_cu_main4cuda3std6ranges3__45__cpo3endE - _ZN30_INTERNAL_2af2c870_4_k_cu_main4cuda3std3__45__cpo3endE)
_ZN30_INTERNAL_2af2c870_4_k_cu_main4cuda3std3__45__cpo3endE:
	.zero		1
	.type		_ZN30_INTERNAL_2af2c870_4_k_cu_main4cuda3std6ranges3__45__cpo3endE,@object
	.size		_ZN30_INTERNAL_2af2c870_4_k_cu_main4cuda3std6ranges3__45__cpo3endE,(_ZN30_INTERNAL_2af2c870_4_k_cu_main6thrust24THRUST_300001_SM_1000_NS12placeholders2_6E - _ZN30_INTERNAL_2af2c870_4_k_cu_main4cuda3std6ranges3__45__cpo3endE)
_ZN30_INTERNAL_2af2c870_4_k_cu_main4cuda3std6ranges3__45__cpo3endE:
	.zero		1
	.type		_ZN30_INTERNAL_2af2c870_4_k_cu_main6thrust24THRUST_300001_SM_1000_NS12placeholders2_6E,@object
	.size		_ZN30_INTERNAL_2af2c870_4_k_cu_main6thrust24THRUST_300001_SM_1000_NS12placeholders2_6E,(_ZN30_INTERNAL_2af2c870_4_k_cu_main4cuda3std3__45__cpo4rendE - _ZN30_INTERNAL_2af2c870_4_k_cu_main6thrust24THRUST_300001_SM_1000_NS12placeholders2_6E)
_ZN30_INTERNAL_2af2c870_4_k_cu_main6thrust24THRUST_300001_SM_1000_NS12placeholders2_6E:
	.zero		1
	.type		_ZN30_INTERNAL_2af2c870_4_k_cu_main4cuda3std3__45__cpo4rendE,@object
	.size		_ZN30_INTERNAL_2af2c870_4_k_cu_main4cuda3std3__45__cpo4rendE,(_ZN30_INTERNAL_2af2c870_4_k_cu_main4cuda3std6ranges3__45__cpo9iter_swapE - _ZN30_INTERNAL_2af2c870_4_k_cu_main4cuda3std3__45__cpo4rendE)
_ZN30_INTERNAL_2af2c870_4_k_cu_main4cuda3std3__45__cpo4rendE:
	.zero		1
	.type		_ZN30_INTERNAL_2af2c870_4_k_cu_main4cuda3std6ranges3__45__cpo9iter_swapE,@object
	.size		_ZN30_INTERNAL_2af2c870_4_k_cu_main4cuda3std6ranges3__45__cpo9iter_swapE,(_ZN30_INTERNAL_2af2c870_4_k_cu_main4cuda3std3__48unexpectE - _ZN30_INTERNAL_2af2c870_4_k_cu_main4cuda3std6ranges3__45__cpo9iter_swapE)
_ZN30_INTERNAL_2af2c870_4_k_cu_main4cuda3std6ranges3__45__cpo9iter_swapE:
	.zero		1
	.type		_ZN30_INTERNAL_2af2c870_4_k_cu_main4cuda3std3__48unexpectE,@object
	.size		_ZN30_INTERNAL_2af2c870_4_k_cu_main4cuda3std3__48unexpectE,(_ZN30_INTERNAL_2af2c870_4_k_cu_main6thrust24THRUST_300001_SM_1000_NS8cuda_cub3parE - _ZN30_INTERNAL_2af2c870_4_k_cu_main4cuda3std3__48unexpectE)
_ZN30_INTERNAL_2af2c870_4_k_cu_main4cuda3std3__48unexpectE:
	.zero		1
	.type		_ZN30_INTERNAL_2af2c870_4_k_cu_main6thrust24THRUST_300001_SM_1000_NS8cuda_cub3parE,@object
	.size		_ZN30_INTERNAL_2af2c870_4_k_cu_main6thrust24THRUST_300001_SM_1000_NS8cuda_cub3parE,(_ZN30_INTERNAL_2af2c870_4_k_cu_main6thrust24THRUST_300001_SM_1000_NS12placeholders2_4E - _ZN30_INTERNAL_2af2c870_4_k_cu_main6thrust24THRUST_300001_SM_1000_NS8cuda_cub3parE)
_ZN30_INTERNAL_2af2c870_4_k_cu_main6thrust24THRUST_300001_SM_1000_NS8cuda_cub3parE:
	.zero		1
	.type		_ZN30_INTERNAL_2af2c870_4_k_cu_main6thrust24THRUST_300001_SM_1000_NS12placeholders2_4E,@object
	.size		_ZN30_INTERNAL_2af2c870_4_k_cu_main6thrust24THRUST_300001_SM_1000_NS12placeholders2_4E,(_ZN30_INTERNAL_2af2c870_4_k_cu_main4cuda3std3__45__cpo4cendE - _ZN30_INTERNAL_2af2c870_4_k_cu_main6thrust24THRUST_300001_SM_1000_NS12placeholders2_4E)
_ZN30_INTERNAL_2af2c870_4_k_cu_main6thrust24THRUST_300001_SM_1000_NS12placeholders2_4E:
	.zero		1
	.type		_ZN30_INTERNAL_2af2c870_4_k_cu_main4cuda3std3__45__cpo4cendE,@object
	.size		_ZN30_INTERNAL_2af2c870_4_k_cu_main4cuda3std3__45__cpo4cendE,(_ZN30_INTERNAL_2af2c870_4_k_cu_main4cuda3std6ranges3__45__cpo4cendE - _ZN30_INTERNAL_2af2c870_4_k_cu_main4cuda3std3__45__cpo4cendE)
_ZN30_INTERNAL_2af2c870_4_k_cu_main4cuda3std3__45__cpo4cendE:
	.zero		1
	.type		_ZN30_INTERNAL_2af2c870_4_k_cu_main4cuda3std6ranges3__45__cpo4cendE,@object
	.size		_ZN30_INTERNAL_2af2c870_4_k_cu_main4cuda3std6ranges3__45__cpo4cendE,(_ZN30_INTERNAL_2af2c870_4_k_cu_main4cuda3std3__420unreachable_sentinelE - _ZN30_INTERNAL_2af2c870_4_k_cu_main4cuda3std6ranges3__45__cpo4cendE)
_ZN30_INTERNAL_2af2c870_4_k_cu_main4cuda3std6ranges3__45__cpo4cendE:
	.zero		1
	.type		_ZN30_INTERNAL_2af2c870_4_k_cu_main4cuda3std3__420unreachable_sentinelE,@object
	.size		_ZN30_INTERNAL_2af2c870_4_k_cu_main4cuda3std3__420unreachable_sentinelE,(_ZN30_INTERNAL_2af2c870_4_k_cu_main4cuda3std6ranges3__45__cpo5ssizeE - _ZN30_INTERNAL_2af2c870_4_k_cu_main4cuda3std3__420unreachable_sentinelE)
_ZN30_INTERNAL_2af2c870_4_k_cu_main4cuda3std3__420unreachable_sentinelE:
	.zero		1
	.type		_ZN30_INTERNAL_2af2c870_4_k_cu_main4cuda3std6ranges3__45__cpo5ssizeE,@object
	.size		_ZN30_INTERNAL_2af2c870_4_k_cu_main4cuda3std6ranges3__45__cpo5ssizeE,(_ZN30_INTERNAL_2af2c870_4_k_cu_main6thrust24THRUST_300001_SM_1000_NS12placeholders2_8E - _ZN30_INTERNAL_2af2c870_4_k_cu_main4cuda3std6ranges3__45__cpo5ssizeE)
_ZN30_INTERNAL_2af2c870_4_k_cu_main4cuda3std6ranges3__45__cpo5ssizeE:
	.zero		1
	.type		_ZN30_INTERNAL_2af2c870_4_k_cu_main6thrust24THRUST_300001_SM_1000_NS12placeholders2_8E,@object
	.size		_ZN30_INTERNAL_2af2c870_4_k_cu_main6thrust24THRUST_300001_SM_1000_NS12placeholders2_8E,(_ZN30_INTERNAL_2af2c870_4_k_cu_main4cuda3std3__45__cpo5crendE - _ZN30_INTERNAL_2af2c870_4_k_cu_main6thrust24THRUST_300001_SM_1000_NS12placeholders2_8E)
_ZN30_INTERNAL_2af2c870_4_k_cu_main6thrust24THRUST_300001_SM_1000_NS12placeholders2_8E:
	.zero		1
	.type		_ZN30_INTERNAL_2af2c870_4_k_cu_main4cuda3std3__45__cpo5crendE,@object
	.size		_ZN30_INTERNAL_2af2c870_4_k_cu_main4cuda3std3__45__cpo5crendE,(_ZN30_INTERNAL_2af2c870_4_k_cu_main4cuda3std6ranges3__45__cpo4prevE - _ZN30_INTERNAL_2af2c870_4_k_cu_main4cuda3std3__45__cpo5crendE)
_ZN30_INTERNAL_2af2c870_4_k_cu_main4cuda3std3__45__cpo5crendE:
	.zero		1
	.type		_ZN30_INTERNAL_2af2c870_4_k_cu_main4cuda3std6ranges3__45__cpo4prevE,@object
	.size		_ZN30_INTERNAL_2af2c870_4_k_cu_main4cuda3std6ranges3__45__cpo4prevE,(_ZN30_INTERNAL_2af2c870_4_k_cu_main4cuda3std6ranges3__45__cpo9iter_moveE - _ZN30_INTERNAL_2af2c870_4_k_cu_main4cuda3std6ranges3__45__cpo4prevE)
_ZN30_INTERNAL_2af2c870_4_k_cu_main4cuda3std6ranges3__45__cpo4prevE:
	.zero		1
	.type		_ZN30_INTERNAL_2af2c870_4_k_cu_main4cuda3std6ranges3__45__cpo9iter_moveE,@object
	.size		_ZN30_INTERNAL_2af2c870_4_k_cu_main4cuda3std6ranges3__45__cpo9iter_moveE,(_ZN30_INTERNAL_2af2c870_4_k_cu_main6thrust24THRUST_300001_SM_1000_NS6system6detail10sequential3seqE - _ZN30_INTERNAL_2af2c870_4_k_cu_main4cuda3std6ranges3__45__cpo9iter_moveE)
_ZN30_INTERNAL_2af2c870_4_k_cu_main4cuda3std6ranges3__45__cpo9iter_moveE:
	.zero		1
	.type		_ZN30_INTERNAL_2af2c870_4_k_cu_main6thrust24THRUST_300001_SM_1000_NS6system6detail10sequential3seqE,@object
	.size		_ZN30_INTERNAL_2af2c870_4_k_cu_main6thrust24THRUST_300001_SM_1000_NS6system6detail10sequential3seqE,(.L_31 - _ZN30_INTERNAL_2af2c870_4_k_cu_main6thrust24THRUST_300001_SM_1000_NS6system6detail10sequential3seqE)
_ZN30_INTERNAL_2af2c870_4_k_cu_main6thrust24THRUST_300001_SM_1000_NS6system6detail10sequential3seqE:
	.zero		1
.L_31:


//--------------------- .nv.constant0._ZN3cub18CUB_300001_SM_10006detail9transform16transform_kernelINS2_10policy_hubILb1EN4cuda3std3__45tupleIJN6thrust24THRUST_300001_SM_1000_NS7pointerI11AutomobilisNSA_8cuda_cub3tagENSA_11use_defaultESF_EEEEEE10policy1000ElNS7_10__identityENSA_6detail15normal_iteratorINSA_10device_ptrISC_EEEEJPSC_EEEvT0_iT1_T2_DpNS2_10kernel_argIT3_EE --------------------------
	.section	.nv.constant0._ZN3cub18CUB_300001_SM_10006detail9transform16transform_kernelINS2_10policy_hubILb1EN4cuda3std3__45tupleIJN6thrust24THRUST_300001_SM_1000_NS7pointerI11AutomobilisNSA_8cuda_cub3tagENSA_11use_defaultESF_EEEEEE10policy1000ElNS7_10__identityENSA_6detail15normal_iteratorINSA_10device_ptrISC_EEEEJPSC_EEEvT0_iT1_T2_DpNS2_10kernel_argIT3_EE,"a",@progbits
	.sectionflags	@""
	.align	4
.nv.constant0._ZN3cub18CUB_300001_SM_10006detail9transform16transform_kernelINS2_10policy_hubILb1EN4cuda3std3__45tupleIJN6thrust24THRUST_300001_SM_1000_NS7pointerI11AutomobilisNSA_8cuda_cub3tagENSA_11use_defaultESF_EEEEEE10policy1000ElNS7_10__identityENSA_6detail15normal_iteratorINSA_10device_ptrISC_EEEEJPSC_EEEvT0_iT1_T2_DpNS2_10kernel_argIT3_EE:
	.zero		936


//--------------------- .nv.constant0._ZN3cub18CUB_300001_SM_10006detail9transform16transform_kernelINS2_10policy_hubILb1EN4cuda3std3__45tupleIJN6thrust24THRUST_300001_SM_1000_NS7pointerI11AutomobilisNSA_8cuda_cub3tagENSA_11use_defaultESF_EEEEEE10policy1000EiNS7_10__identityENSA_6detail15normal_iteratorINSA_10device_ptrISC_EEEEJPSC_EEEvT0_iT1_T2_DpNS2_10kernel_argIT3_EE --------------------------
	.section	.nv.constant0._ZN3cub18CUB_300001_SM_10006detail9transform16transform_kernelINS2_10policy_hubILb1EN4cuda3std3__45tupleIJN6thrust24THRUST_300001_SM_1000_NS7pointerI11AutomobilisNSA_8cuda_cub3tagENSA_11use_defaultESF_EEEEEE10policy1000EiNS7_10__identityENSA_6detail15normal_iteratorINSA_10device_ptrISC_EEEEJPSC_EEEvT0_iT1_T2_DpNS2_10kernel_argIT3_EE,"a",@progbits
	.sectionflags	@""
	.align	4
.nv.constant0._ZN3cub18CUB_300001_SM_10006detail9transform16transform_kernelINS2_10policy_hubILb1EN4cuda3std3__45tupleIJN6thrust24THRUST_300001_SM_1000_NS7pointerI11AutomobilisNSA_8cuda_cub3tagENSA_11use_defaultESF_EEEEEE10policy1000EiNS7_10__identityENSA_6detail15normal_iteratorINSA_10device_ptrISC_EEEEJPSC_EEEvT0_iT1_T2_DpNS2_10kernel_argIT3_EE:
	.zero		936


//--------------------- .nv.constant0._ZN3cub18CUB_300001_SM_10006detail9transform16transform_kernelINS2_10policy_hubILb1EN4cuda3std3__45tupleIJPK11AutomobilisEEEE10policy1000ElNS7_10__identityEN6thrust24THRUST_300001_SM_1000_NS10device_ptrIS9_EEJSB_EEEvT0_iT1_T2_DpNS2_10kernel_argIT3_EE --------------------------
	.section	.nv.constant0._ZN3cub18CUB_300001_SM_10006detail9transform16transform_kernelINS2_10policy_hubILb1EN4cuda3std3__45tupleIJPK11AutomobilisEEEE10policy1000ElNS7_10__identityEN6thrust24THRUST_300001_SM_1000_NS10device_ptrIS9_EEJSB_EEEvT0_iT1_T2_DpNS2_10kernel_argIT3_EE,"a",@progbits
	.sectionflags	@""
	.align	4
.nv.constant0._ZN3cub18CUB_300001_SM_10006detail9transform16transform_kernelINS2_10policy_hubILb1EN4cuda3std3__45tupleIJPK11AutomobilisEEEE10policy1000ElNS7_10__identityEN6thrust24THRUST_300001_SM_1000_NS10device_ptrIS9_EEJSB_EEEvT0_iT1_T2_DpNS2_10kernel_argIT3_EE:
	.zero		936


//--------------------- .nv.constant0._ZN3cub18CUB_300001_SM_10006detail9transform16transform_kernelINS2_10policy_hubILb1EN4cuda3std3__45tupleIJPK11AutomobilisEEEE10policy1000EiNS7_10__identityEN6thrust24THRUST_300001_SM_1000_NS10device_ptrIS9_EEJSB_EEEvT0_iT1_T2_DpNS2_10kernel_argIT3_EE --------------------------
	.section	.nv.constant0._ZN3cub18CUB_300001_SM_10006detail9transform16transform_kernelINS2_10policy_hubILb1EN4cuda3std3__45tupleIJPK11AutomobilisEEEE10policy1000EiNS7_10__identityEN6thrust24THRUST_300001_SM_1000_NS10device_ptrIS9_EEJSB_EEEvT0_iT1_T2_DpNS2_10kernel_argIT3_EE,"a",@progbits
	.sectionflags	@""
	.align	4
.nv.constant0._ZN3cub18CUB_300001_SM_10006detail9transform16transform_kernelINS2_10policy_hubILb1EN4cuda3std3__45tupleIJPK11AutomobilisEEEE10policy1000EiNS7_10__identityEN6thrust24THRUST_300001_SM_1000_NS10device_ptrIS9_EEJSB_EEEvT0_iT1_T2_DpNS2_10kernel_argIT3_EE:
	.zero		936


//--------------------- .nv.constant0._ZN3cub18CUB_300001_SM_10006detail9transform16transform_kernelINS2_10policy_hubILb1EN4cuda3std3__45tupleIJN6thrust24THRUST_300001_SM_1000_NS7pointerI11AutomobilisNSA_8cuda_cub3tagENSA_11use_defaultESF_EEEEEE10policy1000ElNS7_10__identityEPSC_JSL_EEEvT0_iT1_T2_DpNS2_10kernel_argIT3_EE --------------------------
	.section	.nv.constant0._ZN3cub18CUB_300001_SM_10006detail9transform16transform_kernelINS2_10policy_hubILb1EN4cuda3std3__45tupleIJN6thrust24THRUST_300001_SM_1000_NS7pointerI11AutomobilisNSA_8cuda_cub3tagENSA_11use_defaultESF_EEEEEE10policy1000ElNS7_10__identityEPSC_JSL_EEEvT0_iT1_T2_DpNS2_10kernel_argIT3_EE,"a",@progbits
	.sectionflags	@""
	.align	4
.nv.constant0._ZN3cub18CUB_300001_SM_10006detail9transform16transform_kernelINS2_10policy_hubILb1EN4cuda3std3__45tupleIJN6thrust24THRUST_300001_SM_1000_NS7pointerI11AutomobilisNSA_8cuda_cub3tagENSA_11use_defaultESF_EEEEEE10policy1000ElNS7_10__identityEPSC_JSL_EEEvT0_iT1_T2_DpNS2_10kernel_argIT3_EE:
	.zero		936


//--------------------- .nv.constant0._ZN3cub18CUB_300001_SM_10006detail9transform16transform_kernelINS2_10policy_hubILb1EN4cuda3std3__45tupleIJN6thrust24THRUST_300001_SM_1000_NS7pointerI11AutomobilisNSA_8cuda_cub3tagENSA_11use_defaultESF_EEEEEE10policy1000EiNS7_10__identityEPSC_JSL_EEEvT0_iT1_T2_DpNS2_10kernel_argIT3_EE --------------------------
	.section	.nv.constant0._ZN3cub18CUB_300001_SM_10006detail9transform16transform_kernelINS2_10policy_hubILb1EN4cuda3std3__45tupleIJN6thrust24THRUST_300001_SM_1000_NS7pointerI11AutomobilisNSA_8cuda_cub3tagENSA_11use_defaultESF_EEEEEE10policy1000EiNS7_10__identityEPSC_JSL_EEEvT0_iT1_T2_DpNS2_10kernel_argIT3_EE,"a",@progbits
	.sectionflags	@""
	.align	4
.nv.constant0._ZN3cub18CUB_300001_SM_10006detail9transform16transform_kernelINS2_10policy_hubILb1EN4cuda3std3__45tupleIJN6thrust24THRUST_300001_SM_1000_NS7pointerI11AutomobilisNSA_8cuda_cub3tagENSA_11use_defaultESF_EEEEEE10policy1000EiNS7_10__identityEPSC_JSL_EEEvT0_iT1_T2_DpNS2_10kernel_argIT3_EE:
	.zero		936


//--------------------- .nv.constant0._ZN3cub18CUB_300001_SM_10006detail9transform16transform_kernelINS2_10policy_hubILb1EN4cuda3std3__45tupleIJN6thrust24THRUST_300001_SM_1000_NS7pointerI11AutomobilisNSA_8cuda_cub3tagENSA_11use_defaultESF_EEEEEE10policy1000ElNS7_10__identityENSA_10device_ptrISC_EEJPSC_EEEvT0_iT1_T2_DpNS2_10kernel_argIT3_EE --------------------------
	.section	.nv.constant0._ZN3cub18CUB_300001_SM_10006detail9transform16transform_kernelINS2_10policy_hubILb1EN4cuda3std3__45tupleIJN6thrust24THRUST_300001_SM_1000_NS7pointerI11AutomobilisNSA_8cuda_cub3tagENSA_11use_defaultESF_EEEEEE10policy1000ElNS7_10__identityENSA_10device_ptrISC_EEJPSC_EEEvT0_iT1_T2_DpNS2_10kernel_argIT3_EE,"a",@progbits
	.sectionflags	@""
	.align	4
.nv.constant0._ZN3cub18CUB_300001_SM_10006detail9transform16transform_kernelINS2_10policy_hubILb1EN4cuda3std3__45tupleIJN6thrust24THRUST_300001_SM_1000_NS7pointerI11AutomobilisNSA_8cuda_cub3tagENSA_11use_defaultESF_EEEEEE10policy1000ElNS7_10__identityENSA_10device_ptrISC_EEJPSC_EEEvT0_iT1_T2_DpNS2_10kernel_argIT3_EE:
	.zero		936


//--------------------- .nv.constant0._ZN3cub18CUB_300001_SM_10006detail9transform16transform_kernelINS2_10policy_hubILb1EN4cuda3std3__45tupleIJN6thrust24THRUST_300001_SM_1000_NS7pointerI11AutomobilisNSA_8cuda_cub3tagENSA_11use_defaultESF_EEEEEE10policy1000EiNS7_10__identityENSA_10device_ptrISC_EEJPSC_EEEvT0_iT1_T2_DpNS2_10kernel_argIT3_EE --------------------------
	.section	.nv.constant0._ZN3cub18CUB_300001_SM_10006detail9transform16transform_kernelINS2_10policy_hubILb1EN4cuda3std3__45tupleIJN6thrust24THRUST_300001_SM_1000_NS7pointerI11AutomobilisNSA_8cuda_cub3tagENSA_11use_defaultESF_EEEEEE10policy1000EiNS7_10__identityENSA_10device_ptrISC_EEJPSC_EEEvT0_iT1_T2_DpNS2_10kernel_argIT3_EE,"a",@progbits
	.sectionflags	@""
	.align	4
.nv.constant0._ZN3cub18CUB_300001_SM_10006detail9transform16transform_kernelINS2_10policy_hubILb1EN4cuda3std3__45tupleIJN6thrust24THRUST_300001_SM_1000_NS7pointerI11AutomobilisNSA_8cuda_cub3tagENSA_11use_defaultESF_EEEEEE10policy1000EiNS7_10__identityENSA_10device_ptrISC_EEJPSC_EEEvT0_iT1_T2_DpNS2_10kernel_argIT3_EE:
	.zero		936


//--------------------- .nv.constant0._ZN3cub18CUB_300001_SM_10006detail9transform16transform_kernelINS2_10policy_hubILb1EN4cuda3std3__45tupleIJN6thrust24THRUST_300001_SM_1000_NS10device_ptrI11AutomobilisEEEEEE10policy1000ElNS7_10__identityEPSC_JSI_EEEvT0_iT1_T2_DpNS2_10kernel_argIT3_EE --------------------------
	.section	.nv.constant0._ZN3cub18CUB_300001_SM_10006detail9transform16transform_kernelINS2_10policy_hubILb1EN4cuda3std3__45tupleIJN6thrust24THRUST_300001_SM_1000_NS10device_ptrI11AutomobilisEEEEEE10policy1000ElNS7_10__identityEPSC_JSI_EEEvT0_iT1_T2_DpNS2_10kernel_argIT3_EE,"a",@progbits
	.sectionflags	@""
	.align	4
.nv.constant0._ZN3cub18CUB_300001_SM_10006detail9transform16transform_kernelINS2_10policy_hubILb1EN4cuda3std3__45tupleIJN6thrust24THRUST_300001_SM_1000_NS10device_ptrI11AutomobilisEEEEEE10policy1000ElNS7_10__identityEPSC_JSI_EEEvT0_iT1_T2_DpNS2_10kernel_argIT3_EE:
	.zero		936


//--------------------- .nv.constant0._ZN3cub18CUB_300001_SM_10006detail9transform16transform_kernelINS2_10policy_hubILb1EN4cuda3std3__45tupleIJN6thrust24THRUST_300001_SM_1000_NS10device_ptrI11AutomobilisEEEEEE10policy1000EiNS7_10__identityEPSC_JSI_EEEvT0_iT1_T2_DpNS2_10kernel_argIT3_EE --------------------------
	.section	.nv.constant0._ZN3cub18CUB_300001_SM_10006detail9transform16transform_kernelINS2_10policy_hubILb1EN4cuda3std3__45tupleIJN6thrust24THRUST_300001_SM_1000_NS10device_ptrI11AutomobilisEEEEEE10policy1000EiNS7_10__identityEPSC_JSI_EEEvT0_iT1_T2_DpNS2_10kernel_argIT3_EE,"a",@progbits
	.sectionflags	@""
	.align	4
.nv.constant0._ZN3cub18CUB_300001_SM_10006detail9transform16transform_kernelINS2_10policy_hubILb1EN4cuda3std3__45tupleIJN6thrust24THRUST_300001_SM_1000_NS10device_ptrI11AutomobilisEEEEEE10policy1000EiNS7_10__identityEPSC_JSI_EEEvT0_iT1_T2_DpNS2_10kernel_argIT3_EE:
	.zero		936


//--------------------- .nv.constant0._ZN3cub18CUB_300001_SM_10006detail8for_each13static_kernelINS2_12policy_hub_t12policy_500_tElN6thrust24THRUST_300001_SM_1000_NS8cuda_cub20__uninitialized_copy7functorINS7_6detail15normal_iteratorINS7_10device_ptrIK11AutomobilisEEEENS7_7pointerISE_NS8_3tagENS7_11use_defaultESK_EEEEEEvT0_T1_ --------------------------
	.section	.nv.constant0._ZN3cub18CUB_300001_SM_10006detail8for_each13static_kernelINS2_12policy_hub_t12policy_500_tElN6thrust24THRUST_300001_SM_1000_NS8cuda_cub20__uninitialized_copy7functorINS7_6detail15normal_iteratorINS7_10device_ptrIK11AutomobilisEEEENS7_7pointerISE_NS8_3tagENS7_11use_defaultESK_EEEEEEvT0_T1_,"a",@progbits
	.sectionflags	@""
	.align	4
.nv.constant0._ZN3cub18CUB_300001_SM_10006detail8for_each13static_kernelINS2_12policy_hub_t12policy_500_tElN6thrust24THRUST_300001_SM_1000_NS8cuda_cub20__uninitialized_copy7functorINS7_6detail15normal_iteratorINS7_10device_ptrIK11AutomobilisEEEENS7_7pointerISE_NS8_3tagENS7_11use_defaultESK_EEEEEEvT0_T1_:
	.zero		920


//--------------------- .nv.constant0._ZN3cub18CUB_300001_SM_10006detail8for_each13static_kernelINS2_12policy_hub_t12policy_500_tEmNS2_12op_wrapper_tImN6thrust24THRUST_300001_SM_1000_NS6detail23allocator_traits_detail24construct1_via_allocatorINS8_16device_allocatorI11AutomobilisEEEENS8_10device_ptrISD_EEEEEEvT0_T1_ --------------------------
	.section	.nv.constant0._ZN3cub18CUB_300001_SM_10006detail8for_each13static_kernelINS2_12policy_hub_t12policy_500_tEmNS2_12op_wrapper_tImN6thrust24THRUST_300001_SM_1000_NS6detail23allocator_traits_detail24construct1_via_allocatorINS8_16device_allocatorI11AutomobilisEEEENS8_10device_ptrISD_EEEEEEvT0_T1_,"a",@progbits
	.sectionflags	@""
	.align	4
.nv.constant0._ZN3cub18CUB_300001_SM_10006detail8for_each13static_kernelINS2_12policy_hub_t12policy_500_tEmNS2_12op_wrapper_tImN6thrust24THRUST_300001_SM_1000_NS6detail23allocator_traits_detail24construct1_via_allocatorINS8_16device_allocatorI11AutomobilisEEEENS8_10device_ptrISD_EEEEEEvT0_T1_:
	.zero		920


//--------------------- .nv.constant0._ZN3cub18CUB_300001_SM_10006detail8for_each13static_kernelINS2_12policy_hub_t12policy_500_tElNS2_12op_wrapper_tIlN6thrust24THRUST_300001_SM_1000_NS6detail23allocator_traits_detail5gozerENS8_10device_ptrI11AutomobilisEEEEEEvT0_T1_ --------------------------
	.section	.nv.constant0._ZN3cub18CUB_300001_SM_10006detail8for_each13static_kernelINS2_12policy_hub_t12policy_500_tElNS2_12op_wrapper_tIlN6thrust24THRUST_300001_SM_1000_NS6detail23allocator_traits_detail5gozerENS8_10device_ptrI11AutomobilisEEEEEEvT0_T1_,"a",@progbits
	.sectionflags	@""
	.align	4
.nv.constant0._ZN3cub18CUB_300001_SM_10006detail8for_each13static_kernelINS2_12policy_hub_t12policy_500_tElNS2_12op_wrapper_tIlN6thrust24THRUST_300001_SM_1000_NS6detail23allocator_traits_detail5gozerENS8_10device_ptrI11AutomobilisEEEEEEvT0_T1_:
	.zero		920


//--------------------- .nv.constant0._ZN3cub18CUB_300001_SM_10006detail8for_each13static_kernelINS2_12policy_hub_t12policy_500_tElN6thrust24THRUST_300001_SM_1000_NS8cuda_cub20__uninitialized_copy7functorINS7_7pointerI11AutomobilisNS8_3tagENS7_11use_defaultESE_EESF_EEEEvT0_T1_ --------------------------
	.section	.nv.constant0._ZN3cub18CUB_300001_SM_10006detail8for_each13static_kernelINS2_12policy_hub_t12policy_500_tElN6thrust24THRUST_300001_SM_1000_NS8cuda_cub20__uninitialized_copy7functorINS7_7pointerI11AutomobilisNS8_3tagENS7_11use_defaultESE_EESF_EEEEvT0_T1_,"a",@progbits
	.sectionflags	@""
	.align	4
.nv.constant0._ZN3cub18CUB_300001_SM_10006detail8for_each13static_kernelINS2_12policy_hub_t12policy_500_tElN6thrust24THRUST_300001_SM_1000_NS8cuda_cub20__uninitialized_copy7functorINS7_7pointerI11AutomobilisNS8_3tagENS7_11use_defaultESE_EESF_EEEEvT0_T1_:
	.zero		920


//--------------------- .nv.constant0._ZN3cub18CUB_300001_SM_10006detail8for_each13static_kernelINS2_12policy_hub_t12policy_500_tElN6thrust24THRUST_300001_SM_1000_NS8cuda_cub20__uninitialized_copy7functorINS7_10device_ptrI11AutomobilisEENS7_7pointerISC_NS8_3tagENS7_11use_defaultESG_EEEEEEvT0_T1_ --------------------------
	.section	.nv.constant0._ZN3cub18CUB_300001_SM_10006detail8for_each13static_kernelINS2_12policy_hub_t12policy_500_tElN6thrust24THRUST_300001_SM_1000_NS8cuda_cub20__uninitialized_copy7functorINS7_10device_ptrI11AutomobilisEENS7_7pointerISC_NS8_3tagENS7_11use_defaultESG_EEEEEEvT0_T1_,"a",@progbits
	.sectionflags	@""
	.align	4
.nv.constant0._ZN3cub18CUB_300001_SM_10006detail8for_each13static_kernelINS2_12policy_hub_t12policy_500_tElN6thrust24THRUST_300001_SM_1000_NS8cuda_cub20__uninitialized_copy7functorINS7_10device_ptrI11AutomobilisEENS7_7pointerISC_NS8_3tagENS7_11use_defaultESG_EEEEEEvT0_T1_:
	.zero		920


//--------------------- .nv.constant0._ZN3cub18CUB_300001_SM_10006detail8for_each13static_kernelINS2_12policy_hub_t12policy_500_tElNS2_12op_wrapper_tIlN6thrust24THRUST_300001_SM_1000_NS6detail23allocator_traits_detail5gozerENS8_7pointerI11AutomobilisNS8_8cuda_cub3tagENS8_11use_defaultESG_EEEEEEvT0_T1_ --------------------------
	.section	.nv.constant0._ZN3cub18CUB_300001_SM_10006detail8for_each13static_kernelINS2_12policy_hub_t12policy_500_tElNS2_12op_wrapper_tIlN6thrust24THRUST_300001_SM_1000_NS6detail23allocator_traits_detail5gozerENS8_7pointerI11AutomobilisNS8_8cuda_cub3tagENS8_11use_defaultESG_EEEEEEvT0_T1_,"a",@progbits
	.sectionflags	@""
	.align	4
.nv.constant0._ZN3cub18CUB_300001_SM_10006detail8for_each13static_kernelINS2_12policy_hub_t12policy_500_tElNS2_12op_wrapper_tIlN6thrust24THRUST_300001_SM_1000_NS6detail23allocator_traits_detail5gozerENS8_7pointerI11AutomobilisNS8_8cuda_cub3tagENS8_11use_defaultESG_EEEEEEvT0_T1_:
	.zero		920


//--------------------- .nv.constant0._ZN3cub18CUB_300001_SM_10006detail8for_each13static_kernelINS2_12policy_hub_t12policy_500_tEmNS2_12op_wrapper_tImN6thrust24THRUST_300001_SM_1000_NS6detail23allocator_traits_detail24construct1_via_allocatorINS9_18no_throw_allocatorINS9_19temporary_allocatorI11AutomobilisNS8_8cuda_cub3tagEEEEEEENS8_7pointerISE_SG_NS8_11use_defaultESL_EEEEEEvT0_T1_ --------------------------
	.section	.nv.constant0._ZN3cub18CUB_300001_SM_10006detail8for_each13static_kernelINS2_12policy_hub_t12policy_500_tEmNS2_12op_wrapper_tImN6thrust24THRUST_300001_SM_1000_NS6detail23allocator_traits_detail24construct1_via_allocatorINS9_18no_throw_allocatorINS9_19temporary_allocatorI11AutomobilisNS8_8cuda_cub3tagEEEEEEENS8_7pointerISE_SG_NS8_11use_defaultESL_EEEEEEvT0_T1_,"a",@progbits
	.sectionflags	@""
	.align	4
.nv.constant0._ZN3cub18CUB_300001_SM_10006detail8for_each13static_kernelINS2_12policy_hub_t12policy_500_tEmNS2_12op_wrapper_tImN6thrust24THRUST_300001_SM_1000_NS6detail23allocator_traits_detail24construct1_via_allocatorINS9_18no_throw_allocatorINS9_19temporary_allocatorI11AutomobilisNS8_8cuda_cub3tagEEEEEEENS8_7pointerISE_SG_NS8_11use_defaultESL_EEEEEEvT0_T1_:
	.zero		920


//--------------------- .nv.constant0._ZN3cub18CUB_300001_SM_10006detail11EmptyKernelIvEEvv --------------------------
	.section	.nv.constant0._ZN3cub18CUB_300001_SM_10006detail11EmptyKernelIvEEvv,"a",@progbits
	.sectionflags	@""
	.align	4
.nv.constant0._ZN3cub18CUB_300001_SM_10006detail11EmptyKernelIvEEvv:
	.zero		896


//--------------------- SYMBOLS --------------------------

	.type		.nv.reservedSmem.offset0,@object
	.size		.nv.reservedSmem.offset0,0x4
